	.target	sm_90

	.elftype	@"ET_EXEC"


//--------------------- .note.nv.tkinfo           --------------------------
	.section	.note.nv.tkinfo,"",@"SHT_NOTE"
	.sectionflags	@"SHF_NOTE_NV_TKINFO"
	.tkinfo
        /*0018*/ 	.word	0x00000002
        /*0030*/ 	.string	""
        /*0030*/ 	.string	"ptxas"
        /*0030*/ 	.string	"Cuda compilation tools, release 13.0, V13.0.88"
        /*0030*/ 	.string	"Build cuda_13.0.r13.0/compiler.36424714_0"
        /*0030*/ 	.string	"-arch sm_90 -m 64 "



//--------------------- .note.nv.cuinfo           --------------------------
	.section	.note.nv.cuinfo,"",@"SHT_NOTE"
	.sectionflags	@"SHF_NOTE_NV_CUINFO"
        /*0018*/ 	.short	0x0002
        /*001a*/ 	.short	0x005a
        /*001c*/ 	.short	0x0082
	.zero		2


//--------------------- .nv.info                  --------------------------
	.section	.nv.info,"",@"SHT_CUDA_INFO"
	.align	4


	//----- nvinfo : EIATTR_REGCOUNT
	.align		4
        /*0000*/ 	.byte	0x04, 0x2f
        /*0002*/ 	.short	(.L_43 - .L_42)
	.align		4
.L_42:
        /*0004*/ 	.word	index@(_ZN2at6native51_GLOBAL__N__11011a27_18_DepthwiseConv3d_cu_35e0c7b528conv_depthwise3d_cuda_kernelIddLi3ELi3ELi3ELi1ELi1ELi1EEEvNS_27GenericPackedTensorAccessorIKT_Lm5ENS_16DefaultPtrTraitsEiEENS3_IS4_Lm5ES6_iEES7_PS5_iiiiiiiii)
        /*0008*/ 	.word	0x00000028


	//----- nvinfo : EIATTR_FRAME_SIZE
	.align		4
.L_43:
        /*000c*/ 	.byte	0x04, 0x11
        /*000e*/ 	.short	(.L_45 - .L_44)
	.align		4
.L_44:
        /*0010*/ 	.word	index@(_ZN2at6native51_GLOBAL__N__11011a27_18_DepthwiseConv3d_cu_35e0c7b528conv_depthwise3d_cuda_kernelIddLi3ELi3ELi3ELi1ELi1ELi1EEEvNS_27GenericPackedTensorAccessorIKT_Lm5ENS_16DefaultPtrTraitsEiEENS3_IS4_Lm5ES6_iEES7_PS5_iiiiiiiii)
        /*0014*/ 	.word	0x00000000


	//----- nvinfo : EIATTR_REGCOUNT
	.align		4
.L_45:
        /*0018*/ 	.byte	0x04, 0x2f
        /*001a*/ 	.short	(.L_47 - .L_46)
	.align		4
.L_46:
        /*001c*/ 	.word	index@(_ZN2at6native51_GLOBAL__N__11011a27_18_DepthwiseConv3d_cu_35e0c7b528conv_depthwise3d_cuda_kernelIddLin1ELin1ELin1ELi1ELi1ELi1EEEvNS_27GenericPackedTensorAccessorIKT_Lm5ENS_16DefaultPtrTraitsEiEENS3_IS4_Lm5ES6_iEES7_PS5_iiiiiiiii)
        /*0020*/ 	.word	0x00000027


	//----- nvinfo : EIATTR_FRAME_SIZE
	.align		4
.L_47:
        /*0024*/ 	.byte	0x04, 0x11
        /*0026*/ 	.short	(.L_49 - .L_48)
	.align		4
.L_48:
        /*0028*/ 	.word	index@(_ZN2at6native51_GLOBAL__N__11011a27_18_DepthwiseConv3d_cu_35e0c7b528conv_depthwise3d_cuda_kernelIddLin1ELin1ELin1ELi1ELi1ELi1EEEvNS_27GenericPackedTensorAccessorIKT_Lm5ENS_16DefaultPtrTraitsEiEENS3_IS4_Lm5ES6_iEES7_PS5_iiiiiiiii)
        /*002c*/ 	.word	0x00000000


	//----- nvinfo : EIATTR_REGCOUNT
	.align		4
.L_49:
        /*0030*/ 	.byte	0x04, 0x2f
        /*0032*/ 	.short	(.L_51 - .L_50)
	.align		4
.L_50:
        /*0034*/ 	.word	index@(_ZN2at6native51_GLOBAL__N__11011a27_18_DepthwiseConv3d_cu_35e0c7b528conv_depthwise3d_cuda_kernelIddLin1ELin1ELin1ELin1ELin1ELin1EEEvNS_27GenericPackedTensorAccessorIKT_Lm5ENS_16DefaultPtrTraitsEiEENS3_IS4_Lm5ES6_iEES7_PS5_iiiiiiiii)
        /*0038*/ 	.word	0x00000028


	//----- nvinfo : EIATTR_FRAME_SIZE
	.align		4
.L_51:
        /*003c*/ 	.byte	0x04, 0x11
        /*003e*/ 	.short	(.L_53 - .L_52)
	.align		4
.L_52:
        /*0040*/ 	.word	index@(_ZN2at6native51_GLOBAL__N__11011a27_18_DepthwiseConv3d_cu_35e0c7b528conv_depthwise3d_cuda_kernelIddLin1ELin1ELin1ELin1ELin1ELin1EEEvNS_27GenericPackedTensorAccessorIKT_Lm5ENS_16DefaultPtrTraitsEiEENS3_IS4_Lm5ES6_iEES7_PS5_iiiiiiiii)
        /*0044*/ 	.word	0x00000000


	//----- nvinfo : EIATTR_REGCOUNT
	.align		4
.L_53:
        /*0048*/ 	.byte	0x04, 0x2f
        /*004a*/ 	.short	(.L_55 - .L_54)
	.align		4
.L_54:
        /*004c*/ 	.word	index@(_ZN2at6native51_GLOBAL__N__11011a27_18_DepthwiseConv3d_cu_35e0c7b528conv_depthwise3d_cuda_kernelIffLi3ELi3ELi3ELi1ELi1ELi1EEEvNS_27GenericPackedTensorAccessorIKT_Lm5ENS_16DefaultPtrTraitsEiEENS3_IS4_Lm5ES6_iEES7_PS5_iiiiiiiii)
        /*0050*/ 	.word	0x00000020


	//----- nvinfo : EIATTR_FRAME_SIZE
	.align		4
.L_55:
        /*0054*/ 	.byte	0x04, 0x11
        /*0056*/ 	.short	(.L_57 - .L_56)
	.align		4
.L_56:
        /*0058*/ 	.word	index@(_ZN2at6native51_GLOBAL__N__11011a27_18_DepthwiseConv3d_cu_35e0c7b528conv_depthwise3d_cuda_kernelIffLi3ELi3ELi3ELi1ELi1ELi1EEEvNS_27GenericPackedTensorAccessorIKT_Lm5ENS_16DefaultPtrTraitsEiEENS3_IS4_Lm5ES6_iEES7_PS5_iiiiiiiii)
        /*005c*/ 	.word	0x00000000


	//----- nvinfo : EIATTR_REGCOUNT
	.align		4
.L_57:
        /*0060*/ 	.byte	0x04, 0x2f
        /*0062*/ 	.short	(.L_59 - .L_58)
	.align		4
.L_58:
        /*0064*/ 	.word	index@(_ZN2at6native51_GLOBAL__N__11011a27_18_DepthwiseConv3d_cu_35e0c7b528conv_depthwise3d_cuda_kernelIffLin1ELin1ELin1ELi1ELi1ELi1EEEvNS_27GenericPackedTensorAccessorIKT_Lm5ENS_16DefaultPtrTraitsEiEENS3_IS4_Lm5ES6_iEES7_PS5_iiiiiiiii)
        /*0068*/ 	.word	0x00000026


	//----- nvinfo : EIATTR_FRAME_SIZE
	.align		4
.L_59:
        /*006c*/ 	.byte	0x04, 0x11
        /*006e*/ 	.short	(.L_61 - .L_60)
	.align		4
.L_60:
        /*0070*/ 	.word	index@(_ZN2at6native51_GLOBAL__N__11011a27_18_DepthwiseConv3d_cu_35e0c7b528conv_depthwise3d_cuda_kernelIffLin1ELin1ELin1ELi1ELi1ELi1EEEvNS_27GenericPackedTensorAccessorIKT_Lm5ENS_16DefaultPtrTraitsEiEENS3_IS4_Lm5ES6_iEES7_PS5_iiiiiiiii)
        /*0074*/ 	.word	0x00000000


	//----- nvinfo : EIATTR_REGCOUNT
	.align		4
.L_61:
        /*0078*/ 	.byte	0x04, 0x2f
        /*007a*/ 	.short	(.L_63 - .L_62)
	.align		4
.L_62:
        /*007c*/ 	.word	index@(_ZN2at6native51_GLOBAL__N__11011a27_18_DepthwiseConv3d_cu_35e0c7b528conv_depthwise3d_cuda_kernelIffLin1ELin1ELin1ELin1ELin1ELin1EEEvNS_27GenericPackedTensorAccessorIKT_Lm5ENS_16DefaultPtrTraitsEiEENS3_IS4_Lm5ES6_iEES7_PS5_iiiiiiiii)
        /*0080*/ 	.word	0x00000020


	//----- nvinfo : EIATTR_FRAME_SIZE
	.align		4
.L_63:
        /*0084*/ 	.byte	0x04, 0x11
        /*0086*/ 	.short	(.L_65 - .L_64)
	.align		4
.L_64:
        /*0088*/ 	.word	index@(_ZN2at6native51_GLOBAL__N__11011a27_18_DepthwiseConv3d_cu_35e0c7b528conv_depthwise3d_cuda_kernelIffLin1ELin1ELin1ELin1ELin1ELin1EEEvNS_27GenericPackedTensorAccessorIKT_Lm5ENS_16DefaultPtrTraitsEiEENS3_IS4_Lm5ES6_iEES7_PS5_iiiiiiiii)
        /*008c*/ 	.word	0x00000000


	//----- nvinfo : EIATTR_REGCOUNT
	.align		4
.L_65:
        /*0090*/ 	.byte	0x04, 0x2f
        /*0092*/ 	.short	(.L_67 - .L_66)
	.align		4
.L_66:
        /*0094*/ 	.word	index@(_ZN2at6native51_GLOBAL__N__11011a27_18_DepthwiseConv3d_cu_35e0c7b528conv_depthwise3d_cuda_kernelIN3c104HalfEfLi3ELi3ELi3ELi1ELi1ELi1EEEvNS_27GenericPackedTensorAccessorIKT_Lm5ENS_16DefaultPtrTraitsEiEENS5_IS6_Lm5ES8_iEES9_PS7_iiiiiiiii)
        /*0098*/ 	.word	0x00000020


	//----- nvinfo : EIATTR_FRAME_SIZE
	.align		4
.L_67:
        /*009c*/ 	.byte	0x04, 0x11
        /*009e*/ 	.short	(.L_69 - .L_68)
	.align		4
.L_68:
        /*00a0*/ 	.word	index@(_ZN2at6native51_GLOBAL__N__11011a27_18_DepthwiseConv3d_cu_35e0c7b528conv_depthwise3d_cuda_kernelIN3c104HalfEfLi3ELi3ELi3ELi1ELi1ELi1EEEvNS_27GenericPackedTensorAccessorIKT_Lm5ENS_16DefaultPtrTraitsEiEENS5_IS6_Lm5ES8_iEES9_PS7_iiiiiiiii)
        /*00a4*/ 	.word	0x00000000


	//----- nvinfo : EIATTR_REGCOUNT
	.align		4
.L_69:
        /*00a8*/ 	.byte	0x04, 0x2f
        /*00aa*/ 	.short	(.L_71 - .L_70)
	.align		4
.L_70:
        /*00ac*/ 	.word	index@(_ZN2at6native51_GLOBAL__N__11011a27_18_DepthwiseConv3d_cu_35e0c7b528conv_depthwise3d_cuda_kernelIN3c104HalfEfLin1ELin1ELin1ELi1ELi1ELi1EEEvNS_27GenericPackedTensorAccessorIKT_Lm5ENS_16DefaultPtrTraitsEiEENS5_IS6_Lm5ES8_iEES9_PS7_iiiiiiiii)
        /*00b0*/ 	.word	0x00000028


	//----- nvinfo : EIATTR_FRAME_SIZE
	.align		4
.L_71:
        /*00b4*/ 	.byte	0x04, 0x11
        /*00b6*/ 	.short	(.L_73 - .L_72)
	.align		4
.L_72:
        /*00b8*/ 	.word	index@(_ZN2at6native51_GLOBAL__N__11011a27_18_DepthwiseConv3d_cu_35e0c7b528conv_depthwise3d_cuda_kernelIN3c104HalfEfLin1ELin1ELin1ELi1ELi1ELi1EEEvNS_27GenericPackedTensorAccessorIKT_Lm5ENS_16DefaultPtrTraitsEiEENS5_IS6_Lm5ES8_iEES9_PS7_iiiiiiiii)
        /*00bc*/ 	.word	0x00000000


	//----- nvinfo : EIATTR_REGCOUNT
	.align		4
.L_73:
        /*00c0*/ 	.byte	0x04, 0x2f
        /*00c2*/ 	.short	(.L_75 - .L_74)
	.align		4
.L_74:
        /*00c4*/ 	.word	index@(_ZN2at6native51_GLOBAL__N__11011a27_18_DepthwiseConv3d_cu_35e0c7b528conv_depthwise3d_cuda_kernelIN3c104HalfEfLin1ELin1ELin1ELin1ELin1ELin1EEEvNS_27GenericPackedTensorAccessorIKT_Lm5ENS_16DefaultPtrTraitsEiEENS5_IS6_Lm5ES8_iEES9_PS7_iiiiiiiii)
        /*00c8*/ 	.word	0x00000020


	//----- nvinfo : EIATTR_FRAME_SIZE
	.align		4
.L_75:
        /*00cc*/ 	.byte	0x04, 0x11
        /*00ce*/ 	.short	(.L_77 - .L_76)
	.align		4
.L_76:
        /*00d0*/ 	.word	index@(_ZN2at6native51_GLOBAL__N__11011a27_18_DepthwiseConv3d_cu_35e0c7b528conv_depthwise3d_cuda_kernelIN3c104HalfEfLin1ELin1ELin1ELin1ELin1ELin1EEEvNS_27GenericPackedTensorAccessorIKT_Lm5ENS_16DefaultPtrTraitsEiEENS5_IS6_Lm5ES8_iEES9_PS7_iiiiiiiii)
        /*00d4*/ 	.word	0x00000000


	//----- nvinfo : EIATTR_REGCOUNT
	.align		4
.L_77:
        /*00d8*/ 	.byte	0x04, 0x2f
        /*00da*/ 	.short	(.L_79 - .L_78)
	.align		4
.L_78:
        /*00dc*/ 	.word	index@(_ZN2at6native51_GLOBAL__N__11011a27_18_DepthwiseConv3d_cu_35e0c7b528conv_depthwise3d_cuda_kernelIN3c108BFloat16EfLi3ELi3ELi3ELi1ELi1ELi1EEEvNS_27GenericPackedTensorAccessorIKT_Lm5ENS_16DefaultPtrTraitsEiEENS5_IS6_Lm5ES8_iEES9_PS7_iiiiiiiii)
        /*00e0*/ 	.word	0x00000020


	//----- nvinfo : EIATTR_FRAME_SIZE
	.align		4
.L_79:
        /*00e4*/ 	.byte	0x04, 0x11
        /*00e6*/ 	.short	(.L_81 - .L_80)
	.align		4
.L_80:
        /*00e8*/ 	.word	index@(_ZN2at6native51_GLOBAL__N__11011a27_18_DepthwiseConv3d_cu_35e0c7b528conv_depthwise3d_cuda_kernelIN3c108BFloat16EfLi3ELi3ELi3ELi1ELi1ELi1EEEvNS_27GenericPackedTensorAccessorIKT_Lm5ENS_16DefaultPtrTraitsEiEENS5_IS6_Lm5ES8_iEES9_PS7_iiiiiiiii)
        /*00ec*/ 	.word	0x00000000


	//----- nvinfo : EIATTR_REGCOUNT
	.align		4
.L_81:
        /*00f0*/ 	.byte	0x04, 0x2f
        /*00f2*/ 	.short	(.L_83 - .L_82)
	.align		4
.L_82:
        /*00f4*/ 	.word	index@(_ZN2at6native51_GLOBAL__N__11011a27_18_DepthwiseConv3d_cu_35e0c7b528conv_depthwise3d_cuda_kernelIN3c108BFloat16EfLin1ELin1ELin1ELi1ELi1ELi1EEEvNS_27GenericPackedTensorAccessorIKT_Lm5ENS_16DefaultPtrTraitsEiEENS5_IS6_Lm5ES8_iEES9_PS7_iiiiiiiii)
        /*00f8*/ 	.word	0x00000028


	//----- nvinfo : EIATTR_FRAME_SIZE
	.align		4
.L_83:
        /*00fc*/ 	.byte	0x04, 0x11
        /*00fe*/ 	.short	(.L_85 - .L_84)
	.align		4
.L_84:
        /*0100*/ 	.word	index@(_ZN2at6native51_GLOBAL__N__11011a27_18_DepthwiseConv3d_cu_35e0c7b528conv_depthwise3d_cuda_kernelIN3c108BFloat16EfLin1ELin1ELin1ELi1ELi1ELi1EEEvNS_27GenericPackedTensorAccessorIKT_Lm5ENS_16DefaultPtrTraitsEiEENS5_IS6_Lm5ES8_iEES9_PS7_iiiiiiiii)
        /*0104*/ 	.word	0x00000000


	//----- nvinfo : EIATTR_REGCOUNT
	.align		4
.L_85:
        /*0108*/ 	.byte	0x04, 0x2f
        /*010a*/ 	.short	(.L_87 - .L_86)
	.align		4
.L_86:
        /*010c*/ 	.word	index@(_ZN2at6native51_GLOBAL__N__11011a27_18_DepthwiseConv3d_cu_35e0c7b528conv_depthwise3d_cuda_kernelIN3c108BFloat16EfLin1ELin1ELin1ELin1ELin1ELin1EEEvNS_27GenericPackedTensorAccessorIKT_Lm5ENS_16DefaultPtrTraitsEiEENS5_IS6_Lm5ES8_iEES9_PS7_iiiiiiiii)
        /*0110*/ 	.word	0x00000020


	//----- nvinfo : EIATTR_FRAME_SIZE
	.align		4
.L_87:
        /*0114*/ 	.byte	0x04, 0x11
        /*0116*/ 	.short	(.L_89 - .L_88)
	.align		4
.L_88:
        /*0118*/ 	.word	index@(_ZN2at6native51_GLOBAL__N__11011a27_18_DepthwiseConv3d_cu_35e0c7b528conv_depthwise3d_cuda_kernelIN3c108BFloat16EfLin1ELin1ELin1ELin1ELin1ELin1EEEvNS_27GenericPackedTensorAccessorIKT_Lm5ENS_16DefaultPtrTraitsEiEENS5_IS6_Lm5ES8_iEES9_PS7_iiiiiiiii)
        /*011c*/ 	.word	0x00000000


	//----- nvinfo : EIATTR_REGCOUNT
	.align		4
.L_89:
        /*0120*/ 	.byte	0x04, 0x2f
        /*0122*/ 	.short	(.L_91 - .L_90)
	.align		4
.L_90:
        /*0124*/ 	.word	index@(_ZN2at6native51_GLOBAL__N__11011a27_18_DepthwiseConv3d_cu_35e0c7b543conv_depthwise3d_cuda_backward_input_kernelIddLi3ELi3ELi3ELi1ELi1ELi1ELi1ELi1ELi1EEEvNS_27GenericPackedTensorAccessorIKT_Lm5ENS_16DefaultPtrTraitsEiEENS3_IS4_Lm5ES6_iEES7_iiiiiiiii)
        /*0128*/ 	.word	0x0000002e


	//----- nvinfo : EIATTR_FRAME_SIZE
	.align		4
.L_91:
        /*012c*/ 	.byte	0x04, 0x11
        /*012e*/ 	.short	(.L_93 - .L_92)
	.align		4
.L_92:
        /*0130*/ 	.word	index@(_ZN2at6native51_GLOBAL__N__11011a27_18_DepthwiseConv3d_cu_35e0c7b543conv_depthwise3d_cuda_backward_input_kernelIddLi3ELi3ELi3ELi1ELi1ELi1ELi1ELi1ELi1EEEvNS_27GenericPackedTensorAccessorIKT_Lm5ENS_16DefaultPtrTraitsEiEENS3_IS4_Lm5ES6_iEES7_iiiiiiiii)
        /*0134*/ 	.word	0x00000000


	//----- nvinfo : EIATTR_REGCOUNT
	.align		4
.L_93:
        /*0138*/ 	.byte	0x04, 0x2f
        /*013a*/ 	.short	(.L_95 - .L_94)
	.align		4
.L_94:
        /*013c*/ 	.word	index@(_ZN2at6native51_GLOBAL__N__11011a27_18_DepthwiseConv3d_cu_35e0c7b543conv_depthwise3d_cuda_backward_input_kernelIddLi3ELi3ELi3ELi1ELi1ELi1ELin1ELin1ELin1EEEvNS_27GenericPackedTensorAccessorIKT_Lm5ENS_16DefaultPtrTraitsEiEENS3_IS4_Lm5ES6_iEES7_iiiiiiiii)
        /*0140*/ 	.word	0x00000038


	//----- nvinfo : EIATTR_FRAME_SIZE
	.align		4
.L_95:
        /*0144*/ 	.byte	0x04, 0x11
        /*0146*/ 	.short	(.L_97 - .L_96)
	.align		4
.L_96:
        /*0148*/ 	.word	index@(_ZN2at6native51_GLOBAL__N__11011a27_18_DepthwiseConv3d_cu_35e0c7b543conv_depthwise3d_cuda_backward_input_kernelIddLi3ELi3ELi3ELi1ELi1ELi1ELin1ELin1ELin1EEEvNS_27GenericPackedTensorAccessorIKT_Lm5ENS_16DefaultPtrTraitsEiEENS3_IS4_Lm5ES6_iEES7_iiiiiiiii)
        /*014c*/ 	.word	0x00000000


	//----- nvinfo : EIATTR_REGCOUNT
	.align		4
.L_97:
        /*0150*/ 	.byte	0x04, 0x2f
        /*0152*/ 	.short	(.L_99 - .L_98)
	.align		4
.L_98:
        /*0154*/ 	.word	index@(_ZN2at6native51_GLOBAL__N__11011a27_18_DepthwiseConv3d_cu_35e0c7b543conv_depthwise3d_cuda_backward_input_kernelIddLi3ELi3ELi3ELin1ELin1ELin1ELi1ELi1ELi1EEEvNS_27GenericPackedTensorAccessorIKT_Lm5ENS_16DefaultPtrTraitsEiEENS3_IS4_Lm5ES6_iEES7_iiiiiiiii)
        /*0158*/ 	.word	0x00000030


	//----- nvinfo : EIATTR_FRAME_SIZE
	.align		4
.L_99:
        /*015c*/ 	.byte	0x04, 0x11
        /*015e*/ 	.short	(.L_101 - .L_100)
	.align		4
.L_100:
        /*0160*/ 	.word	index@(_ZN2at6native51_GLOBAL__N__11011a27_18_DepthwiseConv3d_cu_35e0c7b543conv_depthwise3d_cuda_backward_input_kernelIddLi3ELi3ELi3ELin1ELin1ELin1ELi1ELi1ELi1EEEvNS_27GenericPackedTensorAccessorIKT_Lm5ENS_16DefaultPtrTraitsEiEENS3_IS4_Lm5ES6_iEES7_iiiiiiiii)
        /*0164*/ 	.word	0x00000000


	//----- nvinfo : EIATTR_REGCOUNT
	.align		4
.L_101:
        /*0168*/ 	.byte	0x04, 0x2f
        /*016a*/ 	.short	(.L_103 - .L_102)
	.align		4
.L_102:
        /*016c*/ 	.word	index@(_ZN2at6native51_GLOBAL__N__11011a27_18_DepthwiseConv3d_cu_35e0c7b543conv_depthwise3d_cuda_backward_input_kernelIddLi3ELi3ELi3ELin1ELin1ELin1ELin1ELin1ELin1EEEvNS_27GenericPackedTensorAccessorIKT_Lm5ENS_16DefaultPtrTraitsEiEENS3_IS4_Lm5ES6_iEES7_iiiiiiiii)
        /*0170*/ 	.word	0x00000038


	//----- nvinfo : EIATTR_FRAME_SIZE
	.align		4
.L_103:
        /*0174*/ 	.byte	0x04, 0x11
        /*0176*/ 	.short	(.L_105 - .L_104)
	.align		4
.L_104:
        /*0178*/ 	.word	index@(_ZN2at6native51_GLOBAL__N__11011a27_18_DepthwiseConv3d_cu_35e0c7b543conv_depthwise3d_cuda_backward_input_kernelIddLi3ELi3ELi3ELin1ELin1ELin1ELin1ELin1ELin1EEEvNS_27GenericPackedTensorAccessorIKT_Lm5ENS_16DefaultPtrTraitsEiEENS3_IS4_Lm5ES6_iEES7_iiiiiiiii)
        /*017c*/ 	.word	0x00000000


	//----- nvinfo : EIATTR_REGCOUNT
	.align		4
.L_105:
        /*0180*/ 	.byte	0x04, 0x2f
        /*0182*/ 	.short	(.L_107 - .L_106)
	.align		4
.L_106:
        /*0184*/ 	.word	index@(_ZN2at6native51_GLOBAL__N__11011a27_18_DepthwiseConv3d_cu_35e0c7b543conv_depthwise3d_cuda_backward_input_kernelIddLin1ELin1ELin1ELin1ELin1ELin1ELin1ELin1ELin1EEEvNS_27GenericPackedTensorAccessorIKT_Lm5ENS_16DefaultPtrTraitsEiEENS3_IS4_Lm5ES6_iEES7_iiiiiiiii)
        /*0188*/ 	.word	0x00000030


	//----- nvinfo : EIATTR_FRAME_SIZE
	.align		4
.L_107:
        /*018c*/ 	.byte	0x04, 0x11
        /*018e*/ 	.short	(.L_109 - .L_108)
	.align		4
.L_108:
        /*0190*/ 	.word	index@(_ZN2at6native51_GLOBAL__N__11011a27_18_DepthwiseConv3d_cu_35e0c7b543conv_depthwise3d_cuda_backward_input_kernelIddLin1ELin1ELin1ELin1ELin1ELin1ELin1ELin1ELin1EEEvNS_27GenericPackedTensorAccessorIKT_Lm5ENS_16DefaultPtrTraitsEiEENS3_IS4_Lm5ES6_iEES7_iiiiiiiii)
        /*0194*/ 	.word	0x00000000


	//----- nvinfo : EIATTR_REGCOUNT
	.align		4
.L_109:
        /*0198*/ 	.byte	0x04, 0x2f
        /*019a*/ 	.short	(.L_111 - .L_110)
	.align		4
.L_110:
        /*019c*/ 	.word	index@(_ZN2at6native51_GLOBAL__N__11011a27_18_DepthwiseConv3d_cu_35e0c7b543conv_depthwise3d_cuda_backward_input_kernelIffLi3ELi3ELi3ELi1ELi1ELi1ELi1ELi1ELi1EEEvNS_27GenericPackedTensorAccessorIKT_Lm5ENS_16DefaultPtrTraitsEiEENS3_IS4_Lm5ES6_iEES7_iiiiiiiii)
        /*01a0*/ 	.word	0x00000027


	//----- nvinfo : EIATTR_FRAME_SIZE
	.align		4
.L_111:
        /*01a4*/ 	.byte	0x04, 0x11
        /*01a6*/ 	.short	(.L_113 - .L_112)
	.align		4
.L_112:
        /*01a8*/ 	.word	index@(_ZN2at6native51_GLOBAL__N__11011a27_18_DepthwiseConv3d_cu_35e0c7b543conv_depthwise3d_cuda_backward_input_kernelIffLi3ELi3ELi3ELi1ELi1ELi1ELi1ELi1ELi1EEEvNS_27GenericPackedTensorAccessorIKT_Lm5ENS_16DefaultPtrTraitsEiEENS3_IS4_Lm5ES6_iEES7_iiiiiiiii)
        /*01ac*/ 	.word	0x00000000


	//----- nvinfo : EIATTR_REGCOUNT
	.align		4
.L_113:
        /*01b0*/ 	.byte	0x04, 0x2f
        /*01b2*/ 	.short	(.L_115 - .L_114)
	.align		4
.L_114:
        /*01b4*/ 	.word	index@(_ZN2at6native51_GLOBAL__N__11011a27_18_DepthwiseConv3d_cu_35e0c7b543conv_depthwise3d_cuda_backward_input_kernelIffLi3ELi3ELi3ELi1ELi1ELi1ELin1ELin1ELin1EEEvNS_27GenericPackedTensorAccessorIKT_Lm5ENS_16DefaultPtrTraitsEiEENS3_IS4_Lm5ES6_iEES7_iiiiiiiii)
        /*01b8*/ 	.word	0x00000030


	//----- nvinfo : EIATTR_FRAME_SIZE
	.align		4
.L_115:
        /*01bc*/ 	.byte	0x04, 0x11
        /*01be*/ 	.short	(.L_117 - .L_116)
	.align		4
.L_116:
        /*01c0*/ 	.word	index@(_ZN2at6native51_GLOBAL__N__11011a27_18_DepthwiseConv3d_cu_35e0c7b543conv_depthwise3d_cuda_backward_input_kernelIffLi3ELi3ELi3ELi1ELi1ELi1ELin1ELin1ELin1EEEvNS_27GenericPackedTensorAccessorIKT_Lm5ENS_16DefaultPtrTraitsEiEENS3_IS4_Lm5ES6_iEES7_iiiiiiiii)
        /*01c4*/ 	.word	0x00000000


	//----- nvinfo : EIATTR_REGCOUNT
	.align		4
.L_117:
        /*01c8*/ 	.byte	0x04, 0x2f
        /*01ca*/ 	.short	(.L_119 - .L_118)
	.align		4
.L_118:
        /*01cc*/ 	.word	index@(_ZN2at6native51_GLOBAL__N__11011a27_18_DepthwiseConv3d_cu_35e0c7b543conv_depthwise3d_cuda_backward_input_kernelIffLi3ELi3ELi3ELin1ELin1ELin1ELi1ELi1ELi1EEEvNS_27GenericPackedTensorAccessorIKT_Lm5ENS_16DefaultPtrTraitsEiEENS3_IS4_Lm5ES6_iEES7_iiiiiiiii)
        /*01d0*/ 	.word	0x00000030


	//----- nvinfo : EIATTR_FRAME_SIZE
	.align		4
.L_119:
        /*01d4*/ 	.byte	0x04, 0x11
        /*01d6*/ 	.short	(.L_121 - .L_120)
	.align		4
.L_120:
        /*01d8*/ 	.word	index@(_ZN2at6native51_GLOBAL__N__11011a27_18_DepthwiseConv3d_cu_35e0c7b543conv_depthwise3d_cuda_backward_input_kernelIffLi3ELi3ELi3ELin1ELin1ELin1ELi1ELi1ELi1EEEvNS_27GenericPackedTensorAccessorIKT_Lm5ENS_16DefaultPtrTraitsEiEENS3_IS4_Lm5ES6_iEES7_iiiiiiiii)
        /*01dc*/ 	.word	0x00000000


	//----- nvinfo : EIATTR_REGCOUNT
	.align		4
.L_121:
        /*01e0*/ 	.byte	0x04, 0x2f
        /*01e2*/ 	.short	(.L_123 - .L_122)
	.align		4
.L_122:
        /*01e4*/ 	.word	index@(_ZN2at6native51_GLOBAL__N__11011a27_18_DepthwiseConv3d_cu_35e0c7b543conv_depthwise3d_cuda_backward_input_kernelIffLi3ELi3ELi3ELin1ELin1ELin1ELin1ELin1ELin1EEEvNS_27GenericPackedTensorAccessorIKT_Lm5ENS_16DefaultPtrTraitsEiEENS3_IS4_Lm5ES6_iEES7_iiiiiiiii)
        /*01e8*/ 	.word	0x00000038


	//----- nvinfo : EIATTR_FRAME_SIZE
	.align		4
.L_123:
        /*01ec*/ 	.byte	0x04, 0x11
        /*01ee*/ 	.short	(.L_125 - .L_124)
	.align		4
.L_124:
        /*01f0*/ 	.word	index@(_ZN2at6native51_GLOBAL__N__11011a27_18_DepthwiseConv3d_cu_35e0c7b543conv_depthwise3d_cuda_backward_input_kernelIffLi3ELi3ELi3ELin1ELin1ELin1ELin1ELin1ELin1EEEvNS_27GenericPackedTensorAccessorIKT_Lm5ENS_16DefaultPtrTraitsEiEENS3_IS4_Lm5ES6_iEES7_iiiiiiiii)
        /*01f4*/ 	.word	0x00000000


	//----- nvinfo : EIATTR_REGCOUNT
	.align		4
.L_125:
        /*01f8*/ 	.byte	0x04, 0x2f
        /*01fa*/ 	.short	(.L_127 - .L_126)
	.align		4
.L_126:
        /*01fc*/ 	.word	index@(_ZN2at6native51_GLOBAL__N__11011a27_18_DepthwiseConv3d_cu_35e0c7b543conv_depthwise3d_cuda_backward_input_kernelIffLin1ELin1ELin1ELin1ELin1ELin1ELin1ELin1ELin1EEEvNS_27GenericPackedTensorAccessorIKT_Lm5ENS_16DefaultPtrTraitsEiEENS3_IS4_Lm5ES6_iEES7_iiiiiiiii)
        /*0200*/ 	.word	0x00000030


	//----- nvinfo : EIATTR_FRAME_SIZE
	.align		4
.L_127:
        /*0204*/ 	.byte	0x04, 0x11
        /*0206*/ 	.short	(.L_129 - .L_128)
	.align		4
.L_128:
        /*0208*/ 	.word	index@(_ZN2at6native51_GLOBAL__N__11011a27_18_DepthwiseConv3d_cu_35e0c7b543conv_depthwise3d_cuda_backward_input_kernelIffLin1ELin1ELin1ELin1ELin1ELin1ELin1ELin1ELin1EEEvNS_27GenericPackedTensorAccessorIKT_Lm5ENS_16DefaultPtrTraitsEiEENS3_IS4_Lm5ES6_iEES7_iiiiiiiii)
        /*020c*/ 	.word	0x00000000


	//----- nvinfo : EIATTR_REGCOUNT
	.align		4
.L_129:
        /*0210*/ 	.byte	0x04, 0x2f
        /*0212*/ 	.short	(.L_131 - .L_130)
	.align		4
.L_130:
        /*0214*/ 	.word	index@(_ZN2at6native51_GLOBAL__N__11011a27_18_DepthwiseConv3d_cu_35e0c7b543conv_depthwise3d_cuda_backward_input_kernelIN3c104HalfEfLi3ELi3ELi3ELi1ELi1ELi1ELi1ELi1ELi1EEEvNS_27GenericPackedTensorAccessorIKT_Lm5ENS_16DefaultPtrTraitsEiEENS5_IS6_Lm5ES8_iEES9_iiiiiiiii)
        /*0218*/ 	.word	0x00000028


	//----- nvinfo : EIATTR_FRAME_SIZE
	.align		4
.L_131:
        /*021c*/ 	.byte	0x04, 0x11
        /*021e*/ 	.short	(.L_133 - .L_132)
	.align		4
.L_132:
        /*0220*/ 	.word	index@(_ZN2at6native51_GLOBAL__N__11011a27_18_DepthwiseConv3d_cu_35e0c7b543conv_depthwise3d_cuda_backward_input_kernelIN3c104HalfEfLi3ELi3ELi3ELi1ELi1ELi1ELi1ELi1ELi1EEEvNS_27GenericPackedTensorAccessorIKT_Lm5ENS_16DefaultPtrTraitsEiEENS5_IS6_Lm5ES8_iEES9_iiiiiiiii)
        /*0224*/ 	.word	0x00000000


	//----- nvinfo : EIATTR_REGCOUNT
	.align		4
.L_133:
        /*0228*/ 	.byte	0x04, 0x2f
        /*022a*/ 	.short	(.L_135 - .L_134)
	.align		4
.L_134:
        /*022c*/ 	.word	index@(_ZN2at6native51_GLOBAL__N__11011a27_18_DepthwiseConv3d_cu_35e0c7b543conv_depthwise3d_cuda_backward_input_kernelIN3c104HalfEfLi3ELi3ELi3ELi1ELi1ELi1ELin1ELin1ELin1EEEvNS_27GenericPackedTensorAccessorIKT_Lm5ENS_16DefaultPtrTraitsEiEENS5_IS6_Lm5ES8_iEES9_iiiiiiiii)
        /*0230*/ 	.word	0x00000030


	//----- nvinfo : EIATTR_FRAME_SIZE
	.align		4
.L_135:
        /*0234*/ 	.byte	0x04, 0x11
        /*0236*/ 	.short	(.L_137 - .L_136)
	.align		4
.L_136:
        /*0238*/ 	.word	index@(_ZN2at6native51_GLOBAL__N__11011a27_18_DepthwiseConv3d_cu_35e0c7b543conv_depthwise3d_cuda_backward_input_kernelIN3c104HalfEfLi3ELi3ELi3ELi1ELi1ELi1ELin1ELin1ELin1EEEvNS_27GenericPackedTensorAccessorIKT_Lm5ENS_16DefaultPtrTraitsEiEENS5_IS6_Lm5ES8_iEES9_iiiiiiiii)
        /*023c*/ 	.word	0x00000000


	//----- nvinfo : EIATTR_REGCOUNT
	.align		4
.L_137:
        /*0240*/ 	.byte	0x04, 0x2f
        /*0242*/ 	.short	(.L_139 - .L_138)
	.align		4
.L_138:
        /*0244*/ 	.word	index@(_ZN2at6native51_GLOBAL__N__11011a27_18_DepthwiseConv3d_cu_35e0c7b543conv_depthwise3d_cuda_backward_input_kernelIN3c104HalfEfLi3ELi3ELi3ELin1ELin1ELin1ELi1ELi1ELi1EEEvNS_27GenericPackedTensorAccessorIKT_Lm5ENS_16DefaultPtrTraitsEiEENS5_IS6_Lm5ES8_iEES9_iiiiiiiii)
        /*0248*/ 	.word	0x00000030


	//----- nvinfo : EIATTR_FRAME_SIZE
	.align		4
.L_139:
        /*024c*/ 	.byte	0x04, 0x11
        /*024e*/ 	.short	(.L_141 - .L_140)
	.align		4
.L_140:
        /*0250*/ 	.word	index@(_ZN2at6native51_GLOBAL__N__11011a27_18_DepthwiseConv3d_cu_35e0c7b543conv_depthwise3d_cuda_backward_input_kernelIN3c104HalfEfLi3ELi3ELi3ELin1ELin1ELin1ELi1ELi1ELi1EEEvNS_27GenericPackedTensorAccessorIKT_Lm5ENS_16DefaultPtrTraitsEiEENS5_IS6_Lm5ES8_iEES9_iiiiiiiii)
        /*0254*/ 	.word	0x00000000


	//----- nvinfo : EIATTR_REGCOUNT
	.align		4
.L_141:
        /*0258*/ 	.byte	0x04, 0x2f
        /*025a*/ 	.short	(.L_143 - .L_142)
	.align		4
.L_142:
        /*025c*/ 	.word	index@(_ZN2at6native51_GLOBAL__N__11011a27_18_DepthwiseConv3d_cu_35e0c7b543conv_depthwise3d_cuda_backward_input_kernelIN3c104HalfEfLi3ELi3ELi3ELin1ELin1ELin1ELin1ELin1ELin1EEEvNS_27GenericPackedTensorAccessorIKT_Lm5ENS_16DefaultPtrTraitsEiEENS5_IS6_Lm5ES8_iEES9_iiiiiiiii)
        /*0260*/ 	.word	0x00000030


	//----- nvinfo : EIATTR_FRAME_SIZE
	.align		4
.L_143:
        /*0264*/ 	.byte	0x04, 0x11
        /*0266*/ 	.short	(.L_145 - .L_144)
	.align		4
.L_144:
        /*0268*/ 	.word	index@(_ZN2at6native51_GLOBAL__N__11011a27_18_DepthwiseConv3d_cu_35e0c7b543conv_depthwise3d_cuda_backward_input_kernelIN3c104HalfEfLi3ELi3ELi3ELin1ELin1ELin1ELin1ELin1ELin1EEEvNS_27GenericPackedTensorAccessorIKT_Lm5ENS_16DefaultPtrTraitsEiEENS5_IS6_Lm5ES8_iEES9_iiiiiiiii)
        /*026c*/ 	.word	0x00000000


	//----- nvinfo : EIATTR_REGCOUNT
	.align		4
.L_145:
        /*0270*/ 	.byte	0x04, 0x2f
        /*0272*/ 	.short	(.L_147 - .L_146)
	.align		4
.L_146:
        /*0274*/ 	.word	index@(_ZN2at6native51_GLOBAL__N__11011a27_18_DepthwiseConv3d_cu_35e0c7b543conv_depthwise3d_cuda_backward_input_kernelIN3c104HalfEfLin1ELin1ELin1ELin1ELin1ELin1ELin1ELin1ELin1EEEvNS_27GenericPackedTensorAccessorIKT_Lm5ENS_16DefaultPtrTraitsEiEENS5_IS6_Lm5ES8_iEES9_iiiiiiiii)
        /*0278*/ 	.word	0x0000002f


	//----- nvinfo : EIATTR_FRAME_SIZE
	.align		4
.L_147:
        /*027c*/ 	.byte	0x04, 0x11
        /*027e*/ 	.short	(.L_149 - .L_148)
	.align		4
.L_148:
        /*0280*/ 	.word	index@(_ZN2at6native51_GLOBAL__N__11011a27_18_DepthwiseConv3d_cu_35e0c7b543conv_depthwise3d_cuda_backward_input_kernelIN3c104HalfEfLin1ELin1ELin1ELin1ELin1ELin1ELin1ELin1ELin1EEEvNS_27GenericPackedTensorAccessorIKT_Lm5ENS_16DefaultPtrTraitsEiEENS5_IS6_Lm5ES8_iEES9_iiiiiiiii)
        /*0284*/ 	.word	0x00000000


	//----- nvinfo : EIATTR_REGCOUNT
	.align		4
.L_149:
        /*0288*/ 	.byte	0x04, 0x2f
        /*028a*/ 	.short	(.L_151 - .L_150)
	.align		4
.L_150:
        /*028c*/ 	.word	index@(_ZN2at6native51_GLOBAL__N__11011a27_18_DepthwiseConv3d_cu_35e0c7b543conv_depthwise3d_cuda_backward_input_kernelIN3c108BFloat16EfLi3ELi3ELi3ELi1ELi1ELi1ELi1ELi1ELi1EEEvNS_27GenericPackedTensorAccessorIKT_Lm5ENS_16DefaultPtrTraitsEiEENS5_IS6_Lm5ES8_iEES9_iiiiiiiii)
        /*0290*/ 	.word	0x00000028


	//----- nvinfo : EIATTR_FRAME_SIZE
	.align		4
.L_151:
        /*0294*/ 	.byte	0x04, 0x11
        /*0296*/ 	.short	(.L_153 - .L_152)
	.align		4
.L_152:
        /*0298*/ 	.word	index@(_ZN2at6native51_GLOBAL__N__11011a27_18_DepthwiseConv3d_cu_35e0c7b543conv_depthwise3d_cuda_backward_input_kernelIN3c108BFloat16EfLi3ELi3ELi3ELi1ELi1ELi1ELi1ELi1ELi1EEEvNS_27GenericPackedTensorAccessorIKT_Lm5ENS_16DefaultPtrTraitsEiEENS5_IS6_Lm5ES8_iEES9_iiiiiiiii)
        /*029c*/ 	.word	0x00000000


	//----- nvinfo : EIATTR_REGCOUNT
	.align		4
.L_153:
        /*02a0*/ 	.byte	0x04, 0x2f
        /*02a2*/ 	.short	(.L_155 - .L_154)
	.align		4
.L_154:
        /*02a4*/ 	.word	index@(_ZN2at6native51_GLOBAL__N__11011a27_18_DepthwiseConv3d_cu_35e0c7b543conv_depthwise3d_cuda_backward_input_kernelIN3c108BFloat16EfLi3ELi3ELi3ELi1ELi1ELi1ELin1ELin1ELin1EEEvNS_27GenericPackedTensorAccessorIKT_Lm5ENS_16DefaultPtrTraitsEiEENS5_IS6_Lm5ES8_iEES9_iiiiiiiii)
        /*02a8*/ 	.word	0x00000033


	//----- nvinfo : EIATTR_FRAME_SIZE
	.align		4
.L_155:
        /*02ac*/ 	.byte	0x04, 0x11
        /*02ae*/ 	.short	(.L_157 - .L_156)
	.align		4
.L_156:
        /*02b0*/ 	.word	index@(_ZN2at6native51_GLOBAL__N__11011a27_18_DepthwiseConv3d_cu_35e0c7b543conv_depthwise3d_cuda_backward_input_kernelIN3c108BFloat16EfLi3ELi3ELi3ELi1ELi1ELi1ELin1ELin1ELin1EEEvNS_27GenericPackedTensorAccessorIKT_Lm5ENS_16DefaultPtrTraitsEiEENS5_IS6_Lm5ES8_iEES9_iiiiiiiii)
        /*02b4*/ 	.word	0x00000000


	//----- nvinfo : EIATTR_REGCOUNT
	.align		4
.L_157:
        /*02b8*/ 	.byte	0x04, 0x2f
        /*02ba*/ 	.short	(.L_159 - .L_158)
	.align		4
.L_158:
        /*02bc*/ 	.word	index@(_ZN2at6native51_GLOBAL__N__11011a27_18_DepthwiseConv3d_cu_35e0c7b543conv_depthwise3d_cuda_backward_input_kernelIN3c108BFloat16EfLi3ELi3ELi3ELin1ELin1ELin1ELi1ELi1ELi1EEEvNS_27GenericPackedTensorAccessorIKT_Lm5ENS_16DefaultPtrTraitsEiEENS5_IS6_Lm5ES8_iEES9_iiiiiiiii)
        /*02c0*/ 	.word	0x00000030


	//----- nvinfo : EIATTR_FRAME_SIZE
	.align		4
.L_159:
        /*02c4*/ 	.byte	0x04, 0x11
        /*02c6*/ 	.short	(.L_161 - .L_160)
	.align		4
.L_160:
        /*02c8*/ 	.word	index@(_ZN2at6native51_GLOBAL__N__11011a27_18_DepthwiseConv3d_cu_35e0c7b543conv_depthwise3d_cuda_backward_input_kernelIN3c108BFloat16EfLi3ELi3ELi3ELin1ELin1ELin1ELi1ELi1ELi1EEEvNS_27GenericPackedTensorAccessorIKT_Lm5ENS_16DefaultPtrTraitsEiEENS5_IS6_Lm5ES8_iEES9_iiiiiiiii)
        /*02cc*/ 	.word	0x00000000


	//----- nvinfo : EIATTR_REGCOUNT
	.align		4
.L_161:
        /*02d0*/ 	.byte	0x04, 0x2f
        /*02d2*/ 	.short	(.L_163 - .L_162)
	.align		4
.L_162:
        /*02d4*/ 	.word	index@(_ZN2at6native51_GLOBAL__N__11011a27_18_DepthwiseConv3d_cu_35e0c7b543conv_depthwise3d_cuda_backward_input_kernelIN3c108BFloat16EfLi3ELi3ELi3ELin1ELin1ELin1ELin1ELin1ELin1EEEvNS_27GenericPackedTensorAccessorIKT_Lm5ENS_16DefaultPtrTraitsEiEENS5_IS6_Lm5ES8_iEES9_iiiiiiiii)
        /*02d8*/ 	.word	0x00000030


	//----- nvinfo : EIATTR_FRAME_SIZE
	.align		4
.L_163:
        /*02dc*/ 	.byte	0x04, 0x11
        /*02de*/ 	.short	(.L_165 - .L_164)
	.align		4
.L_164:
        /*02e0*/ 	.word	index@(_ZN2at6native51_GLOBAL__N__11011a27_18_DepthwiseConv3d_cu_35e0c7b543conv_depthwise3d_cuda_backward_input_kernelIN3c108BFloat16EfLi3ELi3ELi3ELin1ELin1ELin1ELin1ELin1ELin1EEEvNS_27GenericPackedTensorAccessorIKT_Lm5ENS_16DefaultPtrTraitsEiEENS5_IS6_Lm5ES8_iEES9_iiiiiiiii)
        /*02e4*/ 	.word	0x00000000


	//----- nvinfo : EIATTR_REGCOUNT
	.align		4
.L_165:
        /*02e8*/ 	.byte	0x04, 0x2f
        /*02ea*/ 	.short	(.L_167 - .L_166)
	.align		4
.L_166:
        /*02ec*/ 	.word	index@(_ZN2at6native51_GLOBAL__N__11011a27_18_DepthwiseConv3d_cu_35e0c7b543conv_depthwise3d_cuda_backward_input_kernelIN3c108BFloat16EfLin1ELin1ELin1ELin1ELin1ELin1ELin1ELin1ELin1EEEvNS_27GenericPackedTensorAccessorIKT_Lm5ENS_16DefaultPtrTraitsEiEENS5_IS6_Lm5ES8_iEES9_iiiiiiiii)
        /*02f0*/ 	.word	0x0000002f


	//----- nvinfo : EIATTR_FRAME_SIZE
	.align		4
.L_167:
        /*02f4*/ 	.byte	0x04, 0x11
        /*02f6*/ 	.short	(.L_169 - .L_168)
	.align		4
.L_168:
        /*02f8*/ 	.word	index@(_ZN2at6native51_GLOBAL__N__11011a27_18_DepthwiseConv3d_cu_35e0c7b543conv_depthwise3d_cuda_backward_input_kernelIN3c108BFloat16EfLin1ELin1ELin1ELin1ELin1ELin1ELin1ELin1ELin1EEEvNS_27GenericPackedTensorAccessorIKT_Lm5ENS_16DefaultPtrTraitsEiEENS5_IS6_Lm5ES8_iEES9_iiiiiiiii)
        /*02fc*/ 	.word	0x00000000


	//----- nvinfo : EIATTR_REGCOUNT
	.align		4
.L_169:
        /*0300*/ 	.byte	0x04, 0x2f
        /*0302*/ 	.short	(.L_171 - .L_170)
	.align		4
.L_170:
        /*0304*/ 	.word	index@(_ZN2at6native51_GLOBAL__N__11011a27_18_DepthwiseConv3d_cu_35e0c7b544conv_depthwise3d_cuda_backward_weight_kernelIddLi1ELi1EEEvNS_27GenericPackedTensorAccessorIKT_Lm5ENS_16DefaultPtrTraitsEiEES7_NS3_IS4_Lm5ES6_iEEiiiiiiiii)
        /*0308*/ 	.word	0x00000020


	//----- nvinfo : EIATTR_FRAME_SIZE
	.align		4
.L_171:
        /*030c*/ 	.byte	0x04, 0x11
        /*030e*/ 	.short	(.L_173 - .L_172)
	.align		4
.L_172:
        /*0310*/ 	.word	index@(_ZN2at6native51_GLOBAL__N__11011a27_18_DepthwiseConv3d_cu_35e0c7b544conv_depthwise3d_cuda_backward_weight_kernelIddLi1ELi1EEEvNS_27GenericPackedTensorAccessorIKT_Lm5ENS_16DefaultPtrTraitsEiEES7_NS3_IS4_Lm5ES6_iEEiiiiiiiii)
        /*0314*/ 	.word	0x00000000


	//----- nvinfo : EIATTR_REGCOUNT
	.align		4
.L_173:
        /*0318*/ 	.byte	0x04, 0x2f
        /*031a*/ 	.short	(.L_175 - .L_174)
	.align		4
.L_174:
        /*031c*/ 	.word	index@(_ZN2at6native51_GLOBAL__N__11011a27_18_DepthwiseConv3d_cu_35e0c7b544conv_depthwise3d_cuda_backward_weight_kernelIddLi2ELi2EEEvNS_27GenericPackedTensorAccessorIKT_Lm5ENS_16DefaultPtrTraitsEiEES7_NS3_IS4_Lm5ES6_iEEiiiiiiiii)
        /*0320*/ 	.word	0x00000020


	//----- nvinfo : EIATTR_FRAME_SIZE
	.align		4
.L_175:
        /*0324*/ 	.byte	0x04, 0x11
        /*0326*/ 	.short	(.L_177 - .L_176)
	.align		4
.L_176:
        /*0328*/ 	.word	index@(_ZN2at6native51_GLOBAL__N__11011a27_18_DepthwiseConv3d_cu_35e0c7b544conv_depthwise3d_cuda_backward_weight_kernelIddLi2ELi2EEEvNS_27GenericPackedTensorAccessorIKT_Lm5ENS_16DefaultPtrTraitsEiEES7_NS3_IS4_Lm5ES6_iEEiiiiiiiii)
        /*032c*/ 	.word	0x00000000


	//----- nvinfo : EIATTR_REGCOUNT
	.align		4
.L_177:
        /*0330*/ 	.byte	0x04, 0x2f
        /*0332*/ 	.short	(.L_179 - .L_178)
	.align		4
.L_178:
        /*0334*/ 	.word	index@(_ZN2at6native51_GLOBAL__N__11011a27_18_DepthwiseConv3d_cu_35e0c7b544conv_depthwise3d_cuda_backward_weight_kernelIddLin1ELin1EEEvNS_27GenericPackedTensorAccessorIKT_Lm5ENS_16DefaultPtrTraitsEiEES7_NS3_IS4_Lm5ES6_iEEiiiiiiiii)
        /*0338*/ 	.word	0x00000020


	//----- nvinfo : EIATTR_FRAME_SIZE
	.align		4
.L_179:
        /*033c*/ 	.byte	0x04, 0x11
        /*033e*/ 	.short	(.L_181 - .L_180)
	.align		4
.L_180:
        /*0340*/ 	.word	index@(_ZN2at6native51_GLOBAL__N__11011a27_18_DepthwiseConv3d_cu_35e0c7b544conv_depthwise3d_cuda_backward_weight_kernelIddLin1ELin1EEEvNS_27GenericPackedTensorAccessorIKT_Lm5ENS_16DefaultPtrTraitsEiEES7_NS3_IS4_Lm5ES6_iEEiiiiiiiii)
        /*0344*/ 	.word	0x00000000


	//----- nvinfo : EIATTR_REGCOUNT
	.align		4
.L_181:
        /*0348*/ 	.byte	0x04, 0x2f
        /*034a*/ 	.short	(.L_183 - .L_182)
	.align		4
.L_182:
        /*034c*/ 	.word	index@(_ZN2at6native51_GLOBAL__N__11011a27_18_DepthwiseConv3d_cu_35e0c7b544conv_depthwise3d_cuda_backward_weight_kernelIffLi1ELi1EEEvNS_27GenericPackedTensorAccessorIKT_Lm5ENS_16DefaultPtrTraitsEiEES7_NS3_IS4_Lm5ES6_iEEiiiiiiiii)
        /*0350*/ 	.word	0x0000001f


	//----- nvinfo : EIATTR_FRAME_SIZE
	.align		4
.L_183:
        /*0354*/ 	.byte	0x04, 0x11
        /*0356*/ 	.short	(.L_185 - .L_184)
	.align		4
.L_184:
        /*0358*/ 	.word	index@(_ZN2at6native51_GLOBAL__N__11011a27_18_DepthwiseConv3d_cu_35e0c7b544conv_depthwise3d_cuda_backward_weight_kernelIffLi1ELi1EEEvNS_27GenericPackedTensorAccessorIKT_Lm5ENS_16DefaultPtrTraitsEiEES7_NS3_IS4_Lm5ES6_iEEiiiiiiiii)
        /*035c*/ 	.word	0x00000000


	//----- nvinfo : EIATTR_REGCOUNT
	.align		4
.L_185:
        /*0360*/ 	.byte	0x04, 0x2f
        /*0362*/ 	.short	(.L_187 - .L_186)
	.align		4
.L_186:
        /*0364*/ 	.word	index@(_ZN2at6native51_GLOBAL__N__11011a27_18_DepthwiseConv3d_cu_35e0c7b544conv_depthwise3d_cuda_backward_weight_kernelIffLi2ELi2EEEvNS_27GenericPackedTensorAccessorIKT_Lm5ENS_16DefaultPtrTraitsEiEES7_NS3_IS4_Lm5ES6_iEEiiiiiiiii)
        /*0368*/ 	.word	0x0000001f


	//----- nvinfo : EIATTR_FRAME_SIZE
	.align		4
.L_187:
        /*036c*/ 	.byte	0x04, 0x11
        /*036e*/ 	.short	(.L_189 - .L_188)
	.align		4
.L_188:
        /*0370*/ 	.word	index@(_ZN2at6native51_GLOBAL__N__11011a27_18_DepthwiseConv3d_cu_35e0c7b544conv_depthwise3d_cuda_backward_weight_kernelIffLi2ELi2EEEvNS_27GenericPackedTensorAccessorIKT_Lm5ENS_16DefaultPtrTraitsEiEES7_NS3_IS4_Lm5ES6_iEEiiiiiiiii)
        /*0374*/ 	.word	0x00000000


	//----- nvinfo : EIATTR_REGCOUNT
	.align		4
.L_189:
        /*0378*/ 	.byte	0x04, 0x2f
        /*037a*/ 	.short	(.L_191 - .L_190)
	.align		4
.L_190:
        /*037c*/ 	.word	index@(_ZN2at6native51_GLOBAL__N__11011a27_18_DepthwiseConv3d_cu_35e0c7b544conv_depthwise3d_cuda_backward_weight_kernelIffLin1ELin1EEEvNS_27GenericPackedTensorAccessorIKT_Lm5ENS_16DefaultPtrTraitsEiEES7_NS3_IS4_Lm5ES6_iEEiiiiiiiii)
        /*0380*/ 	.word	0x0000001f


	//----- nvinfo : EIATTR_FRAME_SIZE
	.align		4
.L_191:
        /*0384*/ 	.byte	0x04, 0x11
        /*0386*/ 	.short	(.L_193 - .L_192)
	.align		4
.L_192:
        /*0388*/ 	.word	index@(_ZN2at6native51_GLOBAL__N__11011a27_18_DepthwiseConv3d_cu_35e0c7b544conv_depthwise3d_cuda_backward_weight_kernelIffLin1ELin1EEEvNS_27GenericPackedTensorAccessorIKT_Lm5ENS_16DefaultPtrTraitsEiEES7_NS3_IS4_Lm5ES6_iEEiiiiiiiii)
        /*038c*/ 	.word	0x00000000


	//----- nvinfo : EIATTR_REGCOUNT
	.align		4
.L_193:
        /*0390*/ 	.byte	0x04, 0x2f
        /*0392*/ 	.short	(.L_195 - .L_194)
	.align		4
.L_194:
        /*0394*/ 	.word	index@(_ZN2at6native51_GLOBAL__N__11011a27_18_DepthwiseConv3d_cu_35e0c7b544conv_depthwise3d_cuda_backward_weight_kernelIN3c104HalfEfLi1ELi1EEEvNS_27GenericPackedTensorAccessorIKT_Lm5ENS_16DefaultPtrTraitsEiEES9_NS5_IS6_Lm5ES8_iEEiiiiiiiii)
        /*0398*/ 	.word	0x00000022


	//----- nvinfo : EIATTR_FRAME_SIZE
	.align		4
.L_195:
        /*039c*/ 	.byte	0x04, 0x11
        /*039e*/ 	.short	(.L_197 - .L_196)
	.align		4
.L_196:
        /*03a0*/ 	.word	index@(_ZN2at6native51_GLOBAL__N__11011a27_18_DepthwiseConv3d_cu_35e0c7b544conv_depthwise3d_cuda_backward_weight_kernelIN3c104HalfEfLi1ELi1EEEvNS_27GenericPackedTensorAccessorIKT_Lm5ENS_16DefaultPtrTraitsEiEES9_NS5_IS6_Lm5ES8_iEEiiiiiiiii)
        /*03a4*/ 	.word	0x00000000


	//----- nvinfo : EIATTR_REGCOUNT
	.align		4
.L_197:
        /*03a8*/ 	.byte	0x04, 0x2f
        /*03aa*/ 	.short	(.L_199 - .L_198)
	.align		4
.L_198:
        /*03ac*/ 	.word	index@(_ZN2at6native51_GLOBAL__N__11011a27_18_DepthwiseConv3d_cu_35e0c7b544conv_depthwise3d_cuda_backward_weight_kernelIN3c104HalfEfLi2ELi2EEEvNS_27GenericPackedTensorAccessorIKT_Lm5ENS_16DefaultPtrTraitsEiEES9_NS5_IS6_Lm5ES8_iEEiiiiiiiii)
        /*03b0*/ 	.word	0x00000022


	//----- nvinfo : EIATTR_FRAME_SIZE
	.align		4
.L_199:
        /*03b4*/ 	.byte	0x04, 0x11
        /*03b6*/ 	.short	(.L_201 - .L_200)
	.align		4
.L_200:
        /*03b8*/ 	.word	index@(_ZN2at6native51_GLOBAL__N__11011a27_18_DepthwiseConv3d_cu_35e0c7b544conv_depthwise3d_cuda_backward_weight_kernelIN3c104HalfEfLi2ELi2EEEvNS_27GenericPackedTensorAccessorIKT_Lm5ENS_16DefaultPtrTraitsEiEES9_NS5_IS6_Lm5ES8_iEEiiiiiiiii)
        /*03bc*/ 	.word	0x00000000


	//----- nvinfo : EIATTR_REGCOUNT
	.align		4
.L_201:
        /*03c0*/ 	.byte	0x04, 0x2f
        /*03c2*/ 	.short	(.L_203 - .L_202)
	.align		4
.L_202:
        /*03c4*/ 	.word	index@(_ZN2at6native51_GLOBAL__N__11011a27_18_DepthwiseConv3d_cu_35e0c7b544conv_depthwise3d_cuda_backward_weight_kernelIN3c104HalfEfLin1ELin1EEEvNS_27GenericPackedTensorAccessorIKT_Lm5ENS_16DefaultPtrTraitsEiEES9_NS5_IS6_Lm5ES8_iEEiiiiiiiii)
        /*03c8*/ 	.word	0x00000022


	//----- nvinfo : EIATTR_FRAME_SIZE
	.align		4
.L_203:
        /*03cc*/ 	.byte	0x04, 0x11
        /*03ce*/ 	.short	(.L_205 - .L_204)
	.align		4
.L_204:
        /*03d0*/ 	.word	index@(_ZN2at6native51_GLOBAL__N__11011a27_18_DepthwiseConv3d_cu_35e0c7b544conv_depthwise3d_cuda_backward_weight_kernelIN3c104HalfEfLin1ELin1EEEvNS_27GenericPackedTensorAccessorIKT_Lm5ENS_16DefaultPtrTraitsEiEES9_NS5_IS6_Lm5ES8_iEEiiiiiiiii)
        /*03d4*/ 	.word	0x00000000


	//----- nvinfo : EIATTR_REGCOUNT
	.align		4
.L_205:
        /*03d8*/ 	.byte	0x04, 0x2f
        /*03da*/ 	.short	(.L_207 - .L_206)
	.align		4
.L_206:
        /*03dc*/ 	.word	index@(_ZN2at6native51_GLOBAL__N__11011a27_18_DepthwiseConv3d_cu_35e0c7b544conv_depthwise3d_cuda_backward_weight_kernelIN3c108BFloat16EfLi1ELi1EEEvNS_27GenericPackedTensorAccessorIKT_Lm5ENS_16DefaultPtrTraitsEiEES9_NS5_IS6_Lm5ES8_iEEiiiiiiiii)
        /*03e0*/ 	.word	0x00000022


	//----- nvinfo : EIATTR_FRAME_SIZE
	.align		4
.L_207:
        /*03e4*/ 	.byte	0x04, 0x11
        /*03e6*/ 	.short	(.L_209 - .L_208)
	.align		4
.L_208:
        /*03e8*/ 	.word	index@(_ZN2at6native51_GLOBAL__N__11011a27_18_DepthwiseConv3d_cu_35e0c7b544conv_depthwise3d_cuda_backward_weight_kernelIN3c108BFloat16EfLi1ELi1EEEvNS_27GenericPackedTensorAccessorIKT_Lm5ENS_16DefaultPtrTraitsEiEES9_NS5_IS6_Lm5ES8_iEEiiiiiiiii)
        /*03ec*/ 	.word	0x00000000


	//----- nvinfo : EIATTR_REGCOUNT
	.align		4
.L_209:
        /*03f0*/ 	.byte	0x04, 0x2f
        /*03f2*/ 	.short	(.L_211 - .L_210)
	.align		4
.L_210:
        /*03f4*/ 	.word	index@(_ZN2at6native51_GLOBAL__N__11011a27_18_DepthwiseConv3d_cu_35e0c7b544conv_depthwise3d_cuda_backward_weight_kernelIN3c108BFloat16EfLi2ELi2EEEvNS_27GenericPackedTensorAccessorIKT_Lm5ENS_16DefaultPtrTraitsEiEES9_NS5_IS6_Lm5ES8_iEEiiiiiiiii)
        /*03f8*/ 	.word	0x00000022


	//----- nvinfo : EIATTR_FRAME_SIZE
	.align		4
.L_211:
        /*03fc*/ 	.byte	0x04, 0x11
        /*03fe*/ 	.short	(.L_213 - .L_212)
	.align		4
.L_212:
        /*0400*/ 	.word	index@(_ZN2at6native51_GLOBAL__N__11011a27_18_DepthwiseConv3d_cu_35e0c7b544conv_depthwise3d_cuda_backward_weight_kernelIN3c108BFloat16EfLi2ELi2EEEvNS_27GenericPackedTensorAccessorIKT_Lm5ENS_16DefaultPtrTraitsEiEES9_NS5_IS6_Lm5ES8_iEEiiiiiiiii)
        /*0404*/ 	.word	0x00000000


	//----- nvinfo : EIATTR_REGCOUNT
	.align		4
.L_213:
        /*0408*/ 	.byte	0x04, 0x2f
        /*040a*/ 	.short	(.L_215 - .L_214)
	.align		4
.L_214:
        /*040c*/ 	.word	index@(_ZN2at6native51_GLOBAL__N__11011a27_18_DepthwiseConv3d_cu_35e0c7b544conv_depthwise3d_cuda_backward_weight_kernelIN3c108BFloat16EfLin1ELin1EEEvNS_27GenericPackedTensorAccessorIKT_Lm5ENS_16DefaultPtrTraitsEiEES9_NS5_IS6_Lm5ES8_iEEiiiiiiiii)
        /*0410*/ 	.word	0x00000022


	//----- nvinfo : EIATTR_FRAME_SIZE
	.align		4
.L_215:
        /*0414*/ 	.byte	0x04, 0x11
        /*0416*/ 	.short	(.L_217 - .L_216)
	.align		4
.L_216:
        /*0418*/ 	.word	index@(_ZN2at6native51_GLOBAL__N__11011a27_18_DepthwiseConv3d_cu_35e0c7b544conv_depthwise3d_cuda_backward_weight_kernelIN3c108BFloat16EfLin1ELin1EEEvNS_27GenericPackedTensorAccessorIKT_Lm5ENS_16DefaultPtrTraitsEiEES9_NS5_IS6_Lm5ES8_iEEiiiiiiiii)
        /*041c*/ 	.word	0x00000000


	//----- nvinfo : EIATTR_MIN_STACK_SIZE
	.align		4
.L_217:
        /*0420*/ 	.byte	0x04, 0x12
        /*0422*/ 	.short	(.L_219 - .L_218)
	.align		4
.L_218:
        /*0424*/ 	.word	index@(_ZN2at6native51_GLOBAL__N__11011a27_18_DepthwiseConv3d_cu_35e0c7b544conv_depthwise3d_cuda_backward_weight_kernelIN3c108BFloat16EfLin1ELin1EEEvNS_27GenericPackedTensorAccessorIKT_Lm5ENS_16DefaultPtrTraitsEiEES9_NS5_IS6_Lm5ES8_iEEiiiiiiiii)
        /*0428*/ 	.word	0x00000000


	//----- nvinfo : EIATTR_MIN_STACK_SIZE
	.align		4
.L_219:
        /*042c*/ 	.byte	0x04, 0x12
        /*042e*/ 	.short	(.L_221 - .L_220)
	.align		4
.L_220:
        /*0430*/ 	.word	index@(_ZN2at6native51_GLOBAL__N__11011a27_18_DepthwiseConv3d_cu_35e0c7b544conv_depthwise3d_cuda_backward_weight_kernelIN3c108BFloat16EfLi2ELi2EEEvNS_27GenericPackedTensorAccessorIKT_Lm5ENS_16DefaultPtrTraitsEiEES9_NS5_IS6_Lm5ES8_iEEiiiiiiiii)
        /*0434*/ 	.word	0x00000000


	//----- nvinfo : EIATTR_MIN_STACK_SIZE
	.align		4
.L_221:
        /*0438*/ 	.byte	0x04, 0x12
        /*043a*/ 	.short	(.L_223 - .L_222)
	.align		4
.L_222:
        /*043c*/ 	.word	index@(_ZN2at6native51_GLOBAL__N__11011a27_18_DepthwiseConv3d_cu_35e0c7b544conv_depthwise3d_cuda_backward_weight_kernelIN3c108BFloat16EfLi1ELi1EEEvNS_27GenericPackedTensorAccessorIKT_Lm5ENS_16DefaultPtrTraitsEiEES9_NS5_IS6_Lm5ES8_iEEiiiiiiiii)
        /*0440*/ 	.word	0x00000000


	//----- nvinfo : EIATTR_MIN_STACK_SIZE
	.align		4
.L_223:
        /*0444*/ 	.byte	0x04, 0x12
        /*0446*/ 	.short	(.L_225 - .L_224)
	.align		4
.L_224:
        /*0448*/ 	.word	index@(_ZN2at6native51_GLOBAL__N__11011a27_18_DepthwiseConv3d_cu_35e0c7b544conv_depthwise3d_cuda_backward_weight_kernelIN3c104HalfEfLin1ELin1EEEvNS_27GenericPackedTensorAccessorIKT_Lm5ENS_16DefaultPtrTraitsEiEES9_NS5_IS6_Lm5ES8_iEEiiiiiiiii)
        /*044c*/ 	.word	0x00000000


	//----- nvinfo : EIATTR_MIN_STACK_SIZE
	.align		4
.L_225:
        /*0450*/ 	.byte	0x04, 0x12
        /*0452*/ 	.short	(.L_227 - .L_226)
	.align		4
.L_226:
        /*0454*/ 	.word	index@(_ZN2at6native51_GLOBAL__N__11011a27_18_DepthwiseConv3d_cu_35e0c7b544conv_depthwise3d_cuda_backward_weight_kernelIN3c104HalfEfLi2ELi2EEEvNS_27GenericPackedTensorAccessorIKT_Lm5ENS_16DefaultPtrTraitsEiEES9_NS5_IS6_Lm5ES8_iEEiiiiiiiii)
        /*0458*/ 	.word	0x00000000


	//----- nvinfo : EIATTR_MIN_STACK_SIZE
	.align		4
.L_227:
        /*045c*/ 	.byte	0x04, 0x12
        /*045e*/ 	.short	(.L_229 - .L_228)
	.align		4
.L_228:
        /*0460*/ 	.word	index@(_ZN2at6native51_GLOBAL__N__11011a27_18_DepthwiseConv3d_cu_35e0c7b544conv_depthwise3d_cuda_backward_weight_kernelIN3c104HalfEfLi1ELi1EEEvNS_27GenericPackedTensorAccessorIKT_Lm5ENS_16DefaultPtrTraitsEiEES9_NS5_IS6_Lm5ES8_iEEiiiiiiiii)
        /*0464*/ 	.word	0x00000000


	//----- nvinfo : EIATTR_MIN_STACK_SIZE
	.align		4
.L_229:
        /*0468*/ 	.byte	0x04, 0x12
        /*046a*/ 	.short	(.L_231 - .L_230)
	.align		4
.L_230:
        /*046c*/ 	.word	index@(_ZN2at6native51_GLOBAL__N__11011a27_18_DepthwiseConv3d_cu_35e0c7b544conv_depthwise3d_cuda_backward_weight_kernelIffLin1ELin1EEEvNS_27GenericPackedTensorAccessorIKT_Lm5ENS_16DefaultPtrTraitsEiEES7_NS3_IS4_Lm5ES6_iEEiiiiiiiii)
        /*0470*/ 	.word	0x00000000


	//----- nvinfo : EIATTR_MIN_STACK_SIZE
	.align		4
.L_231:
        /*0474*/ 	.byte	0x04, 0x12
        /*0476*/ 	.short	(.L_233 - .L_232)
	.align		4
.L_232:
        /*0478*/ 	.word	index@(_ZN2at6native51_GLOBAL__N__11011a27_18_DepthwiseConv3d_cu_35e0c7b544conv_depthwise3d_cuda_backward_weight_kernelIffLi2ELi2EEEvNS_27GenericPackedTensorAccessorIKT_Lm5ENS_16DefaultPtrTraitsEiEES7_NS3_IS4_Lm5ES6_iEEiiiiiiiii)
        /*047c*/ 	.word	0x00000000


	//----- nvinfo : EIATTR_MIN_STACK_SIZE
	.align		4
.L_233:
        /*0480*/ 	.byte	0x04, 0x12
        /*0482*/ 	.short	(.L_235 - .L_234)
	.align		4
.L_234:
        /*0484*/ 	.word	index@(_ZN2at6native51_GLOBAL__N__11011a27_18_DepthwiseConv3d_cu_35e0c7b544conv_depthwise3d_cuda_backward_weight_kernelIffLi1ELi1EEEvNS_27GenericPackedTensorAccessorIKT_Lm5ENS_16DefaultPtrTraitsEiEES7_NS3_IS4_Lm5ES6_iEEiiiiiiiii)
        /*0488*/ 	.word	0x00000000


	//----- nvinfo : EIATTR_MIN_STACK_SIZE
	.align		4
.L_235:
        /*048c*/ 	.byte	0x04, 0x12
        /*048e*/ 	.short	(.L_237 - .L_236)
	.align		4
.L_236:
        /*0490*/ 	.word	index@(_ZN2at6native51_GLOBAL__N__11011a27_18_DepthwiseConv3d_cu_35e0c7b544conv_depthwise3d_cuda_backward_weight_kernelIddLin1ELin1EEEvNS_27GenericPackedTensorAccessorIKT_Lm5ENS_16DefaultPtrTraitsEiEES7_NS3_IS4_Lm5ES6_iEEiiiiiiiii)
        /*0494*/ 	.word	0x00000000


	//----- nvinfo : EIATTR_MIN_STACK_SIZE
	.align		4
.L_237:
        /*0498*/ 	.byte	0x04, 0x12
        /*049a*/ 	.short	(.L_239 - .L_238)
	.align		4
.L_238:
        /*049c*/ 	.word	index@(_ZN2at6native51_GLOBAL__N__11011a27_18_DepthwiseConv3d_cu_35e0c7b544conv_depthwise3d_cuda_backward_weight_kernelIddLi2ELi2EEEvNS_27GenericPackedTensorAccessorIKT_Lm5ENS_16DefaultPtrTraitsEiEES7_NS3_IS4_Lm5ES6_iEEiiiiiiiii)
        /*04a0*/ 	.word	0x00000000


	//----- nvinfo : EIATTR_MIN_STACK_SIZE
	.align		4
.L_239:
        /*04a4*/ 	.byte	0x04, 0x12
        /*04a6*/ 	.short	(.L_241 - .L_240)
	.align		4
.L_240:
        /*04a8*/ 	.word	index@(_ZN2at6native51_GLOBAL__N__11011a27_18_DepthwiseConv3d_cu_35e0c7b544conv_depthwise3d_cuda_backward_weight_kernelIddLi1ELi1EEEvNS_27GenericPackedTensorAccessorIKT_Lm5ENS_16DefaultPtrTraitsEiEES7_NS3_IS4_Lm5ES6_iEEiiiiiiiii)
        /*04ac*/ 	.word	0x00000000


	//----- nvinfo : EIATTR_MIN_STACK_SIZE
	.align		4
.L_241:
        /*04b0*/ 	.byte	0x04, 0x12
        /*04b2*/ 	.short	(.L_243 - .L_242)
	.align		4
.L_242:
        /*04b4*/ 	.word	index@(_ZN2at6native51_GLOBAL__N__11011a27_18_DepthwiseConv3d_cu_35e0c7b543conv_depthwise3d_cuda_backward_input_kernelIN3c108BFloat16EfLin1ELin1ELin1ELin1ELin1ELin1ELin1ELin1ELin1EEEvNS_27GenericPackedTensorAccessorIKT_Lm5ENS_16DefaultPtrTraitsEiEENS5_IS6_Lm5ES8_iEES9_iiiiiiiii)
        /*04b8*/ 	.word	0x00000000


	//----- nvinfo : EIATTR_MIN_STACK_SIZE
	.align		4
.L_243:
        /*04bc*/ 	.byte	0x04, 0x12
        /*04be*/ 	.short	(.L_245 - .L_244)
	.align		4
.L_244:
        /*04c0*/ 	.word	index@(_ZN2at6native51_GLOBAL__N__11011a27_18_DepthwiseConv3d_cu_35e0c7b543conv_depthwise3d_cuda_backward_input_kernelIN3c108BFloat16EfLi3ELi3ELi3ELin1ELin1ELin1ELin1ELin1ELin1EEEvNS_27GenericPackedTensorAccessorIKT_Lm5ENS_16DefaultPtrTraitsEiEENS5_IS6_Lm5ES8_iEES9_iiiiiiiii)
        /*04c4*/ 	.word	0x00000000


	//----- nvinfo : EIATTR_MIN_STACK_SIZE
	.align		4
.L_245:
        /*04c8*/ 	.byte	0x04, 0x12
        /*04ca*/ 	.short	(.L_247 - .L_246)
	.align		4
.L_246:
        /*04cc*/ 	.word	index@(_ZN2at6native51_GLOBAL__N__11011a27_18_DepthwiseConv3d_cu_35e0c7b543conv_depthwise3d_cuda_backward_input_kernelIN3c108BFloat16EfLi3ELi3ELi3ELin1ELin1ELin1ELi1ELi1ELi1EEEvNS_27GenericPackedTensorAccessorIKT_Lm5ENS_16DefaultPtrTraitsEiEENS5_IS6_Lm5ES8_iEES9_iiiiiiiii)
        /*04d0*/ 	.word	0x00000000


	//----- nvinfo : EIATTR_MIN_STACK_SIZE
	.align		4
.L_247:
        /*04d4*/ 	.byte	0x04, 0x12
        /*04d6*/ 	.short	(.L_249 - .L_248)
	.align		4
.L_248:
        /*04d8*/ 	.word	index@(_ZN2at6native51_GLOBAL__N__11011a27_18_DepthwiseConv3d_cu_35e0c7b543conv_depthwise3d_cuda_backward_input_kernelIN3c108BFloat16EfLi3ELi3ELi3ELi1ELi1ELi1ELin1ELin1ELin1EEEvNS_27GenericPackedTensorAccessorIKT_Lm5ENS_16DefaultPtrTraitsEiEENS5_IS6_Lm5ES8_iEES9_iiiiiiiii)
        /*04dc*/ 	.word	0x00000000


	//----- nvinfo : EIATTR_MIN_STACK_SIZE
	.align		4
.L_249:
        /*04e0*/ 	.byte	0x04, 0x12
        /*04e2*/ 	.short	(.L_251 - .L_250)
	.align		4
.L_250:
        /*04e4*/ 	.word	index@(_ZN2at6native51_GLOBAL__N__11011a27_18_DepthwiseConv3d_cu_35e0c7b543conv_depthwise3d_cuda_backward_input_kernelIN3c108BFloat16EfLi3ELi3ELi3ELi1ELi1ELi1ELi1ELi1ELi1EEEvNS_27GenericPackedTensorAccessorIKT_Lm5ENS_16DefaultPtrTraitsEiEENS5_IS6_Lm5ES8_iEES9_iiiiiiiii)
        /*04e8*/ 	.word	0x00000000


	//----- nvinfo : EIATTR_MIN_STACK_SIZE
	.align		4
.L_251:
        /*04ec*/ 	.byte	0x04, 0x12
        /*04ee*/ 	.short	(.L_253 - .L_252)
	.align		4
.L_252:
        /*04f0*/ 	.word	index@(_ZN2at6native51_GLOBAL__N__11011a27_18_DepthwiseConv3d_cu_35e0c7b543conv_depthwise3d_cuda_backward_input_kernelIN3c104HalfEfLin1ELin1ELin1ELin1ELin1ELin1ELin1ELin1ELin1EEEvNS_27GenericPackedTensorAccessorIKT_Lm5ENS_16DefaultPtrTraitsEiEENS5_IS6_Lm5ES8_iEES9_iiiiiiiii)
        /*04f4*/ 	.word	0x00000000


	//----- nvinfo : EIATTR_MIN_STACK_SIZE
	.align		4
.L_253:
        /*04f8*/ 	.byte	0x04, 0x12
        /*04fa*/ 	.short	(.L_255 - .L_254)
	.align		4
.L_254:
        /*04fc*/ 	.word	index@(_ZN2at6native51_GLOBAL__N__11011a27_18_DepthwiseConv3d_cu_35e0c7b543conv_depthwise3d_cuda_backward_input_kernelIN3c104HalfEfLi3ELi3ELi3ELin1ELin1ELin1ELin1ELin1ELin1EEEvNS_27GenericPackedTensorAccessorIKT_Lm5ENS_16DefaultPtrTraitsEiEENS5_IS6_Lm5ES8_iEES9_iiiiiiiii)
        /*0500*/ 	.word	0x00000000


	//----- nvinfo : EIATTR_MIN_STACK_SIZE
	.align		4
.L_255:
        /*0504*/ 	.byte	0x04, 0x12
        /*0506*/ 	.short	(.L_257 - .L_256)
	.align		4
.L_256:
        /*0508*/ 	.word	index@(_ZN2at6native51_GLOBAL__N__11011a27_18_DepthwiseConv3d_cu_35e0c7b543conv_depthwise3d_cuda_backward_input_kernelIN3c104HalfEfLi3ELi3ELi3ELin1ELin1ELin1ELi1ELi1ELi1EEEvNS_27GenericPackedTensorAccessorIKT_Lm5ENS_16DefaultPtrTraitsEiEENS5_IS6_Lm5ES8_iEES9_iiiiiiiii)
        /*050c*/ 	.word	0x00000000


	//----- nvinfo : EIATTR_MIN_STACK_SIZE
	.align		4
.L_257:
        /*0510*/ 	.byte	0x04, 0x12
        /*0512*/ 	.short	(.L_259 - .L_258)
	.align		4
.L_258:
        /*0514*/ 	.word	index@(_ZN2at6native51_GLOBAL__N__11011a27_18_DepthwiseConv3d_cu_35e0c7b543conv_depthwise3d_cuda_backward_input_kernelIN3c104HalfEfLi3ELi3ELi3ELi1ELi1ELi1ELin1ELin1ELin1EEEvNS_27GenericPackedTensorAccessorIKT_Lm5ENS_16DefaultPtrTraitsEiEENS5_IS6_Lm5ES8_iEES9_iiiiiiiii)
        /*0518*/ 	.word	0x00000000


	//----- nvinfo : EIATTR_MIN_STACK_SIZE
	.align		4
.L_259:
        /*051c*/ 	.byte	0x04, 0x12
        /*051e*/ 	.short	(.L_261 - .L_260)
	.align		4
.L_260:
        /*0520*/ 	.word	index@(_ZN2at6native51_GLOBAL__N__11011a27_18_DepthwiseConv3d_cu_35e0c7b543conv_depthwise3d_cuda_backward_input_kernelIN3c104HalfEfLi3ELi3ELi3ELi1ELi1ELi1ELi1ELi1ELi1EEEvNS_27GenericPackedTensorAccessorIKT_Lm5ENS_16DefaultPtrTraitsEiEENS5_IS6_Lm5ES8_iEES9_iiiiiiiii)
        /*0524*/ 	.word	0x00000000


	//----- nvinfo : EIATTR_MIN_STACK_SIZE
	.align		4
.L_261:
        /*0528*/ 	.byte	0x04, 0x12
        /*052a*/ 	.short	(.L_263 - .L_262)
	.align		4
.L_262:
        /*052c*/ 	.word	index@(_ZN2at6native51_GLOBAL__N__11011a27_18_DepthwiseConv3d_cu_35e0c7b543conv_depthwise3d_cuda_backward_input_kernelIffLin1ELin1ELin1ELin1ELin1ELin1ELin1ELin1ELin1EEEvNS_27GenericPackedTensorAccessorIKT_Lm5ENS_16DefaultPtrTraitsEiEENS3_IS4_Lm5ES6_iEES7_iiiiiiiii)
        /*0530*/ 	.word	0x00000000


	//----- nvinfo : EIATTR_MIN_STACK_SIZE
	.align		4
.L_263:
        /*0534*/ 	.byte	0x04, 0x12
        /*0536*/ 	.short	(.L_265 - .L_264)
	.align		4
.L_264:
        /*0538*/ 	.word	index@(_ZN2at6native51_GLOBAL__N__11011a27_18_DepthwiseConv3d_cu_35e0c7b543conv_depthwise3d_cuda_backward_input_kernelIffLi3ELi3ELi3ELin1ELin1ELin1ELin1ELin1ELin1EEEvNS_27GenericPackedTensorAccessorIKT_Lm5ENS_16DefaultPtrTraitsEiEENS3_IS4_Lm5ES6_iEES7_iiiiiiiii)
        /*053c*/ 	.word	0x00000000


	//----- nvinfo : EIATTR_MIN_STACK_SIZE
	.align		4
.L_265:
        /*0540*/ 	.byte	0x04, 0x12
        /*0542*/ 	.short	(.L_267 - .L_266)
	.align		4
.L_266:
        /*0544*/ 	.word	index@(_ZN2at6native51_GLOBAL__N__11011a27_18_DepthwiseConv3d_cu_35e0c7b543conv_depthwise3d_cuda_backward_input_kernelIffLi3ELi3ELi3ELin1ELin1ELin1ELi1ELi1ELi1EEEvNS_27GenericPackedTensorAccessorIKT_Lm5ENS_16DefaultPtrTraitsEiEENS3_IS4_Lm5ES6_iEES7_iiiiiiiii)
        /*0548*/ 	.word	0x00000000


	//----- nvinfo : EIATTR_MIN_STACK_SIZE
	.align		4
.L_267:
        /*054c*/ 	.byte	0x04, 0x12
        /*054e*/ 	.short	(.L_269 - .L_268)
	.align		4
.L_268:
        /*0550*/ 	.word	index@(_ZN2at6native51_GLOBAL__N__11011a27_18_DepthwiseConv3d_cu_35e0c7b543conv_depthwise3d_cuda_backward_input_kernelIffLi3ELi3ELi3ELi1ELi1ELi1ELin1ELin1ELin1EEEvNS_27GenericPackedTensorAccessorIKT_Lm5ENS_16DefaultPtrTraitsEiEENS3_IS4_Lm5ES6_iEES7_iiiiiiiii)
        /*0554*/ 	.word	0x00000000


	//----- nvinfo : EIATTR_MIN_STACK_SIZE
	.align		4
.L_269:
        /*0558*/ 	.byte	0x04, 0x12
        /*055a*/ 	.short	(.L_271 - .L_270)
	.align		4
.L_270:
        /*055c*/ 	.word	index@(_ZN2at6native51_GLOBAL__N__11011a27_18_DepthwiseConv3d_cu_35e0c7b543conv_depthwise3d_cuda_backward_input_kernelIffLi3ELi3ELi3ELi1ELi1ELi1ELi1ELi1ELi1EEEvNS_27GenericPackedTensorAccessorIKT_Lm5ENS_16DefaultPtrTraitsEiEENS3_IS4_Lm5ES6_iEES7_iiiiiiiii)
        /*0560*/ 	.word	0x00000000


	//----- nvinfo : EIATTR_MIN_STACK_SIZE
	.align		4
.L_271:
        /*0564*/ 	.byte	0x04, 0x12
        /*0566*/ 	.short	(.L_273 - .L_272)
	.align		4
.L_272:
        /*0568*/ 	.word	index@(_ZN2at6native51_GLOBAL__N__11011a27_18_DepthwiseConv3d_cu_35e0c7b543conv_depthwise3d_cuda_backward_input_kernelIddLin1ELin1ELin1ELin1ELin1ELin1ELin1ELin1ELin1EEEvNS_27GenericPackedTensorAccessorIKT_Lm5ENS_16DefaultPtrTraitsEiEENS3_IS4_Lm5ES6_iEES7_iiiiiiiii)
        /*056c*/ 	.word	0x00000000


	//----- nvinfo : EIATTR_MIN_STACK_SIZE
	.align		4
.L_273:
        /*0570*/ 	.byte	0x04, 0x12
        /*0572*/ 	.short	(.L_275 - .L_274)
	.align		4
.L_274:
        /*0574*/ 	.word	index@(_ZN2at6native51_GLOBAL__N__11011a27_18_DepthwiseConv3d_cu_35e0c7b543conv_depthwise3d_cuda_backward_input_kernelIddLi3ELi3ELi3ELin1ELin1ELin1ELin1ELin1ELin1EEEvNS_27GenericPackedTensorAccessorIKT_Lm5ENS_16DefaultPtrTraitsEiEENS3_IS4_Lm5ES6_iEES7_iiiiiiiii)
        /*0578*/ 	.word	0x00000000


	//----- nvinfo : EIATTR_MIN_STACK_SIZE
	.align		4
.L_275:
        /*057c*/ 	.byte	0x04, 0x12
        /*057e*/ 	.short	(.L_277 - .L_276)
	.align		4
.L_276:
        /*0580*/ 	.word	index@(_ZN2at6native51_GLOBAL__N__11011a27_18_DepthwiseConv3d_cu_35e0c7b543conv_depthwise3d_cuda_backward_input_kernelIddLi3ELi3ELi3ELin1ELin1ELin1ELi1ELi1ELi1EEEvNS_27GenericPackedTensorAccessorIKT_Lm5ENS_16DefaultPtrTraitsEiEENS3_IS4_Lm5ES6_iEES7_iiiiiiiii)
        /*0584*/ 	.word	0x00000000


	//----- nvinfo : EIATTR_MIN_STACK_SIZE
	.align		4
.L_277:
        /*0588*/ 	.byte	0x04, 0x12
        /*058a*/ 	.short	(.L_279 - .L_278)
	.align		4
.L_278:
        /*058c*/ 	.word	index@(_ZN2at6native51_GLOBAL__N__11011a27_18_DepthwiseConv3d_cu_35e0c7b543conv_depthwise3d_cuda_backward_input_kernelIddLi3ELi3ELi3ELi1ELi1ELi1ELin1ELin1ELin1EEEvNS_27GenericPackedTensorAccessorIKT_Lm5ENS_16DefaultPtrTraitsEiEENS3_IS4_Lm5ES6_iEES7_iiiiiiiii)
        /*0590*/ 	.word	0x00000000


	//----- nvinfo : EIATTR_MIN_STACK_SIZE
	.align		4
.L_279:
        /*0594*/ 	.byte	0x04, 0x12
        /*0596*/ 	.short	(.L_281 - .L_280)
	.align		4
.L_280:
        /*0598*/ 	.word	index@(_ZN2at6native51_GLOBAL__N__11011a27_18_DepthwiseConv3d_cu_35e0c7b543conv_depthwise3d_cuda_backward_input_kernelIddLi3ELi3ELi3ELi1ELi1ELi1ELi1ELi1ELi1EEEvNS_27GenericPackedTensorAccessorIKT_Lm5ENS_16DefaultPtrTraitsEiEENS3_IS4_Lm5ES6_iEES7_iiiiiiiii)
        /*059c*/ 	.word	0x00000000


	//----- nvinfo : EIATTR_MIN_STACK_SIZE
	.align		4
.L_281:
        /*05a0*/ 	.byte	0x04, 0x12
        /*05a2*/ 	.short	(.L_283 - .L_282)
	.align		4
.L_282:
        /*05a4*/ 	.word	index@(_ZN2at6native51_GLOBAL__N__11011a27_18_DepthwiseConv3d_cu_35e0c7b528conv_depthwise3d_cuda_kernelIN3c108BFloat16EfLin1ELin1ELin1ELin1ELin1ELin1EEEvNS_27GenericPackedTensorAccessorIKT_Lm5ENS_16DefaultPtrTraitsEiEENS5_IS6_Lm5ES8_iEES9_PS7_iiiiiiiii)
        /*05a8*/ 	.word	0x00000000


	//----- nvinfo : EIATTR_MIN_STACK_SIZE
	.align		4
.L_283:
        /*05ac*/ 	.byte	0x04, 0x12
        /*05ae*/ 	.short	(.L_285 - .L_284)
	.align		4
.L_284:
        /*05b0*/ 	.word	index@(_ZN2at6native51_GLOBAL__N__11011a27_18_DepthwiseConv3d_cu_35e0c7b528conv_depthwise3d_cuda_kernelIN3c108BFloat16EfLin1ELin1ELin1ELi1ELi1ELi1EEEvNS_27GenericPackedTensorAccessorIKT_Lm5ENS_16DefaultPtrTraitsEiEENS5_IS6_Lm5ES8_iEES9_PS7_iiiiiiiii)
        /*05b4*/ 	.word	0x00000000


	//----- nvinfo : EIATTR_MIN_STACK_SIZE
	.align		4
.L_285:
        /*05b8*/ 	.byte	0x04, 0x12
        /*05ba*/ 	.short	(.L_287 - .L_286)
	.align		4
.L_286:
        /*05bc*/ 	.word	index@(_ZN2at6native51_GLOBAL__N__11011a27_18_DepthwiseConv3d_cu_35e0c7b528conv_depthwise3d_cuda_kernelIN3c108BFloat16EfLi3ELi3ELi3ELi1ELi1ELi1EEEvNS_27GenericPackedTensorAccessorIKT_Lm5ENS_16DefaultPtrTraitsEiEENS5_IS6_Lm5ES8_iEES9_PS7_iiiiiiiii)
        /*05c0*/ 	.word	0x00000000


	//----- nvinfo : EIATTR_MIN_STACK_SIZE
	.align		4
.L_287:
        /*05c4*/ 	.byte	0x04, 0x12
        /*05c6*/ 	.short	(.L_289 - .L_288)
	.align		4
.L_288:
        /*05c8*/ 	.word	index@(_ZN2at6native51_GLOBAL__N__11011a27_18_DepthwiseConv3d_cu_35e0c7b528conv_depthwise3d_cuda_kernelIN3c104HalfEfLin1ELin1ELin1ELin1ELin1ELin1EEEvNS_27GenericPackedTensorAccessorIKT_Lm5ENS_16DefaultPtrTraitsEiEENS5_IS6_Lm5ES8_iEES9_PS7_iiiiiiiii)
        /*05cc*/ 	.word	0x00000000


	//----- nvinfo : EIATTR_MIN_STACK_SIZE
	.align		4
.L_289:
        /*05d0*/ 	.byte	0x04, 0x12
        /*05d2*/ 	.short	(.L_291 - .L_290)
	.align		4
.L_290:
        /*05d4*/ 	.word	index@(_ZN2at6native51_GLOBAL__N__11011a27_18_DepthwiseConv3d_cu_35e0c7b528conv_depthwise3d_cuda_kernelIN3c104HalfEfLin1ELin1ELin1ELi1ELi1ELi1EEEvNS_27GenericPackedTensorAccessorIKT_Lm5ENS_16DefaultPtrTraitsEiEENS5_IS6_Lm5ES8_iEES9_PS7_iiiiiiiii)
        /*05d8*/ 	.word	0x00000000


	//----- nvinfo : EIATTR_MIN_STACK_SIZE
	.align		4
.L_291:
        /*05dc*/ 	.byte	0x04, 0x12
        /*05de*/ 	.short	(.L_293 - .L_292)
	.align		4
.L_292:
        /*05e0*/ 	.word	index@(_ZN2at6native51_GLOBAL__N__11011a27_18_DepthwiseConv3d_cu_35e0c7b528conv_depthwise3d_cuda_kernelIN3c104HalfEfLi3ELi3ELi3ELi1ELi1ELi1EEEvNS_27GenericPackedTensorAccessorIKT_Lm5ENS_16DefaultPtrTraitsEiEENS5_IS6_Lm5ES8_iEES9_PS7_iiiiiiiii)
        /*05e4*/ 	.word	0x00000000


	//----- nvinfo : EIATTR_MIN_STACK_SIZE
	.align		4
.L_293:
        /*05e8*/ 	.byte	0x04, 0x12
        /*05ea*/ 	.short	(.L_295 - .L_294)
	.align		4
.L_294:
        /*05ec*/ 	.word	index@(_ZN2at6native51_GLOBAL__N__11011a27_18_DepthwiseConv3d_cu_35e0c7b528conv_depthwise3d_cuda_kernelIffLin1ELin1ELin1ELin1ELin1ELin1EEEvNS_27GenericPackedTensorAccessorIKT_Lm5ENS_16DefaultPtrTraitsEiEENS3_IS4_Lm5ES6_iEES7_PS5_iiiiiiiii)
        /*05f0*/ 	.word	0x00000000


	//----- nvinfo : EIATTR_MIN_STACK_SIZE
	.align		4
.L_295:
        /*05f4*/ 	.byte	0x04, 0x12
        /*05f6*/ 	.short	(.L_297 - .L_296)
	.align		4
.L_296:
        /*05f8*/ 	.word	index@(_ZN2at6native51_GLOBAL__N__11011a27_18_DepthwiseConv3d_cu_35e0c7b528conv_depthwise3d_cuda_kernelIffLin1ELin1ELin1ELi1ELi1ELi1EEEvNS_27GenericPackedTensorAccessorIKT_Lm5ENS_16DefaultPtrTraitsEiEENS3_IS4_Lm5ES6_iEES7_PS5_iiiiiiiii)
        /*05fc*/ 	.word	0x00000000


	//----- nvinfo : EIATTR_MIN_STACK_SIZE
	.align		4
.L_297:
        /*0600*/ 	.byte	0x04, 0x12
        /*0602*/ 	.short	(.L_299 - .L_298)
	.align		4
.L_298:
        /*0604*/ 	.word	index@(_ZN2at6native51_GLOBAL__N__11011a27_18_DepthwiseConv3d_cu_35e0c7b528conv_depthwise3d_cuda_kernelIffLi3ELi3ELi3ELi1ELi1ELi1EEEvNS_27GenericPackedTensorAccessorIKT_Lm5ENS_16DefaultPtrTraitsEiEENS3_IS4_Lm5ES6_iEES7_PS5_iiiiiiiii)
        /*0608*/ 	.word	0x00000000


	//----- nvinfo : EIATTR_MIN_STACK_SIZE
	.align		4
.L_299:
        /*060c*/ 	.byte	0x04, 0x12
        /*060e*/ 	.short	(.L_301 - .L_300)
	.align		4
.L_300:
        /*0610*/ 	.word	index@(_ZN2at6native51_GLOBAL__N__11011a27_18_DepthwiseConv3d_cu_35e0c7b528conv_depthwise3d_cuda_kernelIddLin1ELin1ELin1ELin1ELin1ELin1EEEvNS_27GenericPackedTensorAccessorIKT_Lm5ENS_16DefaultPtrTraitsEiEENS3_IS4_Lm5ES6_iEES7_PS5_iiiiiiiii)
        /*0614*/ 	.word	0x00000000


	//----- nvinfo : EIATTR_MIN_STACK_SIZE
	.align		4
.L_301:
        /*0618*/ 	.byte	0x04, 0x12
        /*061a*/ 	.short	(.L_303 - .L_302)
	.align		4
.L_302:
        /*061c*/ 	.word	index@(_ZN2at6native51_GLOBAL__N__11011a27_18_DepthwiseConv3d_cu_35e0c7b528conv_depthwise3d_cuda_kernelIddLin1ELin1ELin1ELi1ELi1ELi1EEEvNS_27GenericPackedTensorAccessorIKT_Lm5ENS_16DefaultPtrTraitsEiEENS3_IS4_Lm5ES6_iEES7_PS5_iiiiiiiii)
        /*0620*/ 	.word	0x00000000


	//----- nvinfo : EIATTR_MIN_STACK_SIZE
	.align		4
.L_303:
        /*0624*/ 	.byte	0x04, 0x12
        /*0626*/ 	.short	(.L_305 - .L_304)
	.align		4
.L_304:
        /*0628*/ 	.word	index@(_ZN2at6native51_GLOBAL__N__11011a27_18_DepthwiseConv3d_cu_35e0c7b528conv_depthwise3d_cuda_kernelIddLi3ELi3ELi3ELi1ELi1ELi1EEEvNS_27GenericPackedTensorAccessorIKT_Lm5ENS_16DefaultPtrTraitsEiEENS3_IS4_Lm5ES6_iEES7_PS5_iiiiiiiii)
        /*062c*/ 	.word	0x00000000
.L_305:


//--------------------- .nv.compat                --------------------------
	.section	.nv.compat,"",@"SHT_CUDA_COMPAT_INFO"
	.align	4
        /*0000*/ 	.byte	0x02, 0x09, 0x00, 0x00, 0x02, 0x02, 0x01, 0x00, 0x02, 0x05, 0x05, 0x00, 0x03, 0x07, 0x01, 0x01
        /*0010*/ 	.byte	0x02, 0x03, 0x00, 0x00, 0x02, 0x06, 0x01, 0x00, 0x04, 0x0b, 0x08, 0x00, 0x00, 0x00, 0x00, 0x00
        /*0020*/ 	.byte	0x00, 0x00, 0x00, 0x00


//--------------------- .nv.info._ZN2at6native51_GLOBAL__N__11011a27_18_DepthwiseConv3d_cu_35e0c7b544conv_depthwise3d_cuda_backward_weight_kernelIN3c108BFloat16EfLin1ELin1EEEvNS_27GenericPackedTensorAccessorIKT_Lm5ENS_16DefaultPtrTraitsEiEES9_NS5_IS6_Lm5ES8_iEEiiiiiiiii --------------------------
	.section	.nv.info._ZN2at6native51_GLOBAL__N__11011a27_18_DepthwiseConv3d_cu_35e0c7b544conv_depthwise3d_cuda_backward_weight_kernelIN3c108BFloat16EfLin1ELin1EEEvNS_27GenericPackedTensorAccessorIKT_Lm5ENS_16DefaultPtrTraitsEiEES9_NS5_IS6_Lm5ES8_iEEiiiiiiiii,"",@"SHT_CUDA_INFO"
	.sectionflags	@""
	.align	4


	//----- nvinfo : EIATTR_CUDA_API_VERSION
	.align		4
        /*0000*/ 	.byte	0x04, 0x37
        /*0002*/ 	.short	(.L_307 - .L_306)
.L_306:
        /*0004*/ 	.word	0x00000082


	//----- nvinfo : EIATTR_KPARAM_INFO
	.align		4
.L_307:
        /*0008*/ 	.byte	0x04, 0x17
        /*000a*/ 	.short	(.L_309 - .L_308)
.L_308:
        /*000c*/ 	.word	0x00000000
        /*0010*/ 	.short	0x000b
        /*0012*/ 	.short	0x00b0
        /*0014*/ 	.byte	0x00, 0xf0, 0x11, 0x00


	//----- nvinfo : EIATTR_KPARAM_INFO
	.align		4
.L_309:
        /*0018*/ 	.byte	0x04, 0x17
        /*001a*/ 	.short	(.L_311 - .L_310)
.L_310:
        /*001c*/ 	.word	0x00000000
        /*0020*/ 	.short	0x000a
        /*0022*/ 	.short	0x00ac
        /*0024*/ 	.byte	0x00, 0xf0, 0x11, 0x00


	//----- nvinfo : EIATTR_KPARAM_INFO
	.align		4
.L_311:
        /*0028*/ 	.byte	0x04, 0x17
        /*002a*/ 	.short	(.L_313 - .L_312)
.L_312:
        /*002c*/ 	.word	0x00000000
        /*0030*/ 	.short	0x0009
        /*0032*/ 	.short	0x00a8
        /*0034*/ 	.byte	0x00, 0xf0, 0x11, 0x00


	//----- nvinfo : EIATTR_KPARAM_INFO
	.align		4
.L_313:
        /*0038*/ 	.byte	0x04, 0x17
        /*003a*/ 	.short	(.L_315 - .L_314)
.L_314:
        /*003c*/ 	.word	0x00000000
        /*0040*/ 	.short	0x0008
        /*0042*/ 	.short	0x00a4
        /*0044*/ 	.byte	0x00, 0xf0, 0x11, 0x00


	//----- nvinfo : EIATTR_KPARAM_INFO
	.align		4
.L_315:
        /*0048*/ 	.byte	0x04, 0x17
        /*004a*/ 	.short	(.L_317 - .L_316)
.L_316:
        /*004c*/ 	.word	0x00000000
        /*0050*/ 	.short	0x0007
        /*0052*/ 	.short	0x00a0
        /*0054*/ 	.byte	0x00, 0xf0, 0x11, 0x00


	//----- nvinfo : EIATTR_KPARAM_INFO
	.align		4
.L_317:
        /*0058*/ 	.byte	0x04, 0x17
        /*005a*/ 	.short	(.L_319 - .L_318)
.L_318:
        /*005c*/ 	.word	0x00000000
        /*0060*/ 	.short	0x0006
        /*0062*/ 	.short	0x009c
        /*0064*/ 	.byte	0x00, 0xf0, 0x11, 0x00


	//----- nvinfo : EIATTR_KPARAM_INFO
	.align		4
.L_319:
        /*0068*/ 	.byte	0x04, 0x17
        /*006a*/ 	.short	(.L_321 - .L_320)
.L_320:
        /*006c*/ 	.word	0x00000000
        /*0070*/ 	.short	0x0005
        /*0072*/ 	.short	0x0098
        /*0074*/ 	.byte	0x00, 0xf0, 0x11, 0x00


	//----- nvinfo : EIATTR_KPARAM_INFO
	.align		4
.L_321:
        /*0078*/ 	.byte	0x04, 0x17
        /*007a*/ 	.short	(.L_323 - .L_322)
.L_322:
        /*007c*/ 	.word	0x00000000
        /*0080*/ 	.short	0x0004
        /*0082*/ 	.short	0x0094
        /*0084*/ 	.byte	0x00, 0xf0, 0x11, 0x00


	//----- nvinfo : EIATTR_KPARAM_INFO
	.align		4
.L_323:
        /*0088*/ 	.byte	0x04, 0x17
        /*008a*/ 	.short	(.L_325 - .L_324)
.L_324:
        /*008c*/ 	.word	0x00000000
        /*0090*/ 	.short	0x0003
        /*0092*/ 	.short	0x0090
        /*0094*/ 	.byte	0x00, 0xf0, 0x11, 0x00


	//----- nvinfo : EIATTR_KPARAM_INFO
	.align		4
.L_325:
        /*0098*/ 	.byte	0x04, 0x17
        /*009a*/ 	.short	(.L_327 - .L_326)
.L_326:
        /*009c*/ 	.word	0x00000000
        /*00a0*/ 	.short	0x0002
        /*00a2*/ 	.short	0x0060
        /*00a4*/ 	.byte	0x00, 0xf0, 0xc1, 0x00


	//----- nvinfo : EIATTR_KPARAM_INFO
	.align		4
.L_327:
        /*00a8*/ 	.byte	0x04, 0x17
        /*00aa*/ 	.short	(.L_329 - .L_328)
.L_328:
        /*00ac*/ 	.word	0x00000000
        /*00b0*/ 	.short	0x0001
        /*00b2*/ 	.short	0x0030
        /*00b4*/ 	.byte	0x00, 0xf0, 0xc1, 0x00


	//----- nvinfo : EIATTR_KPARAM_INFO
	.align		4
.L_329:
        /*00b8*/ 	.byte	0x04, 0x17
        /*00ba*/ 	.short	(.L_331 - .L_330)
.L_330:
        /*00bc*/ 	.word	0x00000000
        /*00c0*/ 	.short	0x0000
        /*00c2*/ 	.short	0x0000
        /*00c4*/ 	.byte	0x00, 0xf0, 0xc1, 0x00


	//----- nvinfo : EIATTR_SPARSE_MMA_MASK
	.align		4
.L_331:
        /*00c8*/ 	.byte	0x03, 0x50
        /*00ca*/ 	.short	0x0000


	//----- nvinfo : EIATTR_MAXREG_COUNT
	.align		4
        /*00cc*/ 	.byte	0x03, 0x1b
        /*00ce*/ 	.short	0x00ff


	//----- nvinfo : EIATTR_NUM_BARRIERS
	.align		4
        /*00d0*/ 	.byte	0x02, 0x4c
        /*00d2*/ 	.byte	0x01
	.zero		1


	//----- nvinfo : EIATTR_EXTERNS
	.align		4
        /*00d4*/ 	.byte	0x04, 0x0f
        /*00d6*/ 	.short	(.L_333 - .L_332)


	//   ....[0]....
	.align		4
.L_332:
        /*00d8*/ 	.word	index@(__assertfail)


	//----- nvinfo : EIATTR_MERCURY_ISA_VERSION
	.align		4
.L_333:
        /*00dc*/ 	.byte	0x03, 0x5f
        /*00de*/ 	.short	0x0101


	//----- nvinfo : EIATTR_SYSCALL_OFFSETS
	.align		4
        /*00e0*/ 	.byte	0x04, 0x46
        /*00e2*/ 	.short	(.L_335 - .L_334)


	//   ....[0]....
.L_334:
        /*00e4*/ 	.word	0x000013f0


	//----- nvinfo : EIATTR_EXIT_INSTR_OFFSETS
	.align		4
.L_335:
        /*00e8*/ 	.byte	0x04, 0x1c
        /*00ea*/ 	.short	(.L_337 - .L_336)


	//   ....[0]....
.L_336:
        /*00ec*/ 	.word	0x000003c0


	//   ....[1]....
        /*00f0*/ 	.word	0x00002d40


	//   ....[2]....
        /*00f4*/ 	.word	0x00002dd0


	//----- nvinfo : EIATTR_CRS_STACK_SIZE
	.align		4
.L_337:
        /*00f8*/ 	.byte	0x04, 0x1e
        /*00fa*/ 	.short	(.L_339 - .L_338)
.L_338:
        /*00fc*/ 	.word	0x00000000


	//----- nvinfo : EIATTR_CBANK_PARAM_SIZE
	.align		4
.L_339:
        /*0100*/ 	.byte	0x03, 0x19
        /*0102*/ 	.short	0x00b4


	//----- nvinfo : EIATTR_PARAM_CBANK
	.align		4
        /*0104*/ 	.byte	0x04, 0x0a
        /*0106*/ 	.short	(.L_341 - .L_340)
	.align		4
.L_340:
        /*0108*/ 	.word	index@(.nv.constant0._ZN2at6native51_GLOBAL__N__11011a27_18_DepthwiseConv3d_cu_35e0c7b544conv_depthwise3d_cuda_backward_weight_kernelIN3c108BFloat16EfLin1ELin1EEEvNS_27GenericPackedTensorAccessorIKT_Lm5ENS_16DefaultPtrTraitsEiEES9_NS5_IS6_Lm5ES8_iEEiiiiiiiii)
        /*010c*/ 	.short	0x0210
        /*010e*/ 	.short	0x00b4


	//----- nvinfo : EIATTR_SW_WAR
	.align		4
.L_341:
        /*0110*/ 	.byte	0x04, 0x36
        /*0112*/ 	.short	(.L_343 - .L_342)
.L_342:
        /*0114*/ 	.word	0x00000008
.L_343:


//--------------------- .nv.info._ZN2at6native51_GLOBAL__N__11011a27_18_DepthwiseConv3d_cu_35e0c7b544conv_depthwise3d_cuda_backward_weight_kernelIN3c108BFloat16EfLi2ELi2EEEvNS_27GenericPackedTensorAccessorIKT_Lm5ENS_16DefaultPtrTraitsEiEES9_NS5_IS6_Lm5ES8_iEEiiiiiiiii --------------------------
	.section	.nv.info._ZN2at6native51_GLOBAL__N__11011a27_18_DepthwiseConv3d_cu_35e0c7b544conv_depthwise3d_cuda_backward_weight_kernelIN3c108BFloat16EfLi2ELi2EEEvNS_27GenericPackedTensorAccessorIKT_Lm5ENS_16DefaultPtrTraitsEiEES9_NS5_IS6_Lm5ES8_iEEiiiiiiiii,"",@"SHT_CUDA_INFO"
	.sectionflags	@""
	.align	4


	//----- nvinfo : EIATTR_CUDA_API_VERSION
	.align		4
        /*0000*/ 	.byte	0x04, 0x37
        /*0002*/ 	.short	(.L_345 - .L_344)
.L_344:
        /*0004*/ 	.word	0x00000082


	//----- nvinfo : EIATTR_KPARAM_INFO
	.align		4
.L_345:
        /*0008*/ 	.byte	0x04, 0x17
        /*000a*/ 	.short	(.L_347 - .L_346)
.L_346:
        /*000c*/ 	.word	0x00000000
        /*0010*/ 	.short	0x000b
        /*0012*/ 	.short	0x00b0
        /*0014*/ 	.byte	0x00, 0xf0, 0x11, 0x00


	//----- nvinfo : EIATTR_KPARAM_INFO
	.align		4
.L_347:
        /*0018*/ 	.byte	0x04, 0x17
        /*001a*/ 	.short	(.L_349 - .L_348)
.L_348:
        /*001c*/ 	.word	0x00000000
        /*0020*/ 	.short	0x000a
        /*0022*/ 	.short	0x00ac
        /*0024*/ 	.byte	0x00, 0xf0, 0x11, 0x00


	//----- nvinfo : EIATTR_KPARAM_INFO
	.align		4
.L_349:
        /*0028*/ 	.byte	0x04, 0x17
        /*002a*/ 	.short	(.L_351 - .L_350)
.L_350:
        /*002c*/ 	.word	0x00000000
        /*0030*/ 	.short	0x0009
        /*0032*/ 	.short	0x00a8
        /*0034*/ 	.byte	0x00, 0xf0, 0x11, 0x00


	//----- nvinfo : EIATTR_KPARAM_INFO
	.align		4
.L_351:
        /*0038*/ 	.byte	0x04, 0x17
        /*003a*/ 	.short	(.L_353 - .L_352)
.L_352:
        /*003c*/ 	.word	0x00000000
        /*0040*/ 	.short	0x0008
        /*0042*/ 	.short	0x00a4
        /*0044*/ 	.byte	0x00, 0xf0, 0x11, 0x00


	//----- nvinfo : EIATTR_KPARAM_INFO
	.align		4
.L_353:
        /*0048*/ 	.byte	0x04, 0x17
        /*004a*/ 	.short	(.L_355 - .L_354)
.L_354:
        /*004c*/ 	.word	0x00000000
        /*0050*/ 	.short	0x0007
        /*0052*/ 	.short	0x00a0
        /*0054*/ 	.byte	0x00, 0xf0, 0x11, 0x00


	//----- nvinfo : EIATTR_KPARAM_INFO
	.align		4
.L_355:
        /*0058*/ 	.byte	0x04, 0x17
        /*005a*/ 	.short	(.L_357 - .L_356)
.L_356:
        /*005c*/ 	.word	0x00000000
        /*0060*/ 	.short	0x0006
        /*0062*/ 	.short	0x009c
        /*0064*/ 	.byte	0x00, 0xf0, 0x11, 0x00


	//----- nvinfo : EIATTR_KPARAM_INFO
	.align		4
.L_357:
        /*0068*/ 	.byte	0x04, 0x17
        /*006a*/ 	.short	(.L_359 - .L_358)
.L_358:
        /*006c*/ 	.word	0x00000000
        /*0070*/ 	.short	0x0005
        /*0072*/ 	.short	0x0098
        /*0074*/ 	.byte	0x00, 0xf0, 0x11, 0x00


	//----- nvinfo : EIATTR_KPARAM_INFO
	.align		4
.L_359:
        /*0078*/ 	.byte	0x04, 0x17
        /*007a*/ 	.short	(.L_361 - .L_360)
.L_360:
        /*007c*/ 	.word	0x00000000
        /*0080*/ 	.short	0x0004
        /*0082*/ 	.short	0x0094
        /*0084*/ 	.byte	0x00, 0xf0, 0x11, 0x00


	//----- nvinfo : EIATTR_KPARAM_INFO
	.align		4
.L_361:
        /*0088*/ 	.byte	0x04, 0x17
        /*008a*/ 	.short	(.L_363 - .L_362)
.L_362:
        /*008c*/ 	.word	0x00000000
        /*0090*/ 	.short	0x0003
        /*0092*/ 	.short	0x0090
        /*0094*/ 	.byte	0x00, 0xf0, 0x11, 0x00


	//----- nvinfo : EIATTR_KPARAM_INFO
	.align		4
.L_363:
        /*0098*/ 	.byte	0x04, 0x17
        /*009a*/ 	.short	(.L_365 - .L_364)
.L_364:
        /*009c*/ 	.word	0x00000000
        /*00a0*/ 	.short	0x0002
        /*00a2*/ 	.short	0x0060
        /*00a4*/ 	.byte	0x00, 0xf0, 0xc1, 0x00


	//----- nvinfo : EIATTR_KPARAM_INFO
	.align		4
.L_365:
        /*00a8*/ 	.byte	0x04, 0x17
        /*00aa*/ 	.short	(.L_367 - .L_366)
.L_366:
        /*00ac*/ 	.word	0x00000000
        /*00b0*/ 	.short	0x0001
        /*00b2*/ 	.short	0x0030
        /*00b4*/ 	.byte	0x00, 0xf0, 0xc1, 0x00


	//----- nvinfo : EIATTR_KPARAM_INFO
	.align		4
.L_367:
        /*00b8*/ 	.byte	0x04, 0x17
        /*00ba*/ 	.short	(.L_369 - .L_368)
.L_368:
        /*00bc*/ 	.word	0x00000000
        /*00c0*/ 	.short	0x0000
        /*00c2*/ 	.short	0x0000
        /*00c4*/ 	.byte	0x00, 0xf0, 0xc1, 0x00


	//----- nvinfo : EIATTR_SPARSE_MMA_MASK
	.align		4
.L_369:
        /*00c8*/ 	.byte	0x03, 0x50
        /*00ca*/ 	.short	0x0000


	//----- nvinfo : EIATTR_MAXREG_COUNT
	.align		4
        /*00cc*/ 	.byte	0x03, 0x1b
        /*00ce*/ 	.short	0x00ff


	//----- nvinfo : EIATTR_NUM_BARRIERS
	.align		4
        /*00d0*/ 	.byte	0x02, 0x4c
        /*00d2*/ 	.byte	0x01
	.zero		1


	//----- nvinfo : EIATTR_EXTERNS
	.align		4
        /*00d4*/ 	.byte	0x04, 0x0f
        /*00d6*/ 	.short	(.L_371 - .L_370)


	//   ....[0]....
	.align		4
.L_370:
        /*00d8*/ 	.word	index@(__assertfail)


	//----- nvinfo : EIATTR_MERCURY_ISA_VERSION
	.align		4
.L_371:
        /*00dc*/ 	.byte	0x03, 0x5f
        /*00de*/ 	.short	0x0101


	//----- nvinfo : EIATTR_SYSCALL_OFFSETS
	.align		4
        /*00e0*/ 	.byte	0x04, 0x46
        /*00e2*/ 	.short	(.L_373 - .L_372)


	//   ....[0]....
.L_372:
        /*00e4*/ 	.word	0x000013d0


	//----- nvinfo : EIATTR_EXIT_INSTR_OFFSETS
	.align		4
.L_373:
        /*00e8*/ 	.byte	0x04, 0x1c
        /*00ea*/ 	.short	(.L_375 - .L_374)


	//   ....[0]....
.L_374:
        /*00ec*/ 	.word	0x000003c0


	//   ....[1]....
        /*00f0*/ 	.word	0x00002d20


	//   ....[2]....
        /*00f4*/ 	.word	0x00002db0


	//----- nvinfo : EIATTR_CRS_STACK_SIZE
	.align		4
.L_375:
        /*00f8*/ 	.byte	0x04, 0x1e
        /*00fa*/ 	.short	(.L_377 - .L_376)
.L_376:
        /*00fc*/ 	.word	0x00000000


	//----- nvinfo : EIATTR_CBANK_PARAM_SIZE
	.align		4
.L_377:
        /*0100*/ 	.byte	0x03, 0x19
        /*0102*/ 	.short	0x00b4


	//----- nvinfo : EIATTR_PARAM_CBANK
	.align		4
        /*0104*/ 	.byte	0x04, 0x0a
        /*0106*/ 	.short	(.L_379 - .L_378)
	.align		4
.L_378:
        /*0108*/ 	.word	index@(.nv.constant0._ZN2at6native51_GLOBAL__N__11011a27_18_DepthwiseConv3d_cu_35e0c7b544conv_depthwise3d_cuda_backward_weight_kernelIN3c108BFloat16EfLi2ELi2EEEvNS_27GenericPackedTensorAccessorIKT_Lm5ENS_16DefaultPtrTraitsEiEES9_NS5_IS6_Lm5ES8_iEEiiiiiiiii)
        /*010c*/ 	.short	0x0210
        /*010e*/ 	.short	0x00b4


	//----- nvinfo : EIATTR_SW_WAR
	.align		4
.L_379:
        /*0110*/ 	.byte	0x04, 0x36
        /*0112*/ 	.short	(.L_381 - .L_380)
.L_380:
        /*0114*/ 	.word	0x00000008
.L_381:


//--------------------- .nv.info._ZN2at6native51_GLOBAL__N__11011a27_18_DepthwiseConv3d_cu_35e0c7b544conv_depthwise3d_cuda_backward_weight_kernelIN3c108BFloat16EfLi1ELi1EEEvNS_27GenericPackedTensorAccessorIKT_Lm5ENS_16DefaultPtrTraitsEiEES9_NS5_IS6_Lm5ES8_iEEiiiiiiiii --------------------------
	.section	.nv.info._ZN2at6native51_GLOBAL__N__11011a27_18_DepthwiseConv3d_cu_35e0c7b544conv_depthwise3d_cuda_backward_weight_kernelIN3c108BFloat16EfLi1ELi1EEEvNS_27GenericPackedTensorAccessorIKT_Lm5ENS_16DefaultPtrTraitsEiEES9_NS5_IS6_Lm5ES8_iEEiiiiiiiii,"",@"SHT_CUDA_INFO"
	.sectionflags	@""
	.align	4


	//----- nvinfo : EIATTR_CUDA_API_VERSION
	.align		4
        /*0000*/ 	.byte	0x04, 0x37
        /*0002*/ 	.short	(.L_383 - .L_382)
.L_382:
        /*0004*/ 	.word	0x00000082


	//----- nvinfo : EIATTR_KPARAM_INFO
	.align		4
.L_383:
        /*0008*/ 	.byte	0x04, 0x17
        /*000a*/ 	.short	(.L_385 - .L_384)
.L_384:
        /*000c*/ 	.word	0x00000000
        /*0010*/ 	.short	0x000b
        /*0012*/ 	.short	0x00b0
        /*0014*/ 	.byte	0x00, 0xf0, 0x11, 0x00


	//----- nvinfo : EIATTR_KPARAM_INFO
	.align		4
.L_385:
        /*0018*/ 	.byte	0x04, 0x17
        /*001a*/ 	.short	(.L_387 - .L_386)
.L_386:
        /*001c*/ 	.word	0x00000000
        /*0020*/ 	.short	0x000a
        /*0022*/ 	.short	0x00ac
        /*0024*/ 	.byte	0x00, 0xf0, 0x11, 0x00


	//----- nvinfo : EIATTR_KPARAM_INFO
	.align		4
.L_387:
        /*0028*/ 	.byte	0x04, 0x17
        /*002a*/ 	.short	(.L_389 - .L_388)
.L_388:
        /*002c*/ 	.word	0x00000000
        /*0030*/ 	.short	0x0009
        /*0032*/ 	.short	0x00a8
        /*0034*/ 	.byte	0x00, 0xf0, 0x11, 0x00


	//----- nvinfo : EIATTR_KPARAM_INFO
	.align		4
.L_389:
        /*0038*/ 	.byte	0x04, 0x17
        /*003a*/ 	.short	(.L_391 - .L_390)
.L_390:
        /*003c*/ 	.word	0x00000000
        /*0040*/ 	.short	0x0008
        /*0042*/ 	.short	0x00a4
        /*0044*/ 	.byte	0x00, 0xf0, 0x11, 0x00


	//----- nvinfo : EIATTR_KPARAM_INFO
	.align		4
.L_391:
        /*0048*/ 	.byte	0x04, 0x17
        /*004a*/ 	.short	(.L_393 - .L_392)
.L_392:
        /*004c*/ 	.word	0x00000000
        /*0050*/ 	.short	0x0007
        /*0052*/ 	.short	0x00a0
        /*0054*/ 	.byte	0x00, 0xf0, 0x11, 0x00


	//----- nvinfo : EIATTR_KPARAM_INFO
	.align		4
.L_393:
        /*0058*/ 	.byte	0x04, 0x17
        /*005a*/ 	.short	(.L_395 - .L_394)
.L_394:
        /*005c*/ 	.word	0x00000000
        /*0060*/ 	.short	0x0006
        /*0062*/ 	.short	0x009c
        /*0064*/ 	.byte	0x00, 0xf0, 0x11, 0x00


	//----- nvinfo : EIATTR_KPARAM_INFO
	.align		4
.L_395:
        /*0068*/ 	.byte	0x04, 0x17
        /*006a*/ 	.short	(.L_397 - .L_396)
.L_396:
        /*006c*/ 	.word	0x00000000
        /*0070*/ 	.short	0x0005
        /*0072*/ 	.short	0x0098
        /*0074*/ 	.byte	0x00, 0xf0, 0x11, 0x00


	//----- nvinfo : EIATTR_KPARAM_INFO
	.align		4
.L_397:
        /*0078*/ 	.byte	0x04, 0x17
        /*007a*/ 	.short	(.L_399 - .L_398)
.L_398:
        /*007c*/ 	.word	0x00000000
        /*0080*/ 	.short	0x0004
        /*0082*/ 	.short	0x0094
        /*0084*/ 	.byte	0x00, 0xf0, 0x11, 0x00


	//----- nvinfo : EIATTR_KPARAM_INFO
	.align		4
.L_399:
        /*0088*/ 	.byte	0x04, 0x17
        /*008a*/ 	.short	(.L_401 - .L_400)
.L_400:
        /*008c*/ 	.word	0x00000000
        /*0090*/ 	.short	0x0003
        /*0092*/ 	.short	0x0090
        /*0094*/ 	.byte	0x00, 0xf0, 0x11, 0x00


	//----- nvinfo : EIATTR_KPARAM_INFO
	.align		4
.L_401:
        /*0098*/ 	.byte	0x04, 0x17
        /*009a*/ 	.short	(.L_403 - .L_402)
.L_402:
        /*009c*/ 	.word	0x00000000
        /*00a0*/ 	.short	0x0002
        /*00a2*/ 	.short	0x0060
        /*00a4*/ 	.byte	0x00, 0xf0, 0xc1, 0x00


	//----- nvinfo : EIATTR_KPARAM_INFO
	.align		4
.L_403:
        /*00a8*/ 	.byte	0x04, 0x17
        /*00aa*/ 	.short	(.L_405 - .L_404)
.L_404:
        /*00ac*/ 	.word	0x00000000
        /*00b0*/ 	.short	0x0001
        /*00b2*/ 	.short	0x0030
        /*00b4*/ 	.byte	0x00, 0xf0, 0xc1, 0x00


	//----- nvinfo : EIATTR_KPARAM_INFO
	.align		4
.L_405:
        /*00b8*/ 	.byte	0x04, 0x17
        /*00ba*/ 	.short	(.L_407 - .L_406)
.L_406:
        /*00bc*/ 	.word	0x00000000
        /*00c0*/ 	.short	0x0000
        /*00c2*/ 	.short	0x0000
        /*00c4*/ 	.byte	0x00, 0xf0, 0xc1, 0x00


	//----- nvinfo : EIATTR_SPARSE_MMA_MASK
	.align		4
.L_407:
        /*00c8*/ 	.byte	0x03, 0x50
        /*00ca*/ 	.short	0x0000


	//----- nvinfo : EIATTR_MAXREG_COUNT
	.align		4
        /*00cc*/ 	.byte	0x03, 0x1b
        /*00ce*/ 	.short	0x00ff


	//----- nvinfo : EIATTR_NUM_BARRIERS
	.align		4
        /*00d0*/ 	.byte	0x02, 0x4c
        /*00d2*/ 	.byte	0x01
	.zero		1


	//----- nvinfo : EIATTR_EXTERNS
	.align		4
        /*00d4*/ 	.byte	0x04, 0x0f
        /*00d6*/ 	.short	(.L_409 - .L_408)


	//   ....[0]....
	.align		4
.L_408:
        /*00d8*/ 	.word	index@(__assertfail)


	//----- nvinfo : EIATTR_MERCURY_ISA_VERSION
	.align		4
.L_409:
        /*00dc*/ 	.byte	0x03, 0x5f
        /*00de*/ 	.short	0x0101


	//----- nvinfo : EIATTR_SYSCALL_OFFSETS
	.align		4
        /*00e0*/ 	.byte	0x04, 0x46
        /*00e2*/ 	.short	(.L_411 - .L_410)


	//   ....[0]....
.L_410:
        /*00e4*/ 	.word	0x000013d0


	//----- nvinfo : EIATTR_EXIT_INSTR_OFFSETS
	.align		4
.L_411:
        /*00e8*/ 	.byte	0x04, 0x1c
        /*00ea*/ 	.short	(.L_413 - .L_412)


	//   ....[0]....
.L_412:
        /*00ec*/ 	.word	0x000003c0


	//   ....[1]....
        /*00f0*/ 	.word	0x00002d20


	//   ....[2]....
        /*00f4*/ 	.word	0x00002db0


	//----- nvinfo : EIATTR_CRS_STACK_SIZE
	.align		4
.L_413:
        /*00f8*/ 	.byte	0x04, 0x1e
        /*00fa*/ 	.short	(.L_415 - .L_414)
.L_414:
        /*00fc*/ 	.word	0x00000000


	//----- nvinfo : EIATTR_CBANK_PARAM_SIZE
	.align		4
.L_415:
        /*0100*/ 	.byte	0x03, 0x19
        /*0102*/ 	.short	0x00b4


	//----- nvinfo : EIATTR_PARAM_CBANK
	.align		4
        /*0104*/ 	.byte	0x04, 0x0a
        /*0106*/ 	.short	(.L_417 - .L_416)
	.align		4
.L_416:
        /*0108*/ 	.word	index@(.nv.constant0._ZN2at6native51_GLOBAL__N__11011a27_18_DepthwiseConv3d_cu_35e0c7b544conv_depthwise3d_cuda_backward_weight_kernelIN3c108BFloat16EfLi1ELi1EEEvNS_27GenericPackedTensorAccessorIKT_Lm5ENS_16DefaultPtrTraitsEiEES9_NS5_IS6_Lm5ES8_iEEiiiiiiiii)
        /*010c*/ 	.short	0x0210
        /*010e*/ 	.short	0x00b4


	//----- nvinfo : EIATTR_SW_WAR
	.align		4
.L_417:
        /*0110*/ 	.byte	0x04, 0x36
        /*0112*/ 	.short	(.L_419 - .L_418)
.L_418:
        /*0114*/ 	.word	0x00000008
.L_419:


//--------------------- .nv.info._ZN2at6native51_GLOBAL__N__11011a27_18_DepthwiseConv3d_cu_35e0c7b544conv_depthwise3d_cuda_backward_weight_kernelIN3c104HalfEfLin1ELin1EEEvNS_27GenericPackedTensorAccessorIKT_Lm5ENS_16DefaultPtrTraitsEiEES9_NS5_IS6_Lm5ES8_iEEiiiiiiiii --------------------------
	.section	.nv.info._ZN2at6native51_GLOBAL__N__11011a27_18_DepthwiseConv3d_cu_35e0c7b544conv_depthwise3d_cuda_backward_weight_kernelIN3c104HalfEfLin1ELin1EEEvNS_27GenericPackedTensorAccessorIKT_Lm5ENS_16DefaultPtrTraitsEiEES9_NS5_IS6_Lm5ES8_iEEiiiiiiiii,"",@"SHT_CUDA_INFO"
	.sectionflags	@""
	.align	4


	//----- nvinfo : EIATTR_CUDA_API_VERSION
	.align		4
        /*0000*/ 	.byte	0x04, 0x37
        /*0002*/ 	.short	(.L_421 - .L_420)
.L_420:
        /*0004*/ 	.word	0x00000082


	//----- nvinfo : EIATTR_KPARAM_INFO
	.align		4
.L_421:
        /*0008*/ 	.byte	0x04, 0x17
        /*000a*/ 	.short	(.L_423 - .L_422)
.L_422:
        /*000c*/ 	.word	0x00000000
        /*0010*/ 	.short	0x000b
        /*0012*/ 	.short	0x00b0
        /*0014*/ 	.byte	0x00, 0xf0, 0x11, 0x00


	//----- nvinfo : EIATTR_KPARAM_INFO
	.align		4
.L_423:
        /*0018*/ 	.byte	0x04, 0x17
        /*001a*/ 	.short	(.L_425 - .L_424)
.L_424:
        /*001c*/ 	.word	0x00000000
        /*0020*/ 	.short	0x000a
        /*0022*/ 	.short	0x00ac
        /*0024*/ 	.byte	0x00, 0xf0, 0x11, 0x00


	//----- nvinfo : EIATTR_KPARAM_INFO
	.align		4
.L_425:
        /*0028*/ 	.byte	0x04, 0x17
        /*002a*/ 	.short	(.L_427 - .L_426)
.L_426:
        /*002c*/ 	.word	0x00000000
        /*0030*/ 	.short	0x0009
        /*0032*/ 	.short	0x00a8
        /*0034*/ 	.byte	0x00, 0xf0, 0x11, 0x00


	//----- nvinfo : EIATTR_KPARAM_INFO
	.align		4
.L_427:
        /*0038*/ 	.byte	0x04, 0x17
        /*003a*/ 	.short	(.L_429 - .L_428)
.L_428:
        /*003c*/ 	.word	0x00000000
        /*0040*/ 	.short	0x0008
        /*0042*/ 	.short	0x00a4
        /*0044*/ 	.byte	0x00, 0xf0, 0x11, 0x00


	//----- nvinfo : EIATTR_KPARAM_INFO
	.align		4
.L_429:
        /*0048*/ 	.byte	0x04, 0x17
        /*004a*/ 	.short	(.L_431 - .L_430)
.L_430:
        /*004c*/ 	.word	0x00000000
        /*0050*/ 	.short	0x0007
        /*0052*/ 	.short	0x00a0
        /*0054*/ 	.byte	0x00, 0xf0, 0x11, 0x00


	//----- nvinfo : EIATTR_KPARAM_INFO
	.align		4
.L_431:
        /*0058*/ 	.byte	0x04, 0x17
        /*005a*/ 	.short	(.L_433 - .L_432)
.L_432:
        /*005c*/ 	.word	0x00000000
        /*0060*/ 	.short	0x0006
        /*0062*/ 	.short	0x009c
        /*0064*/ 	.byte	0x00, 0xf0, 0x11, 0x00


	//----- nvinfo : EIATTR_KPARAM_INFO
	.align		4
.L_433:
        /*0068*/ 	.byte	0x04, 0x17
        /*006a*/ 	.short	(.L_435 - .L_434)
.L_434:
        /*006c*/ 	.word	0x00000000
        /*0070*/ 	.short	0x0005
        /*0072*/ 	.short	0x0098
        /*0074*/ 	.byte	0x00, 0xf0, 0x11, 0x00


	//----- nvinfo : EIATTR_KPARAM_INFO
	.align		4
.L_435:
        /*0078*/ 	.byte	0x04, 0x17
        /*007a*/ 	.short	(.L_437 - .L_436)
.L_436:
        /*007c*/ 	.word	0x00000000
        /*0080*/ 	.short	0x0004
        /*0082*/ 	.short	0x0094
        /*0084*/ 	.byte	0x00, 0xf0, 0x11, 0x00


	//----- nvinfo : EIATTR_KPARAM_INFO
	.align		4
.L_437:
        /*0088*/ 	.byte	0x04, 0x17
        /*008a*/ 	.short	(.L_439 - .L_438)
.L_438:
        /*008c*/ 	.word	0x00000000
        /*0090*/ 	.short	0x0003
        /*0092*/ 	.short	0x0090
        /*0094*/ 	.byte	0x00, 0xf0, 0x11, 0x00


	//----- nvinfo : EIATTR_KPARAM_INFO
	.align		4
.L_439:
        /*0098*/ 	.byte	0x04, 0x17
        /*009a*/ 	.short	(.L_441 - .L_440)
.L_440:
        /*009c*/ 	.word	0x00000000
        /*00a0*/ 	.short	0x0002
        /*00a2*/ 	.short	0x0060
        /*00a4*/ 	.byte	0x00, 0xf0, 0xc1, 0x00


	//----- nvinfo : EIATTR_KPARAM_INFO
	.align		4
.L_441:
        /*00a8*/ 	.byte	0x04, 0x17
        /*00aa*/ 	.short	(.L_443 - .L_442)
.L_442:
        /*00ac*/ 	.word	0x00000000
        /*00b0*/ 	.short	0x0001
        /*00b2*/ 	.short	0x0030
        /*00b4*/ 	.byte	0x00, 0xf0, 0xc1, 0x00


	//----- nvinfo : EIATTR_KPARAM_INFO
	.align		4
.L_443:
        /*00b8*/ 	.byte	0x04, 0x17
        /*00ba*/ 	.short	(.L_445 - .L_444)
.L_444:
        /*00bc*/ 	.word	0x00000000
        /*00c0*/ 	.short	0x0000
        /*00c2*/ 	.short	0x0000
        /*00c4*/ 	.byte	0x00, 0xf0, 0xc1, 0x00


	//----- nvinfo : EIATTR_SPARSE_MMA_MASK
	.align		4
.L_445:
        /*00c8*/ 	.byte	0x03, 0x50
        /*00ca*/ 	.short	0x0000


	//----- nvinfo : EIATTR_MAXREG_COUNT
	.align		4
        /*00cc*/ 	.byte	0x03, 0x1b
        /*00ce*/ 	.short	0x00ff


	//----- nvinfo : EIATTR_NUM_BARRIERS
	.align		4
        /*00d0*/ 	.byte	0x02, 0x4c
        /*00d2*/ 	.byte	0x01
	.zero		1


	//----- nvinfo : EIATTR_EXTERNS
	.align		4
        /*00d4*/ 	.byte	0x04, 0x0f
        /*00d6*/ 	.short	(.L_447 - .L_446)


	//   ....[0]....
	.align		4
.L_446:
        /*00d8*/ 	.word	index@(__assertfail)


	//----- nvinfo : EIATTR_MERCURY_ISA_VERSION
	.align		4
.L_447:
        /*00dc*/ 	.byte	0x03, 0x5f
        /*00de*/ 	.short	0x0101


	//----- nvinfo : EIATTR_SYSCALL_OFFSETS
	.align		4
        /*00e0*/ 	.byte	0x04, 0x46
        /*00e2*/ 	.short	(.L_449 - .L_448)


	//   ....[0]....
.L_448:
        /*00e4*/ 	.word	0x000013f0


	//----- nvinfo : EIATTR_EXIT_INSTR_OFFSETS
	.align		4
.L_449:
        /*00e8*/ 	.byte	0x04, 0x1c
        /*00ea*/ 	.short	(.L_451 - .L_450)


	//   ....[0]....
.L_450:
        /*00ec*/ 	.word	0x000003c0


	//   ....[1]....
        /*00f0*/ 	.word	0x00002d40


	//   ....[2]....
        /*00f4*/ 	.word	0x00002dd0


	//----- nvinfo : EIATTR_CRS_STACK_SIZE
	.align		4
.L_451:
        /*00f8*/ 	.byte	0x04, 0x1e
        /*00fa*/ 	.short	(.L_453 - .L_452)
.L_452:
        /*00fc*/ 	.word	0x00000000


	//----- nvinfo : EIATTR_CBANK_PARAM_SIZE
	.align		4
.L_453:
        /*0100*/ 	.byte	0x03, 0x19
        /*0102*/ 	.short	0x00b4


	//----- nvinfo : EIATTR_PARAM_CBANK
	.align		4
        /*0104*/ 	.byte	0x04, 0x0a
        /*0106*/ 	.short	(.L_455 - .L_454)
	.align		4
.L_454:
        /*0108*/ 	.word	index@(.nv.constant0._ZN2at6native51_GLOBAL__N__11011a27_18_DepthwiseConv3d_cu_35e0c7b544conv_depthwise3d_cuda_backward_weight_kernelIN3c104HalfEfLin1ELin1EEEvNS_27GenericPackedTensorAccessorIKT_Lm5ENS_16DefaultPtrTraitsEiEES9_NS5_IS6_Lm5ES8_iEEiiiiiiiii)
        /*010c*/ 	.short	0x0210
        /*010e*/ 	.short	0x00b4


	//----- nvinfo : EIATTR_SW_WAR
	.align		4
.L_455:
        /*0110*/ 	.byte	0x04, 0x36
        /*0112*/ 	.short	(.L_457 - .L_456)
.L_456:
        /*0114*/ 	.word	0x00000008
.L_457:


//--------------------- .nv.info._ZN2at6native51_GLOBAL__N__11011a27_18_DepthwiseConv3d_cu_35e0c7b544conv_depthwise3d_cuda_backward_weight_kernelIN3c104HalfEfLi2ELi2EEEvNS_27GenericPackedTensorAccessorIKT_Lm5ENS_16DefaultPtrTraitsEiEES9_NS5_IS6_Lm5ES8_iEEiiiiiiiii --------------------------
	.section	.nv.info._ZN2at6native51_GLOBAL__N__11011a27_18_DepthwiseConv3d_cu_35e0c7b544conv_depthwise3d_cuda_backward_weight_kernelIN3c104HalfEfLi2ELi2EEEvNS_27GenericPackedTensorAccessorIKT_Lm5ENS_16DefaultPtrTraitsEiEES9_NS5_IS6_Lm5ES8_iEEiiiiiiiii,"",@"SHT_CUDA_INFO"
	.sectionflags	@""
	.align	4


	//----- nvinfo : EIATTR_CUDA_API_VERSION
	.align		4
        /*0000*/ 	.byte	0x04, 0x37
        /*0002*/ 	.short	(.L_459 - .L_458)
.L_458:
        /*0004*/ 	.word	0x00000082


	//----- nvinfo : EIATTR_KPARAM_INFO
	.align		4
.L_459:
        /*0008*/ 	.byte	0x04, 0x17
        /*000a*/ 	.short	(.L_461 - .L_460)
.L_460:
        /*000c*/ 	.word	0x00000000
        /*0010*/ 	.short	0x000b
        /*0012*/ 	.short	0x00b0
        /*0014*/ 	.byte	0x00, 0xf0, 0x11, 0x00


	//----- nvinfo : EIATTR_KPARAM_INFO
	.align		4
.L_461:
        /*0018*/ 	.byte	0x04, 0x17
        /*001a*/ 	.short	(.L_463 - .L_462)
.L_462:
        /*001c*/ 	.word	0x00000000
        /*0020*/ 	.short	0x000a
        /*0022*/ 	.short	0x00ac
        /*0024*/ 	.byte	0x00, 0xf0, 0x11, 0x00


	//----- nvinfo : EIATTR_KPARAM_INFO
	.align		4
.L_463:
        /*0028*/ 	.byte	0x04, 0x17
        /*002a*/ 	.short	(.L_465 - .L_464)
.L_464:
        /*002c*/ 	.word	0x00000000
        /*0030*/ 	.short	0x0009
        /*0032*/ 	.short	0x00a8
        /*0034*/ 	.byte	0x00, 0xf0, 0x11, 0x00


	//----- nvinfo : EIATTR_KPARAM_INFO
	.align		4
.L_465:
        /*0038*/ 	.byte	0x04, 0x17
        /*003a*/ 	.short	(.L_467 - .L_466)
.L_466:
        /*003c*/ 	.word	0x00000000
        /*0040*/ 	.short	0x0008
        /*0042*/ 	.short	0x00a4
        /*0044*/ 	.byte	0x00, 0xf0, 0x11, 0x00


	//----- nvinfo : EIATTR_KPARAM_INFO
	.align		4
.L_467:
        /*0048*/ 	.byte	0x04, 0x17
        /*004a*/ 	.short	(.L_469 - .L_468)
.L_468:
        /*004c*/ 	.word	0x00000000
        /*0050*/ 	.short	0x0007
        /*0052*/ 	.short	0x00a0
        /*0054*/ 	.byte	0x00, 0xf0, 0x11, 0x00


	//----- nvinfo : EIATTR_KPARAM_INFO
	.align		4
.L_469:
        /*0058*/ 	.byte	0x04, 0x17
        /*005a*/ 	.short	(.L_471 - .L_470)
.L_470:
        /*005c*/ 	.word	0x00000000
        /*0060*/ 	.short	0x0006
        /*0062*/ 	.short	0x009c
        /*0064*/ 	.byte	0x00, 0xf0, 0x11, 0x00


	//----- nvinfo : EIATTR_KPARAM_INFO
	.align		4
.L_471:
        /*0068*/ 	.byte	0x04, 0x17
        /*006a*/ 	.short	(.L_473 - .L_472)
.L_472:
        /*006c*/ 	.word	0x00000000
        /*0070*/ 	.short	0x0005
        /*0072*/ 	.short	0x0098
        /*0074*/ 	.byte	0x00, 0xf0, 0x11, 0x00


	//----- nvinfo : EIATTR_KPARAM_INFO
	.align		4
.L_473:
        /*0078*/ 	.byte	0x04, 0x17
        /*007a*/ 	.short	(.L_475 - .L_474)
.L_474:
        /*007c*/ 	.word	0x00000000
        /*0080*/ 	.short	0x0004
        /*0082*/ 	.short	0x0094
        /*0084*/ 	.byte	0x00, 0xf0, 0x11, 0x00


	//----- nvinfo : EIATTR_KPARAM_INFO
	.align		4
.L_475:
        /*0088*/ 	.byte	0x04, 0x17
        /*008a*/ 	.short	(.L_477 - .L_476)
.L_476:
        /*008c*/ 	.word	0x00000000
        /*0090*/ 	.short	0x0003
        /*0092*/ 	.short	0x0090
        /*0094*/ 	.byte	0x00, 0xf0, 0x11, 0x00


	//----- nvinfo : EIATTR_KPARAM_INFO
	.align		4
.L_477:
        /*0098*/ 	.byte	0x04, 0x17
        /*009a*/ 	.short	(.L_479 - .L_478)
.L_478:
        /*009c*/ 	.word	0x00000000
        /*00a0*/ 	.short	0x0002
        /*00a2*/ 	.short	0x0060
        /*00a4*/ 	.byte	0x00, 0xf0, 0xc1, 0x00


	//----- nvinfo : EIATTR_KPARAM_INFO
	.align		4
.L_479:
        /*00a8*/ 	.byte	0x04, 0x17
        /*00aa*/ 	.short	(.L_481 - .L_480)
.L_480:
        /*00ac*/ 	.word	0x00000000
        /*00b0*/ 	.short	0x0001
        /*00b2*/ 	.short	0x0030
        /*00b4*/ 	.byte	0x00, 0xf0, 0xc1, 0x00


	//----- nvinfo : EIATTR_KPARAM_INFO
	.align		4
.L_481:
        /*00b8*/ 	.byte	0x04, 0x17
        /*00ba*/ 	.short	(.L_483 - .L_482)
.L_482:
        /*00bc*/ 	.word	0x00000000
        /*00c0*/ 	.short	0x0000
        /*00c2*/ 	.short	0x0000
        /*00c4*/ 	.byte	0x00, 0xf0, 0xc1, 0x00


	//----- nvinfo : EIATTR_SPARSE_MMA_MASK
	.align		4
.L_483:
        /*00c8*/ 	.byte	0x03, 0x50
        /*00ca*/ 	.short	0x0000


	//----- nvinfo : EIATTR_MAXREG_COUNT
	.align		4
        /*00cc*/ 	.byte	0x03, 0x1b
        /*00ce*/ 	.short	0x00ff


	//----- nvinfo : EIATTR_NUM_BARRIERS
	.align		4
        /*00d0*/ 	.byte	0x02, 0x4c
        /*00d2*/ 	.byte	0x01
	.zero		1


	//----- nvinfo : EIATTR_EXTERNS
	.align		4
        /*00d4*/ 	.byte	0x04, 0x0f
        /*00d6*/ 	.short	(.L_485 - .L_484)


	//   ....[0]....
	.align		4
.L_484:
        /*00d8*/ 	.word	index@(__assertfail)


	//----- nvinfo : EIATTR_MERCURY_ISA_VERSION
	.align		4
.L_485:
        /*00dc*/ 	.byte	0x03, 0x5f
        /*00de*/ 	.short	0x0101


	//----- nvinfo : EIATTR_SYSCALL_OFFSETS
	.align		4
        /*00e0*/ 	.byte	0x04, 0x46
        /*00e2*/ 	.short	(.L_487 - .L_486)


	//   ....[0]....
.L_486:
        /*00e4*/ 	.word	0x000013d0


	//----- nvinfo : EIATTR_EXIT_INSTR_OFFSETS
	.align		4
.L_487:
        /*00e8*/ 	.byte	0x04, 0x1c
        /*00ea*/ 	.short	(.L_489 - .L_488)


	//   ....[0]....
.L_488:
        /*00ec*/ 	.word	0x000003c0


	//   ....[1]....
        /*00f0*/ 	.word	0x00002d20


	//   ....[2]....
        /*00f4*/ 	.word	0x00002db0


	//----- nvinfo : EIATTR_CRS_STACK_SIZE
	.align		4
.L_489:
        /*00f8*/ 	.byte	0x04, 0x1e
        /*00fa*/ 	.short	(.L_491 - .L_490)
.L_490:
        /*00fc*/ 	.word	0x00000000


	//----- nvinfo : EIATTR_CBANK_PARAM_SIZE
	.align		4
.L_491:
        /*0100*/ 	.byte	0x03, 0x19
        /*0102*/ 	.short	0x00b4


	//----- nvinfo : EIATTR_PARAM_CBANK
	.align		4
        /*0104*/ 	.byte	0x04, 0x0a
        /*0106*/ 	.short	(.L_493 - .L_492)
	.align		4
.L_492:
        /*0108*/ 	.word	index@(.nv.constant0._ZN2at6native51_GLOBAL__N__11011a27_18_DepthwiseConv3d_cu_35e0c7b544conv_depthwise3d_cuda_backward_weight_kernelIN3c104HalfEfLi2ELi2EEEvNS_27GenericPackedTensorAccessorIKT_Lm5ENS_16DefaultPtrTraitsEiEES9_NS5_IS6_Lm5ES8_iEEiiiiiiiii)
        /*010c*/ 	.short	0x0210
        /*010e*/ 	.short	0x00b4


	//----- nvinfo : EIATTR_SW_WAR
	.align		4
.L_493:
        /*0110*/ 	.byte	0x04, 0x36
        /*0112*/ 	.short	(.L_495 - .L_494)
.L_494:
        /*0114*/ 	.word	0x00000008
.L_495:


//--------------------- .nv.info._ZN2at6native51_GLOBAL__N__11011a27_18_DepthwiseConv3d_cu_35e0c7b544conv_depthwise3d_cuda_backward_weight_kernelIN3c104HalfEfLi1ELi1EEEvNS_27GenericPackedTensorAccessorIKT_Lm5ENS_16DefaultPtrTraitsEiEES9_NS5_IS6_Lm5ES8_iEEiiiiiiiii --------------------------
	.section	.nv.info._ZN2at6native51_GLOBAL__N__11011a27_18_DepthwiseConv3d_cu_35e0c7b544conv_depthwise3d_cuda_backward_weight_kernelIN3c104HalfEfLi1ELi1EEEvNS_27GenericPackedTensorAccessorIKT_Lm5ENS_16DefaultPtrTraitsEiEES9_NS5_IS6_Lm5ES8_iEEiiiiiiiii,"",@"SHT_CUDA_INFO"
	.sectionflags	@""
	.align	4


	//----- nvinfo : EIATTR_CUDA_API_VERSION
	.align		4
        /*0000*/ 	.byte	0x04, 0x37
        /*0002*/ 	.short	(.L_497 - .L_496)
.L_496:
        /*0004*/ 	.word	0x00000082


	//----- nvinfo : EIATTR_KPARAM_INFO
	.align		4
.L_497:
        /*0008*/ 	.byte	0x04, 0x17
        /*000a*/ 	.short	(.L_499 - .L_498)
.L_498:
        /*000c*/ 	.word	0x00000000
        /*0010*/ 	.short	0x000b
        /*0012*/ 	.short	0x00b0
        /*0014*/ 	.byte	0x00, 0xf0, 0x11, 0x00


	//----- nvinfo : EIATTR_KPARAM_INFO
	.align		4
.L_499:
        /*0018*/ 	.byte	0x04, 0x17
        /*001a*/ 	.short	(.L_501 - .L_500)
.L_500:
        /*001c*/ 	.word	0x00000000
        /*0020*/ 	.short	0x000a
        /*0022*/ 	.short	0x00ac
        /*0024*/ 	.byte	0x00, 0xf0, 0x11, 0x00


	//----- nvinfo : EIATTR_KPARAM_INFO
	.align		4
.L_501:
        /*0028*/ 	.byte	0x04, 0x17
        /*002a*/ 	.short	(.L_503 - .L_502)
.L_502:
        /*002c*/ 	.word	0x00000000
        /*0030*/ 	.short	0x0009
        /*0032*/ 	.short	0x00a8
        /*0034*/ 	.byte	0x00, 0xf0, 0x11, 0x00


	//----- nvinfo : EIATTR_KPARAM_INFO
	.align		4
.L_503:
        /*0038*/ 	.byte	0x04, 0x17
        /*003a*/ 	.short	(.L_505 - .L_504)
.L_504:
        /*003c*/ 	.word	0x00000000
        /*0040*/ 	.short	0x0008
        /*0042*/ 	.short	0x00a4
        /*0044*/ 	.byte	0x00, 0xf0, 0x11, 0x00


	//----- nvinfo : EIATTR_KPARAM_INFO
	.align		4
.L_505:
        /*0048*/ 	.byte	0x04, 0x17
        /*004a*/ 	.short	(.L_507 - .L_506)
.L_506:
        /*004c*/ 	.word	0x00000000
        /*0050*/ 	.short	0x0007
        /*0052*/ 	.short	0x00a0
        /*0054*/ 	.byte	0x00, 0xf0, 0x11, 0x00


	//----- nvinfo : EIATTR_KPARAM_INFO
	.align		4
.L_507:
        /*0058*/ 	.byte	0x04, 0x17
        /*005a*/ 	.short	(.L_509 - .L_508)
.L_508:
        /*005c*/ 	.word	0x00000000
        /*0060*/ 	.short	0x0006
        /*0062*/ 	.short	0x009c
        /*0064*/ 	.byte	0x00, 0xf0, 0x11, 0x00


	//----- nvinfo : EIATTR_KPARAM_INFO
	.align		4
.L_509:
        /*0068*/ 	.byte	0x04, 0x17
        /*006a*/ 	.short	(.L_511 - .L_510)
.L_510:
        /*006c*/ 	.word	0x00000000
        /*0070*/ 	.short	0x0005
        /*0072*/ 	.short	0x0098
        /*0074*/ 	.byte	0x00, 0xf0, 0x11, 0x00


	//----- nvinfo : EIATTR_KPARAM_INFO
	.align		4
.L_511:
        /*0078*/ 	.byte	0x04, 0x17
        /*007a*/ 	.short	(.L_513 - .L_512)
.L_512:
        /*007c*/ 	.word	0x00000000
        /*0080*/ 	.short	0x0004
        /*0082*/ 	.short	0x0094
        /*0084*/ 	.byte	0x00, 0xf0, 0x11, 0x00


	//----- nvinfo : EIATTR_KPARAM_INFO
	.align		4
.L_513:
        /*0088*/ 	.byte	0x04, 0x17
        /*008a*/ 	.short	(.L_515 - .L_514)
.L_514:
        /*008c*/ 	.word	0x00000000
        /*0090*/ 	.short	0x0003
        /*0092*/ 	.short	0x0090
        /*0094*/ 	.byte	0x00, 0xf0, 0x11, 0x00


	//----- nvinfo : EIATTR_KPARAM_INFO
	.align		4
.L_515:
        /*0098*/ 	.byte	0x04, 0x17
        /*009a*/ 	.short	(.L_517 - .L_516)
.L_516:
        /*009c*/ 	.word	0x00000000
        /*00a0*/ 	.short	0x0002
        /*00a2*/ 	.short	0x0060
        /*00a4*/ 	.byte	0x00, 0xf0, 0xc1, 0x00


	//----- nvinfo : EIATTR_KPARAM_INFO
	.align		4
.L_517:
        /*00a8*/ 	.byte	0x04, 0x17
        /*00aa*/ 	.short	(.L_519 - .L_518)
.L_518:
        /*00ac*/ 	.word	0x00000000
        /*00b0*/ 	.short	0x0001
        /*00b2*/ 	.short	0x0030
        /*00b4*/ 	.byte	0x00, 0xf0, 0xc1, 0x00


	//----- nvinfo : EIATTR_KPARAM_INFO
	.align		4
.L_519:
        /*00b8*/ 	.byte	0x04, 0x17
        /*00ba*/ 	.short	(.L_521 - .L_520)
.L_520:
        /*00bc*/ 	.word	0x00000000
        /*00c0*/ 	.short	0x0000
        /*00c2*/ 	.short	0x0000
        /*00c4*/ 	.byte	0x00, 0xf0, 0xc1, 0x00


	//----- nvinfo : EIATTR_SPARSE_MMA_MASK
	.align		4
.L_521:
        /*00c8*/ 	.byte	0x03, 0x50
        /*00ca*/ 	.short	0x0000


	//----- nvinfo : EIATTR_MAXREG_COUNT
	.align		4
        /*00cc*/ 	.byte	0x03, 0x1b
        /*00ce*/ 	.short	0x00ff


	//----- nvinfo : EIATTR_NUM_BARRIERS
	.align		4
        /*00d0*/ 	.byte	0x02, 0x4c
        /*00d2*/ 	.byte	0x01
	.zero		1


	//----- nvinfo : EIATTR_EXTERNS
	.align		4
        /*00d4*/ 	.byte	0x04, 0x0f
        /*00d6*/ 	.short	(.L_523 - .L_522)


	//   ....[0]....
	.align		4
.L_522:
        /*00d8*/ 	.word	index@(__assertfail)


	//----- nvinfo : EIATTR_MERCURY_ISA_VERSION
	.align		4
.L_523:
        /*00dc*/ 	.byte	0x03, 0x5f
        /*00de*/ 	.short	0x0101


	//----- nvinfo : EIATTR_SYSCALL_OFFSETS
	.align		4
        /*00e0*/ 	.byte	0x04, 0x46
        /*00e2*/ 	.short	(.L_525 - .L_524)


	//   ....[0]....
.L_524:
        /*00e4*/ 	.word	0x000013d0


	//----- nvinfo : EIATTR_EXIT_INSTR_OFFSETS
	.align		4
.L_525:
        /*00e8*/ 	.byte	0x04, 0x1c
        /*00ea*/ 	.short	(.L_527 - .L_526)


	//   ....[0]....
.L_526:
        /*00ec*/ 	.word	0x000003c0


	//   ....[1]....
        /*00f0*/ 	.word	0x00002d20


	//   ....[2]....
        /*00f4*/ 	.word	0x00002db0


	//----- nvinfo : EIATTR_CRS_STACK_SIZE
	.align		4
.L_527:
        /*00f8*/ 	.byte	0x04, 0x1e
        /*00fa*/ 	.short	(.L_529 - .L_528)
.L_528:
        /*00fc*/ 	.word	0x00000000


	//----- nvinfo : EIATTR_CBANK_PARAM_SIZE
	.align		4
.L_529:
        /*0100*/ 	.byte	0x03, 0x19
        /*0102*/ 	.short	0x00b4


	//----- nvinfo : EIATTR_PARAM_CBANK
	.align		4
        /*0104*/ 	.byte	0x04, 0x0a
        /*0106*/ 	.short	(.L_531 - .L_530)
	.align		4
.L_530:
        /*0108*/ 	.word	index@(.nv.constant0._ZN2at6native51_GLOBAL__N__11011a27_18_DepthwiseConv3d_cu_35e0c7b544conv_depthwise3d_cuda_backward_weight_kernelIN3c104HalfEfLi1ELi1EEEvNS_27GenericPackedTensorAccessorIKT_Lm5ENS_16DefaultPtrTraitsEiEES9_NS5_IS6_Lm5ES8_iEEiiiiiiiii)
        /*010c*/ 	.short	0x0210
        /*010e*/ 	.short	0x00b4


	//----- nvinfo : EIATTR_SW_WAR
	.align		4
.L_531:
        /*0110*/ 	.byte	0x04, 0x36
        /*0112*/ 	.short	(.L_533 - .L_532)
.L_532:
        /*0114*/ 	.word	0x00000008
.L_533:


//--------------------- .nv.info._ZN2at6native51_GLOBAL__N__11011a27_18_DepthwiseConv3d_cu_35e0c7b544conv_depthwise3d_cuda_backward_weight_kernelIffLin1ELin1EEEvNS_27GenericPackedTensorAccessorIKT_Lm5ENS_16DefaultPtrTraitsEiEES7_NS3_IS4_Lm5ES6_iEEiiiiiiiii --------------------------
	.section	.nv.info._ZN2at6native51_GLOBAL__N__11011a27_18_DepthwiseConv3d_cu_35e0c7b544conv_depthwise3d_cuda_backward_weight_kernelIffLin1ELin1EEEvNS_27GenericPackedTensorAccessorIKT_Lm5ENS_16DefaultPtrTraitsEiEES7_NS3_IS4_Lm5ES6_iEEiiiiiiiii,"",@"SHT_CUDA_INFO"
	.sectionflags	@""
	.align	4


	//----- nvinfo : EIATTR_CUDA_API_VERSION
	.align		4
        /*0000*/ 	.byte	0x04, 0x37
        /*0002*/ 	.short	(.L_535 - .L_534)
.L_534:
        /*0004*/ 	.word	0x00000082


	//----- nvinfo : EIATTR_KPARAM_INFO
	.align		4
.L_535:
        /*0008*/ 	.byte	0x04, 0x17
        /*000a*/ 	.short	(.L_537 - .L_536)
.L_536:
        /*000c*/ 	.word	0x00000000
        /*0010*/ 	.short	0x000b
        /*0012*/ 	.short	0x00b0
        /*0014*/ 	.byte	0x00, 0xf0, 0x11, 0x00


	//----- nvinfo : EIATTR_KPARAM_INFO
	.align		4
.L_537:
        /*0018*/ 	.byte	0x04, 0x17
        /*001a*/ 	.short	(.L_539 - .L_538)
.L_538:
        /*001c*/ 	.word	0x00000000
        /*0020*/ 	.short	0x000a
        /*0022*/ 	.short	0x00ac
        /*0024*/ 	.byte	0x00, 0xf0, 0x11, 0x00


	//----- nvinfo : EIATTR_KPARAM_INFO
	.align		4
.L_539:
        /*0028*/ 	.byte	0x04, 0x17
        /*002a*/ 	.short	(.L_541 - .L_540)
.L_540:
        /*002c*/ 	.word	0x00000000
        /*0030*/ 	.short	0x0009
        /*0032*/ 	.short	0x00a8
        /*0034*/ 	.byte	0x00, 0xf0, 0x11, 0x00


	//----- nvinfo : EIATTR_KPARAM_INFO
	.align		4
.L_541:
        /*0038*/ 	.byte	0x04, 0x17
        /*003a*/ 	.short	(.L_543 - .L_542)
.L_542:
        /*003c*/ 	.word	0x00000000
        /*0040*/ 	.short	0x0008
        /*0042*/ 	.short	0x00a4
        /*0044*/ 	.byte	0x00, 0xf0, 0x11, 0x00


	//----- nvinfo : EIATTR_KPARAM_INFO
	.align		4
.L_543:
        /*0048*/ 	.byte	0x04, 0x17
        /*004a*/ 	.short	(.L_545 - .L_544)
.L_544:
        /*004c*/ 	.word	0x00000000
        /*0050*/ 	.short	0x0007
        /*0052*/ 	.short	0x00a0
        /*0054*/ 	.byte	0x00, 0xf0, 0x11, 0x00


	//----- nvinfo : EIATTR_KPARAM_INFO
	.align		4
.L_545:
        /*0058*/ 	.byte	0x04, 0x17
        /*005a*/ 	.short	(.L_547 - .L_546)
.L_546:
        /*005c*/ 	.word	0x00000000
        /*0060*/ 	.short	0x0006
        /*0062*/ 	.short	0x009c
        /*0064*/ 	.byte	0x00, 0xf0, 0x11, 0x00


	//----- nvinfo : EIATTR_KPARAM_INFO
	.align		4
.L_547:
        /*0068*/ 	.byte	0x04, 0x17
        /*006a*/ 	.short	(.L_549 - .L_548)
.L_548:
        /*006c*/ 	.word	0x00000000
        /*0070*/ 	.short	0x0005
        /*0072*/ 	.short	0x0098
        /*0074*/ 	.byte	0x00, 0xf0, 0x11, 0x00


	//----- nvinfo : EIATTR_KPARAM_INFO
	.align		4
.L_549:
        /*0078*/ 	.byte	0x04, 0x17
        /*007a*/ 	.short	(.L_551 - .L_550)
.L_550:
        /*007c*/ 	.word	0x00000000
        /*0080*/ 	.short	0x0004
        /*0082*/ 	.short	0x0094
        /*0084*/ 	.byte	0x00, 0xf0, 0x11, 0x00


	//----- nvinfo : EIATTR_KPARAM_INFO
	.align		4
.L_551:
        /*0088*/ 	.byte	0x04, 0x17
        /*008a*/ 	.short	(.L_553 - .L_552)
.L_552:
        /*008c*/ 	.word	0x00000000
        /*0090*/ 	.short	0x0003
        /*0092*/ 	.short	0x0090
        /*0094*/ 	.byte	0x00, 0xf0, 0x11, 0x00


	//----- nvinfo : EIATTR_KPARAM_INFO
	.align		4
.L_553:
        /*0098*/ 	.byte	0x04, 0x17
        /*009a*/ 	.short	(.L_555 - .L_554)
.L_554:
        /*009c*/ 	.word	0x00000000
        /*00a0*/ 	.short	0x0002
        /*00a2*/ 	.short	0x0060
        /*00a4*/ 	.byte	0x00, 0xf0, 0xc1, 0x00


	//----- nvinfo : EIATTR_KPARAM_INFO
	.align		4
.L_555:
        /*00a8*/ 	.byte	0x04, 0x17
        /*00aa*/ 	.short	(.L_557 - .L_556)
.L_556:
        /*00ac*/ 	.word	0x00000000
        /*00b0*/ 	.short	0x0001
        /*00b2*/ 	.short	0x0030
        /*00b4*/ 	.byte	0x00, 0xf0, 0xc1, 0x00


	//----- nvinfo : EIATTR_KPARAM_INFO
	.align		4
.L_557:
        /*00b8*/ 	.byte	0x04, 0x17
        /*00ba*/ 	.short	(.L_559 - .L_558)
.L_558:
        /*00bc*/ 	.word	0x00000000
        /*00c0*/ 	.short	0x0000
        /*00c2*/ 	.short	0x0000
        /*00c4*/ 	.byte	0x00, 0xf0, 0xc1, 0x00


	//----- nvinfo : EIATTR_SPARSE_MMA_MASK
	.align		4
.L_559:
        /*00c8*/ 	.byte	0x03, 0x50
        /*00ca*/ 	.short	0x0000


	//----- nvinfo : EIATTR_MAXREG_COUNT
	.align		4
        /*00cc*/ 	.byte	0x03, 0x1b
        /*00ce*/ 	.short	0x00ff


	//----- nvinfo : EIATTR_NUM_BARRIERS
	.align		4
        /*00d0*/ 	.byte	0x02, 0x4c
        /*00d2*/ 	.byte	0x01
	.zero		1


	//----- nvinfo : EIATTR_EXTERNS
	.align		4
        /*00d4*/ 	.byte	0x04, 0x0f
        /*00d6*/ 	.short	(.L_561 - .L_560)


	//   ....[0]....
	.align		4
.L_560:
        /*00d8*/ 	.word	index@(__assertfail)


	//----- nvinfo : EIATTR_MERCURY_ISA_VERSION
	.align		4
.L_561:
        /*00dc*/ 	.byte	0x03, 0x5f
        /*00de*/ 	.short	0x0101


	//----- nvinfo : EIATTR_SYSCALL_OFFSETS
	.align		4
        /*00e0*/ 	.byte	0x04, 0x46
        /*00e2*/ 	.short	(.L_563 - .L_562)


	//   ....[0]....
.L_562:
        /*00e4*/ 	.word	0x00001410


	//----- nvinfo : EIATTR_EXIT_INSTR_OFFSETS
	.align		4
.L_563:
        /*00e8*/ 	.byte	0x04, 0x1c
        /*00ea*/ 	.short	(.L_565 - .L_564)


	//   ....[0]....
.L_564:
        /*00ec*/ 	.word	0x000003c0


	//   ....[1]....
        /*00f0*/ 	.word	0x000027e0


	//   ....[2]....
        /*00f4*/ 	.word	0x00002840


	//----- nvinfo : EIATTR_CRS_STACK_SIZE
	.align		4
.L_565:
        /*00f8*/ 	.byte	0x04, 0x1e
        /*00fa*/ 	.short	(.L_567 - .L_566)
.L_566:
        /*00fc*/ 	.word	0x00000000


	//----- nvinfo : EIATTR_CBANK_PARAM_SIZE
	.align		4
.L_567:
        /*0100*/ 	.byte	0x03, 0x19
        /*0102*/ 	.short	0x00b4


	//----- nvinfo : EIATTR_PARAM_CBANK
	.align		4
        /*0104*/ 	.byte	0x04, 0x0a
        /*0106*/ 	.short	(.L_569 - .L_568)
	.align		4
.L_568:
        /*0108*/ 	.word	index@(.nv.constant0._ZN2at6native51_GLOBAL__N__11011a27_18_DepthwiseConv3d_cu_35e0c7b544conv_depthwise3d_cuda_backward_weight_kernelIffLin1ELin1EEEvNS_27GenericPackedTensorAccessorIKT_Lm5ENS_16DefaultPtrTraitsEiEES7_NS3_IS4_Lm5ES6_iEEiiiiiiiii)
        /*010c*/ 	.short	0x0210
        /*010e*/ 	.short	0x00b4


	//----- nvinfo : EIATTR_SW_WAR
	.align		4
.L_569:
        /*0110*/ 	.byte	0x04, 0x36
        /*0112*/ 	.short	(.L_571 - .L_570)
.L_570:
        /*0114*/ 	.word	0x00000008
.L_571:


//--------------------- .nv.info._ZN2at6native51_GLOBAL__N__11011a27_18_DepthwiseConv3d_cu_35e0c7b544conv_depthwise3d_cuda_backward_weight_kernelIffLi2ELi2EEEvNS_27GenericPackedTensorAccessorIKT_Lm5ENS_16DefaultPtrTraitsEiEES7_NS3_IS4_Lm5ES6_iEEiiiiiiiii --------------------------
	.section	.nv.info._ZN2at6native51_GLOBAL__N__11011a27_18_DepthwiseConv3d_cu_35e0c7b544conv_depthwise3d_cuda_backward_weight_kernelIffLi2ELi2EEEvNS_27GenericPackedTensorAccessorIKT_Lm5ENS_16DefaultPtrTraitsEiEES7_NS3_IS4_Lm5ES6_iEEiiiiiiiii,"",@"SHT_CUDA_INFO"
	.sectionflags	@""
	.align	4


	//----- nvinfo : EIATTR_CUDA_API_VERSION
	.align		4
        /*0000*/ 	.byte	0x04, 0x37
        /*0002*/ 	.short	(.L_573 - .L_572)
.L_572:
        /*0004*/ 	.word	0x00000082


	//----- nvinfo : EIATTR_KPARAM_INFO
	.align		4
.L_573:
        /*0008*/ 	.byte	0x04, 0x17
        /*000a*/ 	.short	(.L_575 - .L_574)
.L_574:
        /*000c*/ 	.word	0x00000000
        /*0010*/ 	.short	0x000b
        /*0012*/ 	.short	0x00b0
        /*0014*/ 	.byte	0x00, 0xf0, 0x11, 0x00


	//----- nvinfo : EIATTR_KPARAM_INFO
	.align		4
.L_575:
        /*0018*/ 	.byte	0x04, 0x17
        /*001a*/ 	.short	(.L_577 - .L_576)
.L_576:
        /*001c*/ 	.word	0x00000000
        /*0020*/ 	.short	0x000a
        /*0022*/ 	.short	0x00ac
        /*0024*/ 	.byte	0x00, 0xf0, 0x11, 0x00


	//----- nvinfo : EIATTR_KPARAM_INFO
	.align		4
.L_577:
        /*0028*/ 	.byte	0x04, 0x17
        /*002a*/ 	.short	(.L_579 - .L_578)
.L_578:
        /*002c*/ 	.word	0x00000000
        /*0030*/ 	.short	0x0009
        /*0032*/ 	.short	0x00a8
        /*0034*/ 	.byte	0x00, 0xf0, 0x11, 0x00


	//----- nvinfo : EIATTR_KPARAM_INFO
	.align		4
.L_579:
        /*0038*/ 	.byte	0x04, 0x17
        /*003a*/ 	.short	(.L_581 - .L_580)
.L_580:
        /*003c*/ 	.word	0x00000000
        /*0040*/ 	.short	0x0008
        /*0042*/ 	.short	0x00a4
        /*0044*/ 	.byte	0x00, 0xf0, 0x11, 0x00


	//----- nvinfo : EIATTR_KPARAM_INFO
	.align		4
.L_581:
        /*0048*/ 	.byte	0x04, 0x17
        /*004a*/ 	.short	(.L_583 - .L_582)
.L_582:
        /*004c*/ 	.word	0x00000000
        /*0050*/ 	.short	0x0007
        /*0052*/ 	.short	0x00a0
        /*0054*/ 	.byte	0x00, 0xf0, 0x11, 0x00


	//----- nvinfo : EIATTR_KPARAM_INFO
	.align		4
.L_583:
        /*0058*/ 	.byte	0x04, 0x17
        /*005a*/ 	.short	(.L_585 - .L_584)
.L_584:
        /*005c*/ 	.word	0x00000000
        /*0060*/ 	.short	0x0006
        /*0062*/ 	.short	0x009c
        /*0064*/ 	.byte	0x00, 0xf0, 0x11, 0x00


	//----- nvinfo : EIATTR_KPARAM_INFO
	.align		4
.L_585:
        /*0068*/ 	.byte	0x04, 0x17
        /*006a*/ 	.short	(.L_587 - .L_586)
.L_586:
        /*006c*/ 	.word	0x00000000
        /*0070*/ 	.short	0x0005
        /*0072*/ 	.short	0x0098
        /*0074*/ 	.byte	0x00, 0xf0, 0x11, 0x00


	//----- nvinfo : EIATTR_KPARAM_INFO
	.align		4
.L_587:
        /*0078*/ 	.byte	0x04, 0x17
        /*007a*/ 	.short	(.L_589 - .L_588)
.L_588:
        /*007c*/ 	.word	0x00000000
        /*0080*/ 	.short	0x0004
        /*0082*/ 	.short	0x0094
        /*0084*/ 	.byte	0x00, 0xf0, 0x11, 0x00


	//----- nvinfo : EIATTR_KPARAM_INFO
	.align		4
.L_589:
        /*0088*/ 	.byte	0x04, 0x17
        /*008a*/ 	.short	(.L_591 - .L_590)
.L_590:
        /*008c*/ 	.word	0x00000000
        /*0090*/ 	.short	0x0003
        /*0092*/ 	.short	0x0090
        /*0094*/ 	.byte	0x00, 0xf0, 0x11, 0x00


	//----- nvinfo : EIATTR_KPARAM_INFO
	.align		4
.L_591:
        /*0098*/ 	.byte	0x04, 0x17
        /*009a*/ 	.short	(.L_593 - .L_592)
.L_592:
        /*009c*/ 	.word	0x00000000
        /*00a0*/ 	.short	0x0002
        /*00a2*/ 	.short	0x0060
        /*00a4*/ 	.byte	0x00, 0xf0, 0xc1, 0x00


	//----- nvinfo : EIATTR_KPARAM_INFO
	.align		4
.L_593:
        /*00a8*/ 	.byte	0x04, 0x17
        /*00aa*/ 	.short	(.L_595 - .L_594)
.L_594:
        /*00ac*/ 	.word	0x00000000
        /*00b0*/ 	.short	0x0001
        /*00b2*/ 	.short	0x0030
        /*00b4*/ 	.byte	0x00, 0xf0, 0xc1, 0x00


	//----- nvinfo : EIATTR_KPARAM_INFO
	.align		4
.L_595:
        /*00b8*/ 	.byte	0x04, 0x17
        /*00ba*/ 	.short	(.L_597 - .L_596)
.L_596:
        /*00bc*/ 	.word	0x00000000
        /*00c0*/ 	.short	0x0000
        /*00c2*/ 	.short	0x0000
        /*00c4*/ 	.byte	0x00, 0xf0, 0xc1, 0x00


	//----- nvinfo : EIATTR_SPARSE_MMA_MASK
	.align		4
.L_597:
        /*00c8*/ 	.byte	0x03, 0x50
        /*00ca*/ 	.short	0x0000


	//----- nvinfo : EIATTR_MAXREG_COUNT
	.align		4
        /*00cc*/ 	.byte	0x03, 0x1b
        /*00ce*/ 	.short	0x00ff


	//----- nvinfo : EIATTR_NUM_BARRIERS
	.align		4
        /*00d0*/ 	.byte	0x02, 0x4c
        /*00d2*/ 	.byte	0x01
	.zero		1


	//----- nvinfo : EIATTR_EXTERNS
	.align		4
        /*00d4*/ 	.byte	0x04, 0x0f
        /*00d6*/ 	.short	(.L_599 - .L_598)


	//   ....[0]....
	.align		4
.L_598:
        /*00d8*/ 	.word	index@(__assertfail)


	//----- nvinfo : EIATTR_MERCURY_ISA_VERSION
	.align		4
.L_599:
        /*00dc*/ 	.byte	0x03, 0x5f
        /*00de*/ 	.short	0x0101


	//----- nvinfo : EIATTR_SYSCALL_OFFSETS
	.align		4
        /*00e0*/ 	.byte	0x04, 0x46
        /*00e2*/ 	.short	(.L_601 - .L_600)


	//   ....[0]....
.L_600:
        /*00e4*/ 	.word	0x000013f0


	//----- nvinfo : EIATTR_EXIT_INSTR_OFFSETS
	.align		4
.L_601:
        /*00e8*/ 	.byte	0x04, 0x1c
        /*00ea*/ 	.short	(.L_603 - .L_602)


	//   ....[0]....
.L_602:
        /*00ec*/ 	.word	0x000003c0


	//   ....[1]....
        /*00f0*/ 	.word	0x000027c0


	//   ....[2]....
        /*00f4*/ 	.word	0x00002820


	//----- nvinfo : EIATTR_CRS_STACK_SIZE
	.align		4
.L_603:
        /*00f8*/ 	.byte	0x04, 0x1e
        /*00fa*/ 	.short	(.L_605 - .L_604)
.L_604:
        /*00fc*/ 	.word	0x00000000


	//----- nvinfo : EIATTR_CBANK_PARAM_SIZE
	.align		4
.L_605:
        /*0100*/ 	.byte	0x03, 0x19
        /*0102*/ 	.short	0x00b4


	//----- nvinfo : EIATTR_PARAM_CBANK
	.align		4
        /*0104*/ 	.byte	0x04, 0x0a
        /*0106*/ 	.short	(.L_607 - .L_606)
	.align		4
.L_606:
        /*0108*/ 	.word	index@(.nv.constant0._ZN2at6native51_GLOBAL__N__11011a27_18_DepthwiseConv3d_cu_35e0c7b544conv_depthwise3d_cuda_backward_weight_kernelIffLi2ELi2EEEvNS_27GenericPackedTensorAccessorIKT_Lm5ENS_16DefaultPtrTraitsEiEES7_NS3_IS4_Lm5ES6_iEEiiiiiiiii)
        /*010c*/ 	.short	0x0210
        /*010e*/ 	.short	0x00b4


	//----- nvinfo : EIATTR_SW_WAR
	.align		4
.L_607:
        /*0110*/ 	.byte	0x04, 0x36
        /*0112*/ 	.short	(.L_609 - .L_608)
.L_608:
        /*0114*/ 	.word	0x00000008
.L_609:


//--------------------- .nv.info._ZN2at6native51_GLOBAL__N__11011a27_18_DepthwiseConv3d_cu_35e0c7b544conv_depthwise3d_cuda_backward_weight_kernelIffLi1ELi1EEEvNS_27GenericPackedTensorAccessorIKT_Lm5ENS_16DefaultPtrTraitsEiEES7_NS3_IS4_Lm5ES6_iEEiiiiiiiii --------------------------
	.section	.nv.info._ZN2at6native51_GLOBAL__N__11011a27_18_DepthwiseConv3d_cu_35e0c7b544conv_depthwise3d_cuda_backward_weight_kernelIffLi1ELi1EEEvNS_27GenericPackedTensorAccessorIKT_Lm5ENS_16DefaultPtrTraitsEiEES7_NS3_IS4_Lm5ES6_iEEiiiiiiiii,"",@"SHT_CUDA_INFO"
	.sectionflags	@""
	.align	4


	//----- nvinfo : EIATTR_CUDA_API_VERSION
	.align		4
        /*0000*/ 	.byte	0x04, 0x37
        /*0002*/ 	.short	(.L_611 - .L_610)
.L_610:
        /*0004*/ 	.word	0x00000082


	//----- nvinfo : EIATTR_KPARAM_INFO
	.align		4
.L_611:
        /*0008*/ 	.byte	0x04, 0x17
        /*000a*/ 	.short	(.L_613 - .L_612)
.L_612:
        /*000c*/ 	.word	0x00000000
        /*0010*/ 	.short	0x000b
        /*0012*/ 	.short	0x00b0
        /*0014*/ 	.byte	0x00, 0xf0, 0x11, 0x00


	//----- nvinfo : EIATTR_KPARAM_INFO
	.align		4
.L_613:
        /*0018*/ 	.byte	0x04, 0x17
        /*001a*/ 	.short	(.L_615 - .L_614)
.L_614:
        /*001c*/ 	.word	0x00000000
        /*0020*/ 	.short	0x000a
        /*0022*/ 	.short	0x00ac
        /*0024*/ 	.byte	0x00, 0xf0, 0x11, 0x00


	//----- nvinfo : EIATTR_KPARAM_INFO
	.align		4
.L_615:
        /*0028*/ 	.byte	0x04, 0x17
        /*002a*/ 	.short	(.L_617 - .L_616)
.L_616:
        /*002c*/ 	.word	0x00000000
        /*0030*/ 	.short	0x0009
        /*0032*/ 	.short	0x00a8
        /*0034*/ 	.byte	0x00, 0xf0, 0x11, 0x00


	//----- nvinfo : EIATTR_KPARAM_INFO
	.align		4
.L_617:
        /*0038*/ 	.byte	0x04, 0x17
        /*003a*/ 	.short	(.L_619 - .L_618)
.L_618:
        /*003c*/ 	.word	0x00000000
        /*0040*/ 	.short	0x0008
        /*0042*/ 	.short	0x00a4
        /*0044*/ 	.byte	0x00, 0xf0, 0x11, 0x00


	//----- nvinfo : EIATTR_KPARAM_INFO
	.align		4
.L_619:
        /*0048*/ 	.byte	0x04, 0x17
        /*004a*/ 	.short	(.L_621 - .L_620)
.L_620:
        /*004c*/ 	.word	0x00000000
        /*0050*/ 	.short	0x0007
        /*0052*/ 	.short	0x00a0
        /*0054*/ 	.byte	0x00, 0xf0, 0x11, 0x00


	//----- nvinfo : EIATTR_KPARAM_INFO
	.align		4
.L_621:
        /*0058*/ 	.byte	0x04, 0x17
        /*005a*/ 	.short	(.L_623 - .L_622)
.L_622:
        /*005c*/ 	.word	0x00000000
        /*0060*/ 	.short	0x0006
        /*0062*/ 	.short	0x009c
        /*0064*/ 	.byte	0x00, 0xf0, 0x11, 0x00


	//----- nvinfo : EIATTR_KPARAM_INFO
	.align		4
.L_623:
        /*0068*/ 	.byte	0x04, 0x17
        /*006a*/ 	.short	(.L_625 - .L_624)
.L_624:
        /*006c*/ 	.word	0x00000000
        /*0070*/ 	.short	0x0005
        /*0072*/ 	.short	0x0098
        /*0074*/ 	.byte	0x00, 0xf0, 0x11, 0x00


	//----- nvinfo : EIATTR_KPARAM_INFO
	.align		4
.L_625:
        /*0078*/ 	.byte	0x04, 0x17
        /*007a*/ 	.short	(.L_627 - .L_626)
.L_626:
        /*007c*/ 	.word	0x00000000
        /*0080*/ 	.short	0x0004
        /*0082*/ 	.short	0x0094
        /*0084*/ 	.byte	0x00, 0xf0, 0x11, 0x00


	//----- nvinfo : EIATTR_KPARAM_INFO
	.align		4
.L_627:
        /*0088*/ 	.byte	0x04, 0x17
        /*008a*/ 	.short	(.L_629 - .L_628)
.L_628:
        /*008c*/ 	.word	0x00000000
        /*0090*/ 	.short	0x0003
        /*0092*/ 	.short	0x0090
        /*0094*/ 	.byte	0x00, 0xf0, 0x11, 0x00


	//----- nvinfo : EIATTR_KPARAM_INFO
	.align		4
.L_629:
        /*0098*/ 	.byte	0x04, 0x17
        /*009a*/ 	.short	(.L_631 - .L_630)
.L_630:
        /*009c*/ 	.word	0x00000000
        /*00a0*/ 	.short	0x0002
        /*00a2*/ 	.short	0x0060
        /*00a4*/ 	.byte	0x00, 0xf0, 0xc1, 0x00


	//----- nvinfo : EIATTR_KPARAM_INFO
	.align		4
.L_631:
        /*00a8*/ 	.byte	0x04, 0x17
        /*00aa*/ 	.short	(.L_633 - .L_632)
.L_632:
        /*00ac*/ 	.word	0x00000000
        /*00b0*/ 	.short	0x0001
        /*00b2*/ 	.short	0x0030
        /*00b4*/ 	.byte	0x00, 0xf0, 0xc1, 0x00


	//----- nvinfo : EIATTR_KPARAM_INFO
	.align		4
.L_633:
        /*00b8*/ 	.byte	0x04, 0x17
        /*00ba*/ 	.short	(.L_635 - .L_634)
.L_634:
        /*00bc*/ 	.word	0x00000000
        /*00c0*/ 	.short	0x0000
        /*00c2*/ 	.short	0x0000
        /*00c4*/ 	.byte	0x00, 0xf0, 0xc1, 0x00


	//----- nvinfo : EIATTR_SPARSE_MMA_MASK
	.align		4
.L_635:
        /*00c8*/ 	.byte	0x03, 0x50
        /*00ca*/ 	.short	0x0000


	//----- nvinfo : EIATTR_MAXREG_COUNT
	.align		4
        /*00cc*/ 	.byte	0x03, 0x1b
        /*00ce*/ 	.short	0x00ff


	//----- nvinfo : EIATTR_NUM_BARRIERS
	.align		4
        /*00d0*/ 	.byte	0x02, 0x4c
        /*00d2*/ 	.byte	0x01
	.zero		1


	//----- nvinfo : EIATTR_EXTERNS
	.align		4
        /*00d4*/ 	.byte	0x04, 0x0f
        /*00d6*/ 	.short	(.L_637 - .L_636)


	//   ....[0]....
	.align		4
.L_636:
        /*00d8*/ 	.word	index@(__assertfail)


	//----- nvinfo : EIATTR_MERCURY_ISA_VERSION
	.align		4
.L_637:
        /*00dc*/ 	.byte	0x03, 0x5f
        /*00de*/ 	.short	0x0101


	//----- nvinfo : EIATTR_SYSCALL_OFFSETS
	.align		4
        /*00e0*/ 	.byte	0x04, 0x46
        /*00e2*/ 	.short	(.L_639 - .L_638)


	//   ....[0]....
.L_638:
        /*00e4*/ 	.word	0x000013f0


	//----- nvinfo : EIATTR_EXIT_INSTR_OFFSETS
	.align		4
.L_639:
        /*00e8*/ 	.byte	0x04, 0x1c
        /*00ea*/ 	.short	(.L_641 - .L_640)


	//   ....[0]....
.L_640:
        /*00ec*/ 	.word	0x000003c0


	//   ....[1]....
        /*00f0*/ 	.word	0x000027c0


	//   ....[2]....
        /*00f4*/ 	.word	0x00002820


	//----- nvinfo : EIATTR_CRS_STACK_SIZE
	.align		4
.L_641:
        /*00f8*/ 	.byte	0x04, 0x1e
        /*00fa*/ 	.short	(.L_643 - .L_642)
.L_642:
        /*00fc*/ 	.word	0x00000000


	//----- nvinfo : EIATTR_CBANK_PARAM_SIZE
	.align		4
.L_643:
        /*0100*/ 	.byte	0x03, 0x19
        /*0102*/ 	.short	0x00b4


	//----- nvinfo : EIATTR_PARAM_CBANK
	.align		4
        /*0104*/ 	.byte	0x04, 0x0a
        /*0106*/ 	.short	(.L_645 - .L_644)
	.align		4
.L_644:
        /*0108*/ 	.word	index@(.nv.constant0._ZN2at6native51_GLOBAL__N__11011a27_18_DepthwiseConv3d_cu_35e0c7b544conv_depthwise3d_cuda_backward_weight_kernelIffLi1ELi1EEEvNS_27GenericPackedTensorAccessorIKT_Lm5ENS_16DefaultPtrTraitsEiEES7_NS3_IS4_Lm5ES6_iEEiiiiiiiii)
        /*010c*/ 	.short	0x0210
        /*010e*/ 	.short	0x00b4


	//----- nvinfo : EIATTR_SW_WAR
	.align		4
.L_645:
        /*0110*/ 	.byte	0x04, 0x36
        /*0112*/ 	.short	(.L_647 - .L_646)
.L_646:
        /*0114*/ 	.word	0x00000008
.L_647:


//--------------------- .nv.info._ZN2at6native51_GLOBAL__N__11011a27_18_DepthwiseConv3d_cu_35e0c7b544conv_depthwise3d_cuda_backward_weight_kernelIddLin1ELin1EEEvNS_27GenericPackedTensorAccessorIKT_Lm5ENS_16DefaultPtrTraitsEiEES7_NS3_IS4_Lm5ES6_iEEiiiiiiiii --------------------------
	.section	.nv.info._ZN2at6native51_GLOBAL__N__11011a27_18_DepthwiseConv3d_cu_35e0c7b544conv_depthwise3d_cuda_backward_weight_kernelIddLin1ELin1EEEvNS_27GenericPackedTensorAccessorIKT_Lm5ENS_16DefaultPtrTraitsEiEES7_NS3_IS4_Lm5ES6_iEEiiiiiiiii,"",@"SHT_CUDA_INFO"
	.sectionflags	@""
	.align	4


	//----- nvinfo : EIATTR_CUDA_API_VERSION
	.align		4
        /*0000*/ 	.byte	0x04, 0x37
        /*0002*/ 	.short	(.L_649 - .L_648)
.L_648:
        /*0004*/ 	.word	0x00000082


	//----- nvinfo : EIATTR_KPARAM_INFO
	.align		4
.L_649:
        /*0008*/ 	.byte	0x04, 0x17
        /*000a*/ 	.short	(.L_651 - .L_650)
.L_650:
        /*000c*/ 	.word	0x00000000
        /*0010*/ 	.short	0x000b
        /*0012*/ 	.short	0x00b0
        /*0014*/ 	.byte	0x00, 0xf0, 0x11, 0x00


	//----- nvinfo : EIATTR_KPARAM_INFO
	.align		4
.L_651:
        /*0018*/ 	.byte	0x04, 0x17
        /*001a*/ 	.short	(.L_653 - .L_652)
.L_652:
        /*001c*/ 	.word	0x00000000
        /*0020*/ 	.short	0x000a
        /*0022*/ 	.short	0x00ac
        /*0024*/ 	.byte	0x00, 0xf0, 0x11, 0x00


	//----- nvinfo : EIATTR_KPARAM_INFO
	.align		4
.L_653:
        /*0028*/ 	.byte	0x04, 0x17
        /*002a*/ 	.short	(.L_655 - .L_654)
.L_654:
        /*002c*/ 	.word	0x00000000
        /*0030*/ 	.short	0x0009
        /*0032*/ 	.short	0x00a8
        /*0034*/ 	.byte	0x00, 0xf0, 0x11, 0x00


	//----- nvinfo : EIATTR_KPARAM_INFO
	.align		4
.L_655:
        /*0038*/ 	.byte	0x04, 0x17
        /*003a*/ 	.short	(.L_657 - .L_656)
.L_656:
        /*003c*/ 	.word	0x00000000
        /*0040*/ 	.short	0x0008
        /*0042*/ 	.short	0x00a4
        /*0044*/ 	.byte	0x00, 0xf0, 0x11, 0x00


	//----- nvinfo : EIATTR_KPARAM_INFO
	.align		4
.L_657:
        /*0048*/ 	.byte	0x04, 0x17
        /*004a*/ 	.short	(.L_659 - .L_658)
.L_658:
        /*004c*/ 	.word	0x00000000
        /*0050*/ 	.short	0x0007
        /*0052*/ 	.short	0x00a0
        /*0054*/ 	.byte	0x00, 0xf0, 0x11, 0x00


	//----- nvinfo : EIATTR_KPARAM_INFO
	.align		4
.L_659:
        /*0058*/ 	.byte	0x04, 0x17
        /*005a*/ 	.short	(.L_661 - .L_660)
.L_660:
        /*005c*/ 	.word	0x00000000
        /*0060*/ 	.short	0x0006
        /*0062*/ 	.short	0x009c
        /*0064*/ 	.byte	0x00, 0xf0, 0x11, 0x00


	//----- nvinfo : EIATTR_KPARAM_INFO
	.align		4
.L_661:
        /*0068*/ 	.byte	0x04, 0x17
        /*006a*/ 	.short	(.L_663 - .L_662)
.L_662:
        /*006c*/ 	.word	0x00000000
        /*0070*/ 	.short	0x0005
        /*0072*/ 	.short	0x0098
        /*0074*/ 	.byte	0x00, 0xf0, 0x11, 0x00


	//----- nvinfo : EIATTR_KPARAM_INFO
	.align		4
.L_663:
        /*0078*/ 	.byte	0x04, 0x17
        /*007a*/ 	.short	(.L_665 - .L_664)
.L_664:
        /*007c*/ 	.word	0x00000000
        /*0080*/ 	.short	0x0004
        /*0082*/ 	.short	0x0094
        /*0084*/ 	.byte	0x00, 0xf0, 0x11, 0x00


	//----- nvinfo : EIATTR_KPARAM_INFO
	.align		4
.L_665:
        /*0088*/ 	.byte	0x04, 0x17
        /*008a*/ 	.short	(.L_667 - .L_666)
.L_666:
        /*008c*/ 	.word	0x00000000
        /*0090*/ 	.short	0x0003
        /*0092*/ 	.short	0x0090
        /*0094*/ 	.byte	0x00, 0xf0, 0x11, 0x00


	//----- nvinfo : EIATTR_KPARAM_INFO
	.align		4
.L_667:
        /*0098*/ 	.byte	0x04, 0x17
        /*009a*/ 	.short	(.L_669 - .L_668)
.L_668:
        /*009c*/ 	.word	0x00000000
        /*00a0*/ 	.short	0x0002
        /*00a2*/ 	.short	0x0060
        /*00a4*/ 	.byte	0x00, 0xf0, 0xc1, 0x00


	//----- nvinfo : EIATTR_KPARAM_INFO
	.align		4
.L_669:
        /*00a8*/ 	.byte	0x04, 0x17
        /*00aa*/ 	.short	(.L_671 - .L_670)
.L_670:
        /*00ac*/ 	.word	0x00000000
        /*00b0*/ 	.short	0x0001
        /*00b2*/ 	.short	0x0030
        /*00b4*/ 	.byte	0x00, 0xf0, 0xc1, 0x00


	//----- nvinfo : EIATTR_KPARAM_INFO
	.align		4
.L_671:
        /*00b8*/ 	.byte	0x04, 0x17
        /*00ba*/ 	.short	(.L_673 - .L_672)
.L_672:
        /*00bc*/ 	.word	0x00000000
        /*00c0*/ 	.short	0x0000
        /*00c2*/ 	.short	0x0000
        /*00c4*/ 	.byte	0x00, 0xf0, 0xc1, 0x00


	//----- nvinfo : EIATTR_SPARSE_MMA_MASK
	.align		4
.L_673:
        /*00c8*/ 	.byte	0x03, 0x50
        /*00ca*/ 	.short	0x0000


	//----- nvinfo : EIATTR_MAXREG_COUNT
	.align		4
        /*00cc*/ 	.byte	0x03, 0x1b
        /*00ce*/ 	.short	0x00ff


	//----- nvinfo : EIATTR_NUM_BARRIERS
	.align		4
        /*00d0*/ 	.byte	0x02, 0x4c
        /*00d2*/ 	.byte	0x01
	.zero		1


	//----- nvinfo : EIATTR_EXTERNS
	.align		4
        /*00d4*/ 	.byte	0x04, 0x0f
        /*00d6*/ 	.short	(.L_675 - .L_674)


	//   ....[0]....
	.align		4
.L_674:
        /*00d8*/ 	.word	index@(__assertfail)


	//----- nvinfo : EIATTR_MERCURY_ISA_VERSION
	.align		4
.L_675:
        /*00dc*/ 	.byte	0x03, 0x5f
        /*00de*/ 	.short	0x0101


	//----- nvinfo : EIATTR_SYSCALL_OFFSETS
	.align		4
        /*00e0*/ 	.byte	0x04, 0x46
        /*00e2*/ 	.short	(.L_677 - .L_676)


	//   ....[0]....
.L_676:
        /*00e4*/ 	.word	0x000013f0


	//----- nvinfo : EIATTR_EXIT_INSTR_OFFSETS
	.align		4
.L_677:
        /*00e8*/ 	.byte	0x04, 0x1c
        /*00ea*/ 	.short	(.L_679 - .L_678)


	//   ....[0]....
.L_678:
        /*00ec*/ 	.word	0x000003c0


	//   ....[1]....
        /*00f0*/ 	.word	0x00002780


	//   ....[2]....
        /*00f4*/ 	.word	0x000027e0


	//----- nvinfo : EIATTR_CRS_STACK_SIZE
	.align		4
.L_679:
        /*00f8*/ 	.byte	0x04, 0x1e
        /*00fa*/ 	.short	(.L_681 - .L_680)
.L_680:
        /*00fc*/ 	.word	0x00000000


	//----- nvinfo : EIATTR_CBANK_PARAM_SIZE
	.align		4
.L_681:
        /*0100*/ 	.byte	0x03, 0x19
        /*0102*/ 	.short	0x00b4


	//----- nvinfo : EIATTR_PARAM_CBANK
	.align		4
        /*0104*/ 	.byte	0x04, 0x0a
        /*0106*/ 	.short	(.L_683 - .L_682)
	.align		4
.L_682:
        /*0108*/ 	.word	index@(.nv.constant0._ZN2at6native51_GLOBAL__N__11011a27_18_DepthwiseConv3d_cu_35e0c7b544conv_depthwise3d_cuda_backward_weight_kernelIddLin1ELin1EEEvNS_27GenericPackedTensorAccessorIKT_Lm5ENS_16DefaultPtrTraitsEiEES7_NS3_IS4_Lm5ES6_iEEiiiiiiiii)
        /*010c*/ 	.short	0x0210
        /*010e*/ 	.short	0x00b4


	//----- nvinfo : EIATTR_SW_WAR
	.align		4
.L_683:
        /*0110*/ 	.byte	0x04, 0x36
        /*0112*/ 	.short	(.L_685 - .L_684)
.L_684:
        /*0114*/ 	.word	0x00000008
.L_685:


//--------------------- .nv.info._ZN2at6native51_GLOBAL__N__11011a27_18_DepthwiseConv3d_cu_35e0c7b544conv_depthwise3d_cuda_backward_weight_kernelIddLi2ELi2EEEvNS_27GenericPackedTensorAccessorIKT_Lm5ENS_16DefaultPtrTraitsEiEES7_NS3_IS4_Lm5ES6_iEEiiiiiiiii --------------------------
	.section	.nv.info._ZN2at6native51_GLOBAL__N__11011a27_18_DepthwiseConv3d_cu_35e0c7b544conv_depthwise3d_cuda_backward_weight_kernelIddLi2ELi2EEEvNS_27GenericPackedTensorAccessorIKT_Lm5ENS_16DefaultPtrTraitsEiEES7_NS3_IS4_Lm5ES6_iEEiiiiiiiii,"",@"SHT_CUDA_INFO"
	.sectionflags	@""
	.align	4


	//----- nvinfo : EIATTR_CUDA_API_VERSION
	.align		4
        /*0000*/ 	.byte	0x04, 0x37
        /*0002*/ 	.short	(.L_687 - .L_686)
.L_686:
        /*0004*/ 	.word	0x00000082


	//----- nvinfo : EIATTR_KPARAM_INFO
	.align		4
.L_687:
        /*0008*/ 	.byte	0x04, 0x17
        /*000a*/ 	.short	(.L_689 - .L_688)
.L_688:
        /*000c*/ 	.word	0x00000000
        /*0010*/ 	.short	0x000b
        /*0012*/ 	.short	0x00b0
        /*0014*/ 	.byte	0x00, 0xf0, 0x11, 0x00


	//----- nvinfo : EIATTR_KPARAM_INFO
	.align		4
.L_689:
        /*0018*/ 	.byte	0x04, 0x17
        /*001a*/ 	.short	(.L_691 - .L_690)
.L_690:
        /*001c*/ 	.word	0x00000000
        /*0020*/ 	.short	0x000a
        /*0022*/ 	.short	0x00ac
        /*0024*/ 	.byte	0x00, 0xf0, 0x11, 0x00


	//----- nvinfo : EIATTR_KPARAM_INFO
	.align		4
.L_691:
        /*0028*/ 	.byte	0x04, 0x17
        /*002a*/ 	.short	(.L_693 - .L_692)
.L_692:
        /*002c*/ 	.word	0x00000000
        /*0030*/ 	.short	0x0009
        /*0032*/ 	.short	0x00a8
        /*0034*/ 	.byte	0x00, 0xf0, 0x11, 0x00


	//----- nvinfo : EIATTR_KPARAM_INFO
	.align		4
.L_693:
        /*0038*/ 	.byte	0x04, 0x17
        /*003a*/ 	.short	(.L_695 - .L_694)
.L_694:
        /*003c*/ 	.word	0x00000000
        /*0040*/ 	.short	0x0008
        /*0042*/ 	.short	0x00a4
        /*0044*/ 	.byte	0x00, 0xf0, 0x11, 0x00


	//----- nvinfo : EIATTR_KPARAM_INFO
	.align		4
.L_695:
        /*0048*/ 	.byte	0x04, 0x17
        /*004a*/ 	.short	(.L_697 - .L_696)
.L_696:
        /*004c*/ 	.word	0x00000000
        /*0050*/ 	.short	0x0007
        /*0052*/ 	.short	0x00a0
        /*0054*/ 	.byte	0x00, 0xf0, 0x11, 0x00


	//----- nvinfo : EIATTR_KPARAM_INFO
	.align		4
.L_697:
        /*0058*/ 	.byte	0x04, 0x17
        /*005a*/ 	.short	(.L_699 - .L_698)
.L_698:
        /*005c*/ 	.word	0x00000000
        /*0060*/ 	.short	0x0006
        /*0062*/ 	.short	0x009c
        /*0064*/ 	.byte	0x00, 0xf0, 0x11, 0x00


	//----- nvinfo : EIATTR_KPARAM_INFO
	.align		4
.L_699:
        /*0068*/ 	.byte	0x04, 0x17
        /*006a*/ 	.short	(.L_701 - .L_700)
.L_700:
        /*006c*/ 	.word	0x00000000
        /*0070*/ 	.short	0x0005
        /*0072*/ 	.short	0x0098
        /*0074*/ 	.byte	0x00, 0xf0, 0x11, 0x00


	//----- nvinfo : EIATTR_KPARAM_INFO
	.align		4
.L_701:
        /*0078*/ 	.byte	0x04, 0x17
        /*007a*/ 	.short	(.L_703 - .L_702)
.L_702:
        /*007c*/ 	.word	0x00000000
        /*0080*/ 	.short	0x0004
        /*0082*/ 	.short	0x0094
        /*0084*/ 	.byte	0x00, 0xf0, 0x11, 0x00


	//----- nvinfo : EIATTR_KPARAM_INFO
	.align		4
.L_703:
        /*0088*/ 	.byte	0x04, 0x17
        /*008a*/ 	.short	(.L_705 - .L_704)
.L_704:
        /*008c*/ 	.word	0x00000000
        /*0090*/ 	.short	0x0003
        /*0092*/ 	.short	0x0090
        /*0094*/ 	.byte	0x00, 0xf0, 0x11, 0x00


	//----- nvinfo : EIATTR_KPARAM_INFO
	.align		4
.L_705:
        /*0098*/ 	.byte	0x04, 0x17
        /*009a*/ 	.short	(.L_707 - .L_706)
.L_706:
        /*009c*/ 	.word	0x00000000
        /*00a0*/ 	.short	0x0002
        /*00a2*/ 	.short	0x0060
        /*00a4*/ 	.byte	0x00, 0xf0, 0xc1, 0x00


	//----- nvinfo : EIATTR_KPARAM_INFO
	.align		4
.L_707:
        /*00a8*/ 	.byte	0x04, 0x17
        /*00aa*/ 	.short	(.L_709 - .L_708)
.L_708:
        /*00ac*/ 	.word	0x00000000
        /*00b0*/ 	.short	0x0001
        /*00b2*/ 	.short	0x0030
        /*00b4*/ 	.byte	0x00, 0xf0, 0xc1, 0x00


	//----- nvinfo : EIATTR_KPARAM_INFO
	.align		4
.L_709:
        /*00b8*/ 	.byte	0x04, 0x17
        /*00ba*/ 	.short	(.L_711 - .L_710)
.L_710:
        /*00bc*/ 	.word	0x00000000
        /*00c0*/ 	.short	0x0000
        /*00c2*/ 	.short	0x0000
        /*00c4*/ 	.byte	0x00, 0xf0, 0xc1, 0x00


	//----- nvinfo : EIATTR_SPARSE_MMA_MASK
	.align		4
.L_711:
        /*00c8*/ 	.byte	0x03, 0x50
        /*00ca*/ 	.short	0x0000


	//----- nvinfo : EIATTR_MAXREG_COUNT
	.align		4
        /*00cc*/ 	.byte	0x03, 0x1b
        /*00ce*/ 	.short	0x00ff


	//----- nvinfo : EIATTR_NUM_BARRIERS
	.align		4
        /*00d0*/ 	.byte	0x02, 0x4c
        /*00d2*/ 	.byte	0x01
	.zero		1


	//----- nvinfo : EIATTR_EXTERNS
	.align		4
        /*00d4*/ 	.byte	0x04, 0x0f
        /*00d6*/ 	.short	(.L_713 - .L_712)


	//   ....[0]....
	.align		4
.L_712:
        /*00d8*/ 	.word	index@(__assertfail)


	//----- nvinfo : EIATTR_MERCURY_ISA_VERSION
	.align		4
.L_713:
        /*00dc*/ 	.byte	0x03, 0x5f
        /*00de*/ 	.short	0x0101


	//----- nvinfo : EIATTR_SYSCALL_OFFSETS
	.align		4
        /*00e0*/ 	.byte	0x04, 0x46
        /*00e2*/ 	.short	(.L_715 - .L_714)


	//   ....[0]....
.L_714:
        /*00e4*/ 	.word	0x000013d0


	//----- nvinfo : EIATTR_EXIT_INSTR_OFFSETS
	.align		4
.L_715:
        /*00e8*/ 	.byte	0x04, 0x1c
        /*00ea*/ 	.short	(.L_717 - .L_716)


	//   ....[0]....
.L_716:
        /*00ec*/ 	.word	0x000003c0


	//   ....[1]....
        /*00f0*/ 	.word	0x00002760


	//   ....[2]....
        /*00f4*/ 	.word	0x000027c0


	//----- nvinfo : EIATTR_CRS_STACK_SIZE
	.align		4
.L_717:
        /*00f8*/ 	.byte	0x04, 0x1e
        /*00fa*/ 	.short	(.L_719 - .L_718)
.L_718:
        /*00fc*/ 	.word	0x00000000


	//----- nvinfo : EIATTR_CBANK_PARAM_SIZE
	.align		4
.L_719:
        /*0100*/ 	.byte	0x03, 0x19
        /*0102*/ 	.short	0x00b4


	//----- nvinfo : EIATTR_PARAM_CBANK
	.align		4
        /*0104*/ 	.byte	0x04, 0x0a
        /*0106*/ 	.short	(.L_721 - .L_720)
	.align		4
.L_720:
        /*0108*/ 	.word	index@(.nv.constant0._ZN2at6native51_GLOBAL__N__11011a27_18_DepthwiseConv3d_cu_35e0c7b544conv_depthwise3d_cuda_backward_weight_kernelIddLi2ELi2EEEvNS_27GenericPackedTensorAccessorIKT_Lm5ENS_16DefaultPtrTraitsEiEES7_NS3_IS4_Lm5ES6_iEEiiiiiiiii)
        /*010c*/ 	.short	0x0210
        /*010e*/ 	.short	0x00b4


	//----- nvinfo : EIATTR_SW_WAR
	.align		4
.L_721:
        /*0110*/ 	.byte	0x04, 0x36
        /*0112*/ 	.short	(.L_723 - .L_722)
.L_722:
        /*0114*/ 	.word	0x00000008
.L_723:


//--------------------- .nv.info._ZN2at6native51_GLOBAL__N__11011a27_18_DepthwiseConv3d_cu_35e0c7b544conv_depthwise3d_cuda_backward_weight_kernelIddLi1ELi1EEEvNS_27GenericPackedTensorAccessorIKT_Lm5ENS_16DefaultPtrTraitsEiEES7_NS3_IS4_Lm5ES6_iEEiiiiiiiii --------------------------
	.section	.nv.info._ZN2at6native51_GLOBAL__N__11011a27_18_DepthwiseConv3d_cu_35e0c7b544conv_depthwise3d_cuda_backward_weight_kernelIddLi1ELi1EEEvNS_27GenericPackedTensorAccessorIKT_Lm5ENS_16DefaultPtrTraitsEiEES7_NS3_IS4_Lm5ES6_iEEiiiiiiiii,"",@"SHT_CUDA_INFO"
	.sectionflags	@""
	.align	4


	//----- nvinfo : EIATTR_CUDA_API_VERSION
	.align		4
        /*0000*/ 	.byte	0x04, 0x37
        /*0002*/ 	.short	(.L_725 - .L_724)
.L_724:
        /*0004*/ 	.word	0x00000082


	//----- nvinfo : EIATTR_KPARAM_INFO
	.align		4
.L_725:
        /*0008*/ 	.byte	0x04, 0x17
        /*000a*/ 	.short	(.L_727 - .L_726)
.L_726:
        /*000c*/ 	.word	0x00000000
        /*0010*/ 	.short	0x000b
        /*0012*/ 	.short	0x00b0
        /*0014*/ 	.byte	0x00, 0xf0, 0x11, 0x00


	//----- nvinfo : EIATTR_KPARAM_INFO
	.align		4
.L_727:
        /*0018*/ 	.byte	0x04, 0x17
        /*001a*/ 	.short	(.L_729 - .L_728)
.L_728:
        /*001c*/ 	.word	0x00000000
        /*0020*/ 	.short	0x000a
        /*0022*/ 	.short	0x00ac
        /*0024*/ 	.byte	0x00, 0xf0, 0x11, 0x00


	//----- nvinfo : EIATTR_KPARAM_INFO
	.align		4
.L_729:
        /*0028*/ 	.byte	0x04, 0x17
        /*002a*/ 	.short	(.L_731 - .L_730)
.L_730:
        /*002c*/ 	.word	0x00000000
        /*0030*/ 	.short	0x0009
        /*0032*/ 	.short	0x00a8
        /*0034*/ 	.byte	0x00, 0xf0, 0x11, 0x00


	//----- nvinfo : EIATTR_KPARAM_INFO
	.align		4
.L_731:
        /*0038*/ 	.byte	0x04, 0x17
        /*003a*/ 	.short	(.L_733 - .L_732)
.L_732:
        /*003c*/ 	.word	0x00000000
        /*0040*/ 	.short	0x0008
        /*0042*/ 	.short	0x00a4
        /*0044*/ 	.byte	0x00, 0xf0, 0x11, 0x00


	//----- nvinfo : EIATTR_KPARAM_INFO
	.align		4
.L_733:
        /*0048*/ 	.byte	0x04, 0x17
        /*004a*/ 	.short	(.L_735 - .L_734)
.L_734:
        /*004c*/ 	.word	0x00000000
        /*0050*/ 	.short	0x0007
        /*0052*/ 	.short	0x00a0
        /*0054*/ 	.byte	0x00, 0xf0, 0x11, 0x00


	//----- nvinfo : EIATTR_KPARAM_INFO
	.align		4
.L_735:
        /*0058*/ 	.byte	0x04, 0x17
        /*005a*/ 	.short	(.L_737 - .L_736)
.L_736:
        /*005c*/ 	.word	0x00000000
        /*0060*/ 	.short	0x0006
        /*0062*/ 	.short	0x009c
        /*0064*/ 	.byte	0x00, 0xf0, 0x11, 0x00


	//----- nvinfo : EIATTR_KPARAM_INFO
	.align		4
.L_737:
        /*0068*/ 	.byte	0x04, 0x17
        /*006a*/ 	.short	(.L_739 - .L_738)
.L_738:
        /*006c*/ 	.word	0x00000000
        /*0070*/ 	.short	0x0005
        /*0072*/ 	.short	0x0098
        /*0074*/ 	.byte	0x00, 0xf0, 0x11, 0x00


	//----- nvinfo : EIATTR_KPARAM_INFO
	.align		4
.L_739:
        /*0078*/ 	.byte	0x04, 0x17
        /*007a*/ 	.short	(.L_741 - .L_740)
.L_740:
        /*007c*/ 	.word	0x00000000
        /*0080*/ 	.short	0x0004
        /*0082*/ 	.short	0x0094
        /*0084*/ 	.byte	0x00, 0xf0, 0x11, 0x00


	//----- nvinfo : EIATTR_KPARAM_INFO
	.align		4
.L_741:
        /*0088*/ 	.byte	0x04, 0x17
        /*008a*/ 	.short	(.L_743 - .L_742)
.L_742:
        /*008c*/ 	.word	0x00000000
        /*0090*/ 	.short	0x0003
        /*0092*/ 	.short	0x0090
        /*0094*/ 	.byte	0x00, 0xf0, 0x11, 0x00


	//----- nvinfo : EIATTR_KPARAM_INFO
	.align		4
.L_743:
        /*0098*/ 	.byte	0x04, 0x17
        /*009a*/ 	.short	(.L_745 - .L_744)
.L_744:
        /*009c*/ 	.word	0x00000000
        /*00a0*/ 	.short	0x0002
        /*00a2*/ 	.short	0x0060
        /*00a4*/ 	.byte	0x00, 0xf0, 0xc1, 0x00


	//----- nvinfo : EIATTR_KPARAM_INFO
	.align		4
.L_745:
        /*00a8*/ 	.byte	0x04, 0x17
        /*00aa*/ 	.short	(.L_747 - .L_746)
.L_746:
        /*00ac*/ 	.word	0x00000000
        /*00b0*/ 	.short	0x0001
        /*00b2*/ 	.short	0x0030
        /*00b4*/ 	.byte	0x00, 0xf0, 0xc1, 0x00


	//----- nvinfo : EIATTR_KPARAM_INFO
	.align		4
.L_747:
        /*00b8*/ 	.byte	0x04, 0x17
        /*00ba*/ 	.short	(.L_749 - .L_748)
.L_748:
        /*00bc*/ 	.word	0x00000000
        /*00c0*/ 	.short	0x0000
        /*00c2*/ 	.short	0x0000
        /*00c4*/ 	.byte	0x00, 0xf0, 0xc1, 0x00


	//----- nvinfo : EIATTR_SPARSE_MMA_MASK
	.align		4
.L_749:
        /*00c8*/ 	.byte	0x03, 0x50
        /*00ca*/ 	.short	0x0000


	//----- nvinfo : EIATTR_MAXREG_COUNT
	.align		4
        /*00cc*/ 	.byte	0x03, 0x1b
        /*00ce*/ 	.short	0x00ff


	//----- nvinfo : EIATTR_NUM_BARRIERS
	.align		4
        /*00d0*/ 	.byte	0x02, 0x4c
        /*00d2*/ 	.byte	0x01
	.zero		1


	//----- nvinfo : EIATTR_EXTERNS
	.align		4
        /*00d4*/ 	.byte	0x04, 0x0f
        /*00d6*/ 	.short	(.L_751 - .L_750)


	//   ....[0]....
	.align		4
.L_750:
        /*00d8*/ 	.word	index@(__assertfail)


	//----- nvinfo : EIATTR_MERCURY_ISA_VERSION
	.align		4
.L_751:
        /*00dc*/ 	.byte	0x03, 0x5f
        /*00de*/ 	.short	0x0101


	//----- nvinfo : EIATTR_SYSCALL_OFFSETS
	.align		4
        /*00e0*/ 	.byte	0x04, 0x46
        /*00e2*/ 	.short	(.L_753 - .L_752)


	//   ....[0]....
.L_752:
        /*00e4*/ 	.word	0x000013d0


	//----- nvinfo : EIATTR_EXIT_INSTR_OFFSETS
	.align		4
.L_753:
        /*00e8*/ 	.byte	0x04, 0x1c
        /*00ea*/ 	.short	(.L_755 - .L_754)


	//   ....[0]....
.L_754:
        /*00ec*/ 	.word	0x000003c0


	//   ....[1]....
        /*00f0*/ 	.word	0x00002760


	//   ....[2]....
        /*00f4*/ 	.word	0x000027c0


	//----- nvinfo : EIATTR_CRS_STACK_SIZE
	.align		4
.L_755:
        /*00f8*/ 	.byte	0x04, 0x1e
        /*00fa*/ 	.short	(.L_757 - .L_756)
.L_756:
        /*00fc*/ 	.word	0x00000000


	//----- nvinfo : EIATTR_CBANK_PARAM_SIZE
	.align		4
.L_757:
        /*0100*/ 	.byte	0x03, 0x19
        /*0102*/ 	.short	0x00b4


	//----- nvinfo : EIATTR_PARAM_CBANK
	.align		4
        /*0104*/ 	.byte	0x04, 0x0a
        /*0106*/ 	.short	(.L_759 - .L_758)
	.align		4
.L_758:
        /*0108*/ 	.word	index@(.nv.constant0._ZN2at6native51_GLOBAL__N__11011a27_18_DepthwiseConv3d_cu_35e0c7b544conv_depthwise3d_cuda_backward_weight_kernelIddLi1ELi1EEEvNS_27GenericPackedTensorAccessorIKT_Lm5ENS_16DefaultPtrTraitsEiEES7_NS3_IS4_Lm5ES6_iEEiiiiiiiii)
        /*010c*/ 	.short	0x0210
        /*010e*/ 	.short	0x00b4


	//----- nvinfo : EIATTR_SW_WAR
	.align		4
.L_759:
        /*0110*/ 	.byte	0x04, 0x36
        /*0112*/ 	.short	(.L_761 - .L_760)
.L_760:
        /*0114*/ 	.word	0x00000008
.L_761:


//--------------------- .nv.info._ZN2at6native51_GLOBAL__N__11011a27_18_DepthwiseConv3d_cu_35e0c7b543conv_depthwise3d_cuda_backward_input_kernelIN3c108BFloat16EfLin1ELin1ELin1ELin1ELin1ELin1ELin1ELin1ELin1EEEvNS_27GenericPackedTensorAccessorIKT_Lm5ENS_16DefaultPtrTraitsEiEENS5_IS6_Lm5ES8_iEES9_iiiiiiiii --------------------------
	.section	.nv.info._ZN2at6native51_GLOBAL__N__11011a27_18_DepthwiseConv3d_cu_35e0c7b543conv_depthwise3d_cuda_backward_input_kernelIN3c108BFloat16EfLin1ELin1ELin1ELin1ELin1ELin1ELin1ELin1ELin1EEEvNS_27GenericPackedTensorAccessorIKT_Lm5ENS_16DefaultPtrTraitsEiEENS5_IS6_Lm5ES8_iEES9_iiiiiiiii,"",@"SHT_CUDA_INFO"
	.sectionflags	@""
	.align	4


	//----- nvinfo : EIATTR_CUDA_API_VERSION
	.align		4
        /*0000*/ 	.byte	0x04, 0x37
        /*0002*/ 	.short	(.L_763 - .L_762)
.L_762:
        /*0004*/ 	.word	0x00000082


	//----- nvinfo : EIATTR_KPARAM_INFO
	.align		4
.L_763:
        /*0008*/ 	.byte	0x04, 0x17
        /*000a*/ 	.short	(.L_765 - .L_764)
.L_764:
        /*000c*/ 	.word	0x00000000
        /*0010*/ 	.short	0x000b
        /*0012*/ 	.short	0x00b0
        /*0014*/ 	.byte	0x00, 0xf0, 0x11, 0x00


	//----- nvinfo : EIATTR_KPARAM_INFO
	.align		4
.L_765:
        /*0018*/ 	.byte	0x04, 0x17
        /*001a*/ 	.short	(.L_767 - .L_766)
.L_766:
        /*001c*/ 	.word	0x00000000
        /*0020*/ 	.short	0x000a
        /*0022*/ 	.short	0x00ac
        /*0024*/ 	.byte	0x00, 0xf0, 0x11, 0x00


	//----- nvinfo : EIATTR_KPARAM_INFO
	.align		4
.L_767:
        /*0028*/ 	.byte	0x04, 0x17
        /*002a*/ 	.short	(.L_769 - .L_768)
.L_768:
        /*002c*/ 	.word	0x00000000
        /*0030*/ 	.short	0x0009
        /*0032*/ 	.short	0x00a8
        /*0034*/ 	.byte	0x00, 0xf0, 0x11, 0x00


	//----- nvinfo : EIATTR_KPARAM_INFO
	.align		4
.L_769:
        /*0038*/ 	.byte	0x04, 0x17
        /*003a*/ 	.short	(.L_771 - .L_770)
.L_770:
        /*003c*/ 	.word	0x00000000
        /*0040*/ 	.short	0x0008
        /*0042*/ 	.short	0x00a4
        /*0044*/ 	.byte	0x00, 0xf0, 0x11, 0x00


	//----- nvinfo : EIATTR_KPARAM_INFO
	.align		4
.L_771:
        /*0048*/ 	.byte	0x04, 0x17
        /*004a*/ 	.short	(.L_773 - .L_772)
.L_772:
        /*004c*/ 	.word	0x00000000
        /*0050*/ 	.short	0x0007
        /*0052*/ 	.short	0x00a0
        /*0054*/ 	.byte	0x00, 0xf0, 0x11, 0x00


	//----- nvinfo : EIATTR_KPARAM_INFO
	.align		4
.L_773:
        /*0058*/ 	.byte	0x04, 0x17
        /*005a*/ 	.short	(.L_775 - .L_774)
.L_774:
        /*005c*/ 	.word	0x00000000
        /*0060*/ 	.short	0x0006
        /*0062*/ 	.short	0x009c
        /*0064*/ 	.byte	0x00, 0xf0, 0x11, 0x00


	//----- nvinfo : EIATTR_KPARAM_INFO
	.align		4
.L_775:
        /*0068*/ 	.byte	0x04, 0x17
        /*006a*/ 	.short	(.L_777 - .L_776)
.L_776:
        /*006c*/ 	.word	0x00000000
        /*0070*/ 	.short	0x0005
        /*0072*/ 	.short	0x0098
        /*0074*/ 	.byte	0x00, 0xf0, 0x11, 0x00


	//----- nvinfo : EIATTR_KPARAM_INFO
	.align		4
.L_777:
        /*0078*/ 	.byte	0x04, 0x17
        /*007a*/ 	.short	(.L_779 - .L_778)
.L_778:
        /*007c*/ 	.word	0x00000000
        /*0080*/ 	.short	0x0004
        /*0082*/ 	.short	0x0094
        /*0084*/ 	.byte	0x00, 0xf0, 0x11, 0x00


	//----- nvinfo : EIATTR_KPARAM_INFO
	.align		4
.L_779:
        /*0088*/ 	.byte	0x04, 0x17
        /*008a*/ 	.short	(.L_781 - .L_780)
.L_780:
        /*008c*/ 	.word	0x00000000
        /*0090*/ 	.short	0x0003
        /*0092*/ 	.short	0x0090
        /*0094*/ 	.byte	0x00, 0xf0, 0x11, 0x00


	//----- nvinfo : EIATTR_KPARAM_INFO
	.align		4
.L_781:
        /*0098*/ 	.byte	0x04, 0x17
        /*009a*/ 	.short	(.L_783 - .L_782)
.L_782:
        /*009c*/ 	.word	0x00000000
        /*00a0*/ 	.short	0x0002
        /*00a2*/ 	.short	0x0060
        /*00a4*/ 	.byte	0x00, 0xf0, 0xc1, 0x00


	//----- nvinfo : EIATTR_KPARAM_INFO
	.align		4
.L_783:
        /*00a8*/ 	.byte	0x04, 0x17
        /*00aa*/ 	.short	(.L_785 - .L_784)
.L_784:
        /*00ac*/ 	.word	0x00000000
        /*00b0*/ 	.short	0x0001
        /*00b2*/ 	.short	0x0030
        /*00b4*/ 	.byte	0x00, 0xf0, 0xc1, 0x00


	//----- nvinfo : EIATTR_KPARAM_INFO
	.align		4
.L_785:
        /*00b8*/ 	.byte	0x04, 0x17
        /*00ba*/ 	.short	(.L_787 - .L_786)
.L_786:
        /*00bc*/ 	.word	0x00000000
        /*00c0*/ 	.short	0x0000
        /*00c2*/ 	.short	0x0000
        /*00c4*/ 	.byte	0x00, 0xf0, 0xc1, 0x00


	//----- nvinfo : EIATTR_SPARSE_MMA_MASK
	.align		4
.L_787:
        /*00c8*/ 	.byte	0x03, 0x50
        /*00ca*/ 	.short	0x0000


	//----- nvinfo : EIATTR_MAXREG_COUNT
	.align		4
        /*00cc*/ 	.byte	0x03, 0x1b
        /*00ce*/ 	.short	0x00ff


	//----- nvinfo : EIATTR_MERCURY_ISA_VERSION
	.align		4
        /*00d0*/ 	.byte	0x03, 0x5f
        /*00d2*/ 	.short	0x0101


	//----- nvinfo : EIATTR_EXIT_INSTR_OFFSETS
	.align		4
        /*00d4*/ 	.byte	0x04, 0x1c
        /*00d6*/ 	.short	(.L_789 - .L_788)


	//   ....[0]....
.L_788:
        /*00d8*/ 	.word	0x000000c0


	//   ....[1]....
        /*00dc*/ 	.word	0x000027f0


	//----- nvinfo : EIATTR_CRS_STACK_SIZE
	.align		4
.L_789:
        /*00e0*/ 	.byte	0x04, 0x1e
        /*00e2*/ 	.short	(.L_791 - .L_790)
.L_790:
        /*00e4*/ 	.word	0x00000000


	//----- nvinfo : EIATTR_CBANK_PARAM_SIZE
	.align		4
.L_791:
        /*00e8*/ 	.byte	0x03, 0x19
        /*00ea*/ 	.short	0x00b4


	//----- nvinfo : EIATTR_PARAM_CBANK
	.align		4
        /*00ec*/ 	.byte	0x04, 0x0a
        /*00ee*/ 	.short	(.L_793 - .L_792)
	.align		4
.L_792:
        /*00f0*/ 	.word	index@(.nv.constant0._ZN2at6native51_GLOBAL__N__11011a27_18_DepthwiseConv3d_cu_35e0c7b543conv_depthwise3d_cuda_backward_input_kernelIN3c108BFloat16EfLin1ELin1ELin1ELin1ELin1ELin1ELin1ELin1ELin1EEEvNS_27GenericPackedTensorAccessorIKT_Lm5ENS_16DefaultPtrTraitsEiEENS5_IS6_Lm5ES8_iEES9_iiiiiiiii)
        /*00f4*/ 	.short	0x0210
        /*00f6*/ 	.short	0x00b4


	//----- nvinfo : EIATTR_SW_WAR
	.align		4
.L_793:
        /*00f8*/ 	.byte	0x04, 0x36
        /*00fa*/ 	.short	(.L_795 - .L_794)
.L_794:
        /*00fc*/ 	.word	0x00000008
.L_795:


//--------------------- .nv.info._ZN2at6native51_GLOBAL__N__11011a27_18_DepthwiseConv3d_cu_35e0c7b543conv_depthwise3d_cuda_backward_input_kernelIN3c108BFloat16EfLi3ELi3ELi3ELin1ELin1ELin1ELin1ELin1ELin1EEEvNS_27GenericPackedTensorAccessorIKT_Lm5ENS_16DefaultPtrTraitsEiEENS5_IS6_Lm5ES8_iEES9_iiiiiiiii --------------------------
	.section	.nv.info._ZN2at6native51_GLOBAL__N__11011a27_18_DepthwiseConv3d_cu_35e0c7b543conv_depthwise3d_cuda_backward_input_kernelIN3c108BFloat16EfLi3ELi3ELi3ELin1ELin1ELin1ELin1ELin1ELin1EEEvNS_27GenericPackedTensorAccessorIKT_Lm5ENS_16DefaultPtrTraitsEiEENS5_IS6_Lm5ES8_iEES9_iiiiiiiii,"",@"SHT_CUDA_INFO"
	.sectionflags	@""
	.align	4


	//----- nvinfo : EIATTR_CUDA_API_VERSION
	.align		4
        /*0000*/ 	.byte	0x04, 0x37
        /*0002*/ 	.short	(.L_797 - .L_796)
.L_796:
        /*0004*/ 	.word	0x00000082


	//----- nvinfo : EIATTR_KPARAM_INFO
	.align		4
.L_797:
        /*0008*/ 	.byte	0x04, 0x17
        /*000a*/ 	.short	(.L_799 - .L_798)
.L_798:
        /*000c*/ 	.word	0x00000000
        /*0010*/ 	.short	0x000b
        /*0012*/ 	.short	0x00b0
        /*0014*/ 	.byte	0x00, 0xf0, 0x11, 0x00


	//----- nvinfo : EIATTR_KPARAM_INFO
	.align		4
.L_799:
        /*0018*/ 	.byte	0x04, 0x17
        /*001a*/ 	.short	(.L_801 - .L_800)
.L_800:
        /*001c*/ 	.word	0x00000000
        /*0020*/ 	.short	0x000a
        /*0022*/ 	.short	0x00ac
        /*0024*/ 	.byte	0x00, 0xf0, 0x11, 0x00


	//----- nvinfo : EIATTR_KPARAM_INFO
	.align		4
.L_801:
        /*0028*/ 	.byte	0x04, 0x17
        /*002a*/ 	.short	(.L_803 - .L_802)
.L_802:
        /*002c*/ 	.word	0x00000000
        /*0030*/ 	.short	0x0009
        /*0032*/ 	.short	0x00a8
        /*0034*/ 	.byte	0x00, 0xf0, 0x11, 0x00


	//----- nvinfo : EIATTR_KPARAM_INFO
	.align		4
.L_803:
        /*0038*/ 	.byte	0x04, 0x17
        /*003a*/ 	.short	(.L_805 - .L_804)
.L_804:
        /*003c*/ 	.word	0x00000000
        /*0040*/ 	.short	0x0008
        /*0042*/ 	.short	0x00a4
        /*0044*/ 	.byte	0x00, 0xf0, 0x11, 0x00


	//----- nvinfo : EIATTR_KPARAM_INFO
	.align		4
.L_805:
        /*0048*/ 	.byte	0x04, 0x17
        /*004a*/ 	.short	(.L_807 - .L_806)
.L_806:
        /*004c*/ 	.word	0x00000000
        /*0050*/ 	.short	0x0007
        /*0052*/ 	.short	0x00a0
        /*0054*/ 	.byte	0x00, 0xf0, 0x11, 0x00


	//----- nvinfo : EIATTR_KPARAM_INFO
	.align		4
.L_807:
        /*0058*/ 	.byte	0x04, 0x17
        /*005a*/ 	.short	(.L_809 - .L_808)
.L_808:
        /*005c*/ 	.word	0x00000000
        /*0060*/ 	.short	0x0006
        /*0062*/ 	.short	0x009c
        /*0064*/ 	.byte	0x00, 0xf0, 0x11, 0x00


	//----- nvinfo : EIATTR_KPARAM_INFO
	.align		4
.L_809:
        /*0068*/ 	.byte	0x04, 0x17
        /*006a*/ 	.short	(.L_811 - .L_810)
.L_810:
        /*006c*/ 	.word	0x00000000
        /*0070*/ 	.short	0x0005
        /*0072*/ 	.short	0x0098
        /*0074*/ 	.byte	0x00, 0xf0, 0x11, 0x00


	//----- nvinfo : EIATTR_KPARAM_INFO
	.align		4
.L_811:
        /*0078*/ 	.byte	0x04, 0x17
        /*007a*/ 	.short	(.L_813 - .L_812)
.L_812:
        /*007c*/ 	.word	0x00000000
        /*0080*/ 	.short	0x0004
        /*0082*/ 	.short	0x0094
        /*0084*/ 	.byte	0x00, 0xf0, 0x11, 0x00


	//----- nvinfo : EIATTR_KPARAM_INFO
	.align		4
.L_813:
        /*0088*/ 	.byte	0x04, 0x17
        /*008a*/ 	.short	(.L_815 - .L_814)
.L_814:
        /*008c*/ 	.word	0x00000000
        /*0090*/ 	.short	0x0003
        /*0092*/ 	.short	0x0090
        /*0094*/ 	.byte	0x00, 0xf0, 0x11, 0x00


	//----- nvinfo : EIATTR_KPARAM_INFO
	.align		4
.L_815:
        /*0098*/ 	.byte	0x04, 0x17
        /*009a*/ 	.short	(.L_817 - .L_816)
.L_816:
        /*009c*/ 	.word	0x00000000
        /*00a0*/ 	.short	0x0002
        /*00a2*/ 	.short	0x0060
        /*00a4*/ 	.byte	0x00, 0xf0, 0xc1, 0x00


	//----- nvinfo : EIATTR_KPARAM_INFO
	.align		4
.L_817:
        /*00a8*/ 	.byte	0x04, 0x17
        /*00aa*/ 	.short	(.L_819 - .L_818)
.L_818:
        /*00ac*/ 	.word	0x00000000
        /*00b0*/ 	.short	0x0001
        /*00b2*/ 	.short	0x0030
        /*00b4*/ 	.byte	0x00, 0xf0, 0xc1, 0x00


	//----- nvinfo : EIATTR_KPARAM_INFO
	.align		4
.L_819:
        /*00b8*/ 	.byte	0x04, 0x17
        /*00ba*/ 	.short	(.L_821 - .L_820)
.L_820:
        /*00bc*/ 	.word	0x00000000
        /*00c0*/ 	.short	0x0000
        /*00c2*/ 	.short	0x0000
        /*00c4*/ 	.byte	0x00, 0xf0, 0xc1, 0x00


	//----- nvinfo : EIATTR_SPARSE_MMA_MASK
	.align		4
.L_821:
        /*00c8*/ 	.byte	0x03, 0x50
        /*00ca*/ 	.short	0x0000


	//----- nvinfo : EIATTR_MAXREG_COUNT
	.align		4
        /*00cc*/ 	.byte	0x03, 0x1b
        /*00ce*/ 	.short	0x00ff


	//----- nvinfo : EIATTR_MERCURY_ISA_VERSION
	.align		4
        /*00d0*/ 	.byte	0x03, 0x5f
        /*00d2*/ 	.short	0x0101


	//----- nvinfo : EIATTR_EXIT_INSTR_OFFSETS
	.align		4
        /*00d4*/ 	.byte	0x04, 0x1c
        /*00d6*/ 	.short	(.L_823 - .L_822)


	//   ....[0]....
.L_822:
        /*00d8*/ 	.word	0x000000c0


	//   ....[1]....
        /*00dc*/ 	.word	0x00002270


	//----- nvinfo : EIATTR_CRS_STACK_SIZE
	.align		4
.L_823:
        /*00e0*/ 	.byte	0x04, 0x1e
        /*00e2*/ 	.short	(.L_825 - .L_824)
.L_824:
        /*00e4*/ 	.word	0x00000000


	//----- nvinfo : EIATTR_CBANK_PARAM_SIZE
	.align		4
.L_825:
        /*00e8*/ 	.byte	0x03, 0x19
        /*00ea*/ 	.short	0x00b4


	//----- nvinfo : EIATTR_PARAM_CBANK
	.align		4
        /*00ec*/ 	.byte	0x04, 0x0a
        /*00ee*/ 	.short	(.L_827 - .L_826)
	.align		4
.L_826:
        /*00f0*/ 	.word	index@(.nv.constant0._ZN2at6native51_GLOBAL__N__11011a27_18_DepthwiseConv3d_cu_35e0c7b543conv_depthwise3d_cuda_backward_input_kernelIN3c108BFloat16EfLi3ELi3ELi3ELin1ELin1ELin1ELin1ELin1ELin1EEEvNS_27GenericPackedTensorAccessorIKT_Lm5ENS_16DefaultPtrTraitsEiEENS5_IS6_Lm5ES8_iEES9_iiiiiiiii)
        /*00f4*/ 	.short	0x0210
        /*00f6*/ 	.short	0x00b4


	//----- nvinfo : EIATTR_SW_WAR
	.align		4
.L_827:
        /*00f8*/ 	.byte	0x04, 0x36
        /*00fa*/ 	.short	(.L_829 - .L_828)
.L_828:
        /*00fc*/ 	.word	0x00000008
.L_829:


//--------------------- .nv.info._ZN2at6native51_GLOBAL__N__11011a27_18_DepthwiseConv3d_cu_35e0c7b543conv_depthwise3d_cuda_backward_input_kernelIN3c108BFloat16EfLi3ELi3ELi3ELin1ELin1ELin1ELi1ELi1ELi1EEEvNS_27GenericPackedTensorAccessorIKT_Lm5ENS_16DefaultPtrTraitsEiEENS5_IS6_Lm5ES8_iEES9_iiiiiiiii --------------------------
	.section	.nv.info._ZN2at6native51_GLOBAL__N__11011a27_18_DepthwiseConv3d_cu_35e0c7b543conv_depthwise3d_cuda_backward_input_kernelIN3c108BFloat16EfLi3ELi3ELi3ELin1ELin1ELin1ELi1ELi1ELi1EEEvNS_27GenericPackedTensorAccessorIKT_Lm5ENS_16DefaultPtrTraitsEiEENS5_IS6_Lm5ES8_iEES9_iiiiiiiii,"",@"SHT_CUDA_INFO"
	.sectionflags	@""
	.align	4


	//----- nvinfo : EIATTR_CUDA_API_VERSION
	.align		4
        /*0000*/ 	.byte	0x04, 0x37
        /*0002*/ 	.short	(.L_831 - .L_830)
.L_830:
        /*0004*/ 	.word	0x00000082


	//----- nvinfo : EIATTR_KPARAM_INFO
	.align		4
.L_831:
        /*0008*/ 	.byte	0x04, 0x17
        /*000a*/ 	.short	(.L_833 - .L_832)
.L_832:
        /*000c*/ 	.word	0x00000000
        /*0010*/ 	.short	0x000b
        /*0012*/ 	.short	0x00b0
        /*0014*/ 	.byte	0x00, 0xf0, 0x11, 0x00


	//----- nvinfo : EIATTR_KPARAM_INFO
	.align		4
.L_833:
        /*0018*/ 	.byte	0x04, 0x17
        /*001a*/ 	.short	(.L_835 - .L_834)
.L_834:
        /*001c*/ 	.word	0x00000000
        /*0020*/ 	.short	0x000a
        /*0022*/ 	.short	0x00ac
        /*0024*/ 	.byte	0x00, 0xf0, 0x11, 0x00


	//----- nvinfo : EIATTR_KPARAM_INFO
	.align		4
.L_835:
        /*0028*/ 	.byte	0x04, 0x17
        /*002a*/ 	.short	(.L_837 - .L_836)
.L_836:
        /*002c*/ 	.word	0x00000000
        /*0030*/ 	.short	0x0009
        /*0032*/ 	.short	0x00a8
        /*0034*/ 	.byte	0x00, 0xf0, 0x11, 0x00


	//----- nvinfo : EIATTR_KPARAM_INFO
	.align		4
.L_837:
        /*0038*/ 	.byte	0x04, 0x17
        /*003a*/ 	.short	(.L_839 - .L_838)
.L_838:
        /*003c*/ 	.word	0x00000000
        /*0040*/ 	.short	0x0008
        /*0042*/ 	.short	0x00a4
        /*0044*/ 	.byte	0x00, 0xf0, 0x11, 0x00


	//----- nvinfo : EIATTR_KPARAM_INFO
	.align		4
.L_839:
        /*0048*/ 	.byte	0x04, 0x17
        /*004a*/ 	.short	(.L_841 - .L_840)
.L_840:
        /*004c*/ 	.word	0x00000000
        /*0050*/ 	.short	0x0007
        /*0052*/ 	.short	0x00a0
        /*0054*/ 	.byte	0x00, 0xf0, 0x11, 0x00


	//----- nvinfo : EIATTR_KPARAM_INFO
	.align		4
.L_841:
        /*0058*/ 	.byte	0x04, 0x17
        /*005a*/ 	.short	(.L_843 - .L_842)
.L_842:
        /*005c*/ 	.word	0x00000000
        /*0060*/ 	.short	0x0006
        /*0062*/ 	.short	0x009c
        /*0064*/ 	.byte	0x00, 0xf0, 0x11, 0x00


	//----- nvinfo : EIATTR_KPARAM_INFO
	.align		4
.L_843:
        /*0068*/ 	.byte	0x04, 0x17
        /*006a*/ 	.short	(.L_845 - .L_844)
.L_844:
        /*006c*/ 	.word	0x00000000
        /*0070*/ 	.short	0x0005
        /*0072*/ 	.short	0x0098
        /*0074*/ 	.byte	0x00, 0xf0, 0x11, 0x00


	//----- nvinfo : EIATTR_KPARAM_INFO
	.align		4
.L_845:
        /*0078*/ 	.byte	0x04, 0x17
        /*007a*/ 	.short	(.L_847 - .L_846)
.L_846:
        /*007c*/ 	.word	0x00000000
        /*0080*/ 	.short	0x0004
        /*0082*/ 	.short	0x0094
        /*0084*/ 	.byte	0x00, 0xf0, 0x11, 0x00


	//----- nvinfo : EIATTR_KPARAM_INFO
	.align		4
.L_847:
        /*0088*/ 	.byte	0x04, 0x17
        /*008a*/ 	.short	(.L_849 - .L_848)
.L_848:
        /*008c*/ 	.word	0x00000000
        /*0090*/ 	.short	0x0003
        /*0092*/ 	.short	0x0090
        /*0094*/ 	.byte	0x00, 0xf0, 0x11, 0x00


	//----- nvinfo : EIATTR_KPARAM_INFO
	.align		4
.L_849:
        /*0098*/ 	.byte	0x04, 0x17
        /*009a*/ 	.short	(.L_851 - .L_850)
.L_850:
        /*009c*/ 	.word	0x00000000
        /*00a0*/ 	.short	0x0002
        /*00a2*/ 	.short	0x0060
        /*00a4*/ 	.byte	0x00, 0xf0, 0xc1, 0x00


	//----- nvinfo : EIATTR_KPARAM_INFO
	.align		4
.L_851:
        /*00a8*/ 	.byte	0x04, 0x17
        /*00aa*/ 	.short	(.L_853 - .L_852)
.L_852:
        /*00ac*/ 	.word	0x00000000
        /*00b0*/ 	.short	0x0001
        /*00b2*/ 	.short	0x0030
        /*00b4*/ 	.byte	0x00, 0xf0, 0xc1, 0x00


	//----- nvinfo : EIATTR_KPARAM_INFO
	.align		4
.L_853:
        /*00b8*/ 	.byte	0x04, 0x17
        /*00ba*/ 	.short	(.L_855 - .L_854)
.L_854:
        /*00bc*/ 	.word	0x00000000
        /*00c0*/ 	.short	0x0000
        /*00c2*/ 	.short	0x0000
        /*00c4*/ 	.byte	0x00, 0xf0, 0xc1, 0x00


	//----- nvinfo : EIATTR_SPARSE_MMA_MASK
	.align		4
.L_855:
        /*00c8*/ 	.byte	0x03, 0x50
        /*00ca*/ 	.short	0x0000


	//----- nvinfo : EIATTR_MAXREG_COUNT
	.align		4
        /*00cc*/ 	.byte	0x03, 0x1b
        /*00ce*/ 	.short	0x00ff


	//----- nvinfo : EIATTR_MERCURY_ISA_VERSION
	.align		4
        /*00d0*/ 	.byte	0x03, 0x5f
        /*00d2*/ 	.short	0x0101


	//----- nvinfo : EIATTR_EXIT_INSTR_OFFSETS
	.align		4
        /*00d4*/ 	.byte	0x04, 0x1c
        /*00d6*/ 	.short	(.L_857 - .L_856)


	//   ....[0]....
.L_856:
        /*00d8*/ 	.word	0x000000c0


	//   ....[1]....
        /*00dc*/ 	.word	0x00001a50


	//----- nvinfo : EIATTR_CRS_STACK_SIZE
	.align		4
.L_857:
        /*00e0*/ 	.byte	0x04, 0x1e
        /*00e2*/ 	.short	(.L_859 - .L_858)
.L_858:
        /*00e4*/ 	.word	0x00000000


	//----- nvinfo : EIATTR_CBANK_PARAM_SIZE
	.align		4
.L_859:
        /*00e8*/ 	.byte	0x03, 0x19
        /*00ea*/ 	.short	0x00b4


	//----- nvinfo : EIATTR_PARAM_CBANK
	.align		4
        /*00ec*/ 	.byte	0x04, 0x0a
        /*00ee*/ 	.short	(.L_861 - .L_860)
	.align		4
.L_860:
        /*00f0*/ 	.word	index@(.nv.constant0._ZN2at6native51_GLOBAL__N__11011a27_18_DepthwiseConv3d_cu_35e0c7b543conv_depthwise3d_cuda_backward_input_kernelIN3c108BFloat16EfLi3ELi3ELi3ELin1ELin1ELin1ELi1ELi1ELi1EEEvNS_27GenericPackedTensorAccessorIKT_Lm5ENS_16DefaultPtrTraitsEiEENS5_IS6_Lm5ES8_iEES9_iiiiiiiii)
        /*00f4*/ 	.short	0x0210
        /*00f6*/ 	.short	0x00b4


	//----- nvinfo : EIATTR_SW_WAR
	.align		4
.L_861:
        /*00f8*/ 	.byte	0x04, 0x36
        /*00fa*/ 	.short	(.L_863 - .L_862)
.L_862:
        /*00fc*/ 	.word	0x00000008
.L_863:


//--------------------- .nv.info._ZN2at6native51_GLOBAL__N__11011a27_18_DepthwiseConv3d_cu_35e0c7b543conv_depthwise3d_cuda_backward_input_kernelIN3c108BFloat16EfLi3ELi3ELi3ELi1ELi1ELi1ELin1ELin1ELin1EEEvNS_27GenericPackedTensorAccessorIKT_Lm5ENS_16DefaultPtrTraitsEiEENS5_IS6_Lm5ES8_iEES9_iiiiiiiii --------------------------
	.section	.nv.info._ZN2at6native51_GLOBAL__N__11011a27_18_DepthwiseConv3d_cu_35e0c7b543conv_depthwise3d_cuda_backward_input_kernelIN3c108BFloat16EfLi3ELi3ELi3ELi1ELi1ELi1ELin1ELin1ELin1EEEvNS_27GenericPackedTensorAccessorIKT_Lm5ENS_16DefaultPtrTraitsEiEENS5_IS6_Lm5ES8_iEES9_iiiiiiiii,"",@"SHT_CUDA_INFO"
	.sectionflags	@""
	.align	4


	//----- nvinfo : EIATTR_CUDA_API_VERSION
	.align		4
        /*0000*/ 	.byte	0x04, 0x37
        /*0002*/ 	.short	(.L_865 - .L_864)
.L_864:
        /*0004*/ 	.word	0x00000082


	//----- nvinfo : EIATTR_KPARAM_INFO
	.align		4
.L_865:
        /*0008*/ 	.byte	0x04, 0x17
        /*000a*/ 	.short	(.L_867 - .L_866)
.L_866:
        /*000c*/ 	.word	0x00000000
        /*0010*/ 	.short	0x000b
        /*0012*/ 	.short	0x00b0
        /*0014*/ 	.byte	0x00, 0xf0, 0x11, 0x00


	//----- nvinfo : EIATTR_KPARAM_INFO
	.align		4
.L_867:
        /*0018*/ 	.byte	0x04, 0x17
        /*001a*/ 	.short	(.L_869 - .L_868)
.L_868:
        /*001c*/ 	.word	0x00000000
        /*0020*/ 	.short	0x000a
        /*0022*/ 	.short	0x00ac
        /*0024*/ 	.byte	0x00, 0xf0, 0x11, 0x00


	//----- nvinfo : EIATTR_KPARAM_INFO
	.align		4
.L_869:
        /*0028*/ 	.byte	0x04, 0x17
        /*002a*/ 	.short	(.L_871 - .L_870)
.L_870:
        /*002c*/ 	.word	0x00000000
        /*0030*/ 	.short	0x0009
        /*0032*/ 	.short	0x00a8
        /*0034*/ 	.byte	0x00, 0xf0, 0x11, 0x00


	//----- nvinfo : EIATTR_KPARAM_INFO
	.align		4
.L_871:
        /*0038*/ 	.byte	0x04, 0x17
        /*003a*/ 	.short	(.L_873 - .L_872)
.L_872:
        /*003c*/ 	.word	0x00000000
        /*0040*/ 	.short	0x0008
        /*0042*/ 	.short	0x00a4
        /*0044*/ 	.byte	0x00, 0xf0, 0x11, 0x00


	//----- nvinfo : EIATTR_KPARAM_INFO
	.align		4
.L_873:
        /*0048*/ 	.byte	0x04, 0x17
        /*004a*/ 	.short	(.L_875 - .L_874)
.L_874:
        /*004c*/ 	.word	0x00000000
        /*0050*/ 	.short	0x0007
        /*0052*/ 	.short	0x00a0
        /*0054*/ 	.byte	0x00, 0xf0, 0x11, 0x00


	//----- nvinfo : EIATTR_KPARAM_INFO
	.align		4
.L_875:
        /*0058*/ 	.byte	0x04, 0x17
        /*005a*/ 	.short	(.L_877 - .L_876)
.L_876:
        /*005c*/ 	.word	0x00000000
        /*0060*/ 	.short	0x0006
        /*0062*/ 	.short	0x009c
        /*0064*/ 	.byte	0x00, 0xf0, 0x11, 0x00


	//----- nvinfo : EIATTR_KPARAM_INFO
	.align		4
.L_877:
        /*0068*/ 	.byte	0x04, 0x17
        /*006a*/ 	.short	(.L_879 - .L_878)
.L_878:
        /*006c*/ 	.word	0x00000000
        /*0070*/ 	.short	0x0005
        /*0072*/ 	.short	0x0098
        /*0074*/ 	.byte	0x00, 0xf0, 0x11, 0x00


	//----- nvinfo : EIATTR_KPARAM_INFO
	.align		4
.L_879:
        /*0078*/ 	.byte	0x04, 0x17
        /*007a*/ 	.short	(.L_881 - .L_880)
.L_880:
        /*007c*/ 	.word	0x00000000
        /*0080*/ 	.short	0x0004
        /*0082*/ 	.short	0x0094
        /*0084*/ 	.byte	0x00, 0xf0, 0x11, 0x00


	//----- nvinfo : EIATTR_KPARAM_INFO
	.align		4
.L_881:
        /*0088*/ 	.byte	0x04, 0x17
        /*008a*/ 	.short	(.L_883 - .L_882)
.L_882:
        /*008c*/ 	.word	0x00000000
        /*0090*/ 	.short	0x0003
        /*0092*/ 	.short	0x0090
        /*0094*/ 	.byte	0x00, 0xf0, 0x11, 0x00


	//----- nvinfo : EIATTR_KPARAM_INFO
	.align		4
.L_883:
        /*0098*/ 	.byte	0x04, 0x17
        /*009a*/ 	.short	(.L_885 - .L_884)
.L_884:
        /*009c*/ 	.word	0x00000000
        /*00a0*/ 	.short	0x0002
        /*00a2*/ 	.short	0x0060
        /*00a4*/ 	.byte	0x00, 0xf0, 0xc1, 0x00


	//----- nvinfo : EIATTR_KPARAM_INFO
	.align		4
.L_885:
        /*00a8*/ 	.byte	0x04, 0x17
        /*00aa*/ 	.short	(.L_887 - .L_886)
.L_886:
        /*00ac*/ 	.word	0x00000000
        /*00b0*/ 	.short	0x0001
        /*00b2*/ 	.short	0x0030
        /*00b4*/ 	.byte	0x00, 0xf0, 0xc1, 0x00


	//----- nvinfo : EIATTR_KPARAM_INFO
	.align		4
.L_887:
        /*00b8*/ 	.byte	0x04, 0x17
        /*00ba*/ 	.short	(.L_889 - .L_888)
.L_888:
        /*00bc*/ 	.word	0x00000000
        /*00c0*/ 	.short	0x0000
        /*00c2*/ 	.short	0x0000
        /*00c4*/ 	.byte	0x00, 0xf0, 0xc1, 0x00


	//----- nvinfo : EIATTR_SPARSE_MMA_MASK
	.align		4
.L_889:
        /*00c8*/ 	.byte	0x03, 0x50
        /*00ca*/ 	.short	0x0000


	//----- nvinfo : EIATTR_MAXREG_COUNT
	.align		4
        /*00cc*/ 	.byte	0x03, 0x1b
        /*00ce*/ 	.short	0x00ff


	//----- nvinfo : EIATTR_MERCURY_ISA_VERSION
	.align		4
        /*00d0*/ 	.byte	0x03, 0x5f
        /*00d2*/ 	.short	0x0101


	//----- nvinfo : EIATTR_EXIT_INSTR_OFFSETS
	.align		4
        /*00d4*/ 	.byte	0x04, 0x1c
        /*00d6*/ 	.short	(.L_891 - .L_890)


	//   ....[0]....
.L_890:
        /*00d8*/ 	.word	0x000000c0


	//   ....[1]....
        /*00dc*/ 	.word	0x000021e0


	//----- nvinfo : EIATTR_CRS_STACK_SIZE
	.align		4
.L_891:
        /*00e0*/ 	.byte	0x04, 0x1e
        /*00e2*/ 	.short	(.L_893 - .L_892)
.L_892:
        /*00e4*/ 	.word	0x00000000


	//----- nvinfo : EIATTR_CBANK_PARAM_SIZE
	.align		4
.L_893:
        /*00e8*/ 	.byte	0x03, 0x19
        /*00ea*/ 	.short	0x00b4


	//----- nvinfo : EIATTR_PARAM_CBANK
	.align		4
        /*00ec*/ 	.byte	0x04, 0x0a
        /*00ee*/ 	.short	(.L_895 - .L_894)
	.align		4
.L_894:
        /*00f0*/ 	.word	index@(.nv.constant0._ZN2at6native51_GLOBAL__N__11011a27_18_DepthwiseConv3d_cu_35e0c7b543conv_depthwise3d_cuda_backward_input_kernelIN3c108BFloat16EfLi3ELi3ELi3ELi1ELi1ELi1ELin1ELin1ELin1EEEvNS_27GenericPackedTensorAccessorIKT_Lm5ENS_16DefaultPtrTraitsEiEENS5_IS6_Lm5ES8_iEES9_iiiiiiiii)
        /*00f4*/ 	.short	0x0210
        /*00f6*/ 	.short	0x00b4


	//----- nvinfo : EIATTR_SW_WAR
	.align		4
.L_895:
        /*00f8*/ 	.byte	0x04, 0x36
        /*00fa*/ 	.short	(.L_897 - .L_896)
.L_896:
        /*00fc*/ 	.word	0x00000008
.L_897:


//--------------------- .nv.info._ZN2at6native51_GLOBAL__N__11011a27_18_DepthwiseConv3d_cu_35e0c7b543conv_depthwise3d_cuda_backward_input_kernelIN3c108BFloat16EfLi3ELi3ELi3ELi1ELi1ELi1ELi1ELi1ELi1EEEvNS_27GenericPackedTensorAccessorIKT_Lm5ENS_16DefaultPtrTraitsEiEENS5_IS6_Lm5ES8_iEES9_iiiiiiiii --------------------------
	.section	.nv.info._ZN2at6native51_GLOBAL__N__11011a27_18_DepthwiseConv3d_cu_35e0c7b543conv_depthwise3d_cuda_backward_input_kernelIN3c108BFloat16EfLi3ELi3ELi3ELi1ELi1ELi1ELi1ELi1ELi1EEEvNS_27GenericPackedTensorAccessorIKT_Lm5ENS_16DefaultPtrTraitsEiEENS5_IS6_Lm5ES8_iEES9_iiiiiiiii,"",@"SHT_CUDA_INFO"
	.sectionflags	@""
	.align	4


	//----- nvinfo : EIATTR_CUDA_API_VERSION
	.align		4
        /*0000*/ 	.byte	0x04, 0x37
        /*0002*/ 	.short	(.L_899 - .L_898)
.L_898:
        /*0004*/ 	.word	0x00000082


	//----- nvinfo : EIATTR_KPARAM_INFO
	.align		4
.L_899:
        /*0008*/ 	.byte	0x04, 0x17
        /*000a*/ 	.short	(.L_901 - .L_900)
.L_900:
        /*000c*/ 	.word	0x00000000
        /*0010*/ 	.short	0x000b
        /*0012*/ 	.short	0x00b0
        /*0014*/ 	.byte	0x00, 0xf0, 0x11, 0x00


	//----- nvinfo : EIATTR_KPARAM_INFO
	.align		4
.L_901:
        /*0018*/ 	.byte	0x04, 0x17
        /*001a*/ 	.short	(.L_903 - .L_902)
.L_902:
        /*001c*/ 	.word	0x00000000
        /*0020*/ 	.short	0x000a
        /*0022*/ 	.short	0x00ac
        /*0024*/ 	.byte	0x00, 0xf0, 0x11, 0x00


	//----- nvinfo : EIATTR_KPARAM_INFO
	.align		4
.L_903:
        /*0028*/ 	.byte	0x04, 0x17
        /*002a*/ 	.short	(.L_905 - .L_904)
.L_904:
        /*002c*/ 	.word	0x00000000
        /*0030*/ 	.short	0x0009
        /*0032*/ 	.short	0x00a8
        /*0034*/ 	.byte	0x00, 0xf0, 0x11, 0x00


	//----- nvinfo : EIATTR_KPARAM_INFO
	.align		4
.L_905:
        /*0038*/ 	.byte	0x04, 0x17
        /*003a*/ 	.short	(.L_907 - .L_906)
.L_906:
        /*003c*/ 	.word	0x00000000
        /*0040*/ 	.short	0x0008
        /*0042*/ 	.short	0x00a4
        /*0044*/ 	.byte	0x00, 0xf0, 0x11, 0x00


	//----- nvinfo : EIATTR_KPARAM_INFO
	.align		4
.L_907:
        /*0048*/ 	.byte	0x04, 0x17
        /*004a*/ 	.short	(.L_909 - .L_908)
.L_908:
        /*004c*/ 	.word	0x00000000
        /*0050*/ 	.short	0x0007
        /*0052*/ 	.short	0x00a0
        /*0054*/ 	.byte	0x00, 0xf0, 0x11, 0x00


	//----- nvinfo : EIATTR_KPARAM_INFO
	.align		4
.L_909:
        /*0058*/ 	.byte	0x04, 0x17
        /*005a*/ 	.short	(.L_911 - .L_910)
.L_910:
        /*005c*/ 	.word	0x00000000
        /*0060*/ 	.short	0x0006
        /*0062*/ 	.short	0x009c
        /*0064*/ 	.byte	0x00, 0xf0, 0x11, 0x00


	//----- nvinfo : EIATTR_KPARAM_INFO
	.align		4
.L_911:
        /*0068*/ 	.byte	0x04, 0x17
        /*006a*/ 	.short	(.L_913 - .L_912)
.L_912:
        /*006c*/ 	.word	0x00000000
        /*0070*/ 	.short	0x0005
        /*0072*/ 	.short	0x0098
        /*0074*/ 	.byte	0x00, 0xf0, 0x11, 0x00


	//----- nvinfo : EIATTR_KPARAM_INFO
	.align		4
.L_913:
        /*0078*/ 	.byte	0x04, 0x17
        /*007a*/ 	.short	(.L_915 - .L_914)
.L_914:
        /*007c*/ 	.word	0x00000000
        /*0080*/ 	.short	0x0004
        /*0082*/ 	.short	0x0094
        /*0084*/ 	.byte	0x00, 0xf0, 0x11, 0x00


	//----- nvinfo : EIATTR_KPARAM_INFO
	.align		4
.L_915:
        /*0088*/ 	.byte	0x04, 0x17
        /*008a*/ 	.short	(.L_917 - .L_916)
.L_916:
        /*008c*/ 	.word	0x00000000
        /*0090*/ 	.short	0x0003
        /*0092*/ 	.short	0x0090
        /*0094*/ 	.byte	0x00, 0xf0, 0x11, 0x00


	//----- nvinfo : EIATTR_KPARAM_INFO
	.align		4
.L_917:
        /*0098*/ 	.byte	0x04, 0x17
        /*009a*/ 	.short	(.L_919 - .L_918)
.L_918:
        /*009c*/ 	.word	0x00000000
        /*00a0*/ 	.short	0x0002
        /*00a2*/ 	.short	0x0060
        /*00a4*/ 	.byte	0x00, 0xf0, 0xc1, 0x00


	//----- nvinfo : EIATTR_KPARAM_INFO
	.align		4
.L_919:
        /*00a8*/ 	.byte	0x04, 0x17
        /*00aa*/ 	.short	(.L_921 - .L_920)
.L_920:
        /*00ac*/ 	.word	0x00000000
        /*00b0*/ 	.short	0x0001
        /*00b2*/ 	.short	0x0030
        /*00b4*/ 	.byte	0x00, 0xf0, 0xc1, 0x00


	//----- nvinfo : EIATTR_KPARAM_INFO
	.align		4
.L_921:
        /*00b8*/ 	.byte	0x04, 0x17
        /*00ba*/ 	.short	(.L_923 - .L_922)
.L_922:
        /*00bc*/ 	.word	0x00000000
        /*00c0*/ 	.short	0x0000
        /*00c2*/ 	.short	0x0000
        /*00c4*/ 	.byte	0x00, 0xf0, 0xc1, 0x00


	//----- nvinfo : EIATTR_SPARSE_MMA_MASK
	.align		4
.L_923:
        /*00c8*/ 	.byte	0x03, 0x50
        /*00ca*/ 	.short	0x0000


	//----- nvinfo : EIATTR_MAXREG_COUNT
	.align		4
        /*00cc*/ 	.byte	0x03, 0x1b
        /*00ce*/ 	.short	0x00ff


	//----- nvinfo : EIATTR_MERCURY_ISA_VERSION
	.align		4
        /*00d0*/ 	.byte	0x03, 0x5f
        /*00d2*/ 	.short	0x0101


	//----- nvinfo : EIATTR_EXIT_INSTR_OFFSETS
	.align		4
        /*00d4*/ 	.byte	0x04, 0x1c
        /*00d6*/ 	.short	(.L_925 - .L_924)


	//   ....[0]....
.L_924:
        /*00d8*/ 	.word	0x000000c0


	//   ....[1]....
        /*00dc*/ 	.word	0x00001670


	//----- nvinfo : EIATTR_CRS_STACK_SIZE
	.align		4
.L_925:
        /*00e0*/ 	.byte	0x04, 0x1e
        /*00e2*/ 	.short	(.L_927 - .L_926)
.L_926:
        /*00e4*/ 	.word	0x00000000


	//----- nvinfo : EIATTR_CBANK_PARAM_SIZE
	.align		4
.L_927:
        /*00e8*/ 	.byte	0x03, 0x19
        /*00ea*/ 	.short	0x00b4


	//----- nvinfo : EIATTR_PARAM_CBANK
	.align		4
        /*00ec*/ 	.byte	0x04, 0x0a
        /*00ee*/ 	.short	(.L_929 - .L_928)
	.align		4
.L_928:
        /*00f0*/ 	.word	index@(.nv.constant0._ZN2at6native51_GLOBAL__N__11011a27_18_DepthwiseConv3d_cu_35e0c7b543conv_depthwise3d_cuda_backward_input_kernelIN3c108BFloat16EfLi3ELi3ELi3ELi1ELi1ELi1ELi1ELi1ELi1EEEvNS_27GenericPackedTensorAccessorIKT_Lm5ENS_16DefaultPtrTraitsEiEENS5_IS6_Lm5ES8_iEES9_iiiiiiiii)
        /*00f4*/ 	.short	0x0210
        /*00f6*/ 	.short	0x00b4


	//----- nvinfo : EIATTR_SW_WAR
	.align		4
.L_929:
        /*00f8*/ 	.byte	0x04, 0x36
        /*00fa*/ 	.short	(.L_931 - .L_930)
.L_930:
        /*00fc*/ 	.word	0x00000008
.L_931:


//--------------------- .nv.info._ZN2at6native51_GLOBAL__N__11011a27_18_DepthwiseConv3d_cu_35e0c7b543conv_depthwise3d_cuda_backward_input_kernelIN3c104HalfEfLin1ELin1ELin1ELin1ELin1ELin1ELin1ELin1ELin1EEEvNS_27GenericPackedTensorAccessorIKT_Lm5ENS_16DefaultPtrTraitsEiEENS5_IS6_Lm5ES8_iEES9_iiiiiiiii --------------------------
	.section	.nv.info._ZN2at6native51_GLOBAL__N__11011a27_18_DepthwiseConv3d_cu_35e0c7b543conv_depthwise3d_cuda_backward_input_kernelIN3c104HalfEfLin1ELin1ELin1ELin1ELin1ELin1ELin1ELin1ELin1EEEvNS_27GenericPackedTensorAccessorIKT_Lm5ENS_16DefaultPtrTraitsEiEENS5_IS6_Lm5ES8_iEES9_iiiiiiiii,"",@"SHT_CUDA_INFO"
	.sectionflags	@""
	.align	4


	//----- nvinfo : EIATTR_CUDA_API_VERSION
	.align		4
        /*0000*/ 	.byte	0x04, 0x37
        /*0002*/ 	.short	(.L_933 - .L_932)
.L_932:
        /*0004*/ 	.word	0x00000082


	//----- nvinfo : EIATTR_KPARAM_INFO
	.align		4
.L_933:
        /*0008*/ 	.byte	0x04, 0x17
        /*000a*/ 	.short	(.L_935 - .L_934)
.L_934:
        /*000c*/ 	.word	0x00000000
        /*0010*/ 	.short	0x000b
        /*0012*/ 	.short	0x00b0
        /*0014*/ 	.byte	0x00, 0xf0, 0x11, 0x00


	//----- nvinfo : EIATTR_KPARAM_INFO
	.align		4
.L_935:
        /*0018*/ 	.byte	0x04, 0x17
        /*001a*/ 	.short	(.L_937 - .L_936)
.L_936:
        /*001c*/ 	.word	0x00000000
        /*0020*/ 	.short	0x000a
        /*0022*/ 	.short	0x00ac
        /*0024*/ 	.byte	0x00, 0xf0, 0x11, 0x00


	//----- nvinfo : EIATTR_KPARAM_INFO
	.align		4
.L_937:
        /*0028*/ 	.byte	0x04, 0x17
        /*002a*/ 	.short	(.L_939 - .L_938)
.L_938:
        /*002c*/ 	.word	0x00000000
        /*0030*/ 	.short	0x0009
        /*0032*/ 	.short	0x00a8
        /*0034*/ 	.byte	0x00, 0xf0, 0x11, 0x00


	//----- nvinfo : EIATTR_KPARAM_INFO
	.align		4
.L_939:
        /*0038*/ 	.byte	0x04, 0x17
        /*003a*/ 	.short	(.L_941 - .L_940)
.L_940:
        /*003c*/ 	.word	0x00000000
        /*0040*/ 	.short	0x0008
        /*0042*/ 	.short	0x00a4
        /*0044*/ 	.byte	0x00, 0xf0, 0x11, 0x00


	//----- nvinfo : EIATTR_KPARAM_INFO
	.align		4
.L_941:
        /*0048*/ 	.byte	0x04, 0x17
        /*004a*/ 	.short	(.L_943 - .L_942)
.L_942:
        /*004c*/ 	.word	0x00000000
        /*0050*/ 	.short	0x0007
        /*0052*/ 	.short	0x00a0
        /*0054*/ 	.byte	0x00, 0xf0, 0x11, 0x00


	//----- nvinfo : EIATTR_KPARAM_INFO
	.align		4
.L_943:
        /*0058*/ 	.byte	0x04, 0x17
        /*005a*/ 	.short	(.L_945 - .L_944)
.L_944:
        /*005c*/ 	.word	0x00000000
        /*0060*/ 	.short	0x0006
        /*0062*/ 	.short	0x009c
        /*0064*/ 	.byte	0x00, 0xf0, 0x11, 0x00


	//----- nvinfo : EIATTR_KPARAM_INFO
	.align		4
.L_945:
        /*0068*/ 	.byte	0x04, 0x17
        /*006a*/ 	.short	(.L_947 - .L_946)
.L_946:
        /*006c*/ 	.word	0x00000000
        /*0070*/ 	.short	0x0005
        /*0072*/ 	.short	0x0098
        /*0074*/ 	.byte	0x00, 0xf0, 0x11, 0x00


	//----- nvinfo : EIATTR_KPARAM_INFO
	.align		4
.L_947:
        /*0078*/ 	.byte	0x04, 0x17
        /*007a*/ 	.short	(.L_949 - .L_948)
.L_948:
        /*007c*/ 	.word	0x00000000
        /*0080*/ 	.short	0x0004
        /*0082*/ 	.short	0x0094
        /*0084*/ 	.byte	0x00, 0xf0, 0x11, 0x00


	//----- nvinfo : EIATTR_KPARAM_INFO
	.align		4
.L_949:
        /*0088*/ 	.byte	0x04, 0x17
        /*008a*/ 	.short	(.L_951 - .L_950)
.L_950:
        /*008c*/ 	.word	0x00000000
        /*0090*/ 	.short	0x0003
        /*0092*/ 	.short	0x0090
        /*0094*/ 	.byte	0x00, 0xf0, 0x11, 0x00


	//----- nvinfo : EIATTR_KPARAM_INFO
	.align		4
.L_951:
        /*0098*/ 	.byte	0x04, 0x17
        /*009a*/ 	.short	(.L_953 - .L_952)
.L_952:
        /*009c*/ 	.word	0x00000000
        /*00a0*/ 	.short	0x0002
        /*00a2*/ 	.short	0x0060
        /*00a4*/ 	.byte	0x00, 0xf0, 0xc1, 0x00


	//----- nvinfo : EIATTR_KPARAM_INFO
	.align		4
.L_953:
        /*00a8*/ 	.byte	0x04, 0x17
        /*00aa*/ 	.short	(.L_955 - .L_954)
.L_954:
        /*00ac*/ 	.word	0x00000000
        /*00b0*/ 	.short	0x0001
        /*00b2*/ 	.short	0x0030
        /*00b4*/ 	.byte	0x00, 0xf0, 0xc1, 0x00


	//----- nvinfo : EIATTR_KPARAM_INFO
	.align		4
.L_955:
        /*00b8*/ 	.byte	0x04, 0x17
        /*00ba*/ 	.short	(.L_957 - .L_956)
.L_956:
        /*00bc*/ 	.word	0x00000000
        /*00c0*/ 	.short	0x0000
        /*00c2*/ 	.short	0x0000
        /*00c4*/ 	.byte	0x00, 0xf0, 0xc1, 0x00


	//----- nvinfo : EIATTR_SPARSE_MMA_MASK
	.align		4
.L_957:
        /*00c8*/ 	.byte	0x03, 0x50
        /*00ca*/ 	.short	0x0000


	//----- nvinfo : EIATTR_MAXREG_COUNT
	.align		4
        /*00cc*/ 	.byte	0x03, 0x1b
        /*00ce*/ 	.short	0x00ff


	//----- nvinfo : EIATTR_MERCURY_ISA_VERSION
	.align		4
        /*00d0*/ 	.byte	0x03, 0x5f
        /*00d2*/ 	.short	0x0101


	//----- nvinfo : EIATTR_EXIT_INSTR_OFFSETS
	.align		4
        /*00d4*/ 	.byte	0x04, 0x1c
        /*00d6*/ 	.short	(.L_959 - .L_958)


	//   ....[0]....
.L_958:
        /*00d8*/ 	.word	0x000000c0


	//   ....[1]....
        /*00dc*/ 	.word	0x000027f0


	//----- nvinfo : EIATTR_CRS_STACK_SIZE
	.align		4
.L_959:
        /*00e0*/ 	.byte	0x04, 0x1e
        /*00e2*/ 	.short	(.L_961 - .L_960)
.L_960:
        /*00e4*/ 	.word	0x00000000


	//----- nvinfo : EIATTR_CBANK_PARAM_SIZE
	.align		4
.L_961:
        /*00e8*/ 	.byte	0x03, 0x19
        /*00ea*/ 	.short	0x00b4


	//----- nvinfo : EIATTR_PARAM_CBANK
	.align		4
        /*00ec*/ 	.byte	0x04, 0x0a
        /*00ee*/ 	.short	(.L_963 - .L_962)
	.align		4
.L_962:
        /*00f0*/ 	.word	index@(.nv.constant0._ZN2at6native51_GLOBAL__N__11011a27_18_DepthwiseConv3d_cu_35e0c7b543conv_depthwise3d_cuda_backward_input_kernelIN3c104HalfEfLin1ELin1ELin1ELin1ELin1ELin1ELin1ELin1ELin1EEEvNS_27GenericPackedTensorAccessorIKT_Lm5ENS_16DefaultPtrTraitsEiEENS5_IS6_Lm5ES8_iEES9_iiiiiiiii)
        /*00f4*/ 	.short	0x0210
        /*00f6*/ 	.short	0x00b4


	//----- nvinfo : EIATTR_SW_WAR
	.align		4
.L_963:
        /*00f8*/ 	.byte	0x04, 0x36
        /*00fa*/ 	.short	(.L_965 - .L_964)
.L_964:
        /*00fc*/ 	.word	0x00000008
.L_965:


//--------------------- .nv.info._ZN2at6native51_GLOBAL__N__11011a27_18_DepthwiseConv3d_cu_35e0c7b543conv_depthwise3d_cuda_backward_input_kernelIN3c104HalfEfLi3ELi3ELi3ELin1ELin1ELin1ELin1ELin1ELin1EEEvNS_27GenericPackedTensorAccessorIKT_Lm5ENS_16DefaultPtrTraitsEiEENS5_IS6_Lm5ES8_iEES9_iiiiiiiii --------------------------
	.section	.nv.info._ZN2at6native51_GLOBAL__N__11011a27_18_DepthwiseConv3d_cu_35e0c7b543conv_depthwise3d_cuda_backward_input_kernelIN3c104HalfEfLi3ELi3ELi3ELin1ELin1ELin1ELin1ELin1ELin1EEEvNS_27GenericPackedTensorAccessorIKT_Lm5ENS_16DefaultPtrTraitsEiEENS5_IS6_Lm5ES8_iEES9_iiiiiiiii,"",@"SHT_CUDA_INFO"
	.sectionflags	@""
	.align	4


	//----- nvinfo : EIATTR_CUDA_API_VERSION
	.align		4
        /*0000*/ 	.byte	0x04, 0x37
        /*0002*/ 	.short	(.L_967 - .L_966)
.L_966:
        /*0004*/ 	.word	0x00000082


	//----- nvinfo : EIATTR_KPARAM_INFO
	.align		4
.L_967:
        /*0008*/ 	.byte	0x04, 0x17
        /*000a*/ 	.short	(.L_969 - .L_968)
.L_968:
        /*000c*/ 	.word	0x00000000
        /*0010*/ 	.short	0x000b
        /*0012*/ 	.short	0x00b0
        /*0014*/ 	.byte	0x00, 0xf0, 0x11, 0x00


	//----- nvinfo : EIATTR_KPARAM_INFO
	.align		4
.L_969:
        /*0018*/ 	.byte	0x04, 0x17
        /*001a*/ 	.short	(.L_971 - .L_970)
.L_970:
        /*001c*/ 	.word	0x00000000
        /*0020*/ 	.short	0x000a
        /*0022*/ 	.short	0x00ac
        /*0024*/ 	.byte	0x00, 0xf0, 0x11, 0x00


	//----- nvinfo : EIATTR_KPARAM_INFO
	.align		4
.L_971:
        /*0028*/ 	.byte	0x04, 0x17
        /*002a*/ 	.short	(.L_973 - .L_972)
.L_972:
        /*002c*/ 	.word	0x00000000
        /*0030*/ 	.short	0x0009
        /*0032*/ 	.short	0x00a8
        /*0034*/ 	.byte	0x00, 0xf0, 0x11, 0x00


	//----- nvinfo : EIATTR_KPARAM_INFO
	.align		4
.L_973:
        /*0038*/ 	.byte	0x04, 0x17
        /*003a*/ 	.short	(.L_975 - .L_974)
.L_974:
        /*003c*/ 	.word	0x00000000
        /*0040*/ 	.short	0x0008
        /*0042*/ 	.short	0x00a4
        /*0044*/ 	.byte	0x00, 0xf0, 0x11, 0x00


	//----- nvinfo : EIATTR_KPARAM_INFO
	.align		4
.L_975:
        /*0048*/ 	.byte	0x04, 0x17
        /*004a*/ 	.short	(.L_977 - .L_976)
.L_976:
        /*004c*/ 	.word	0x00000000
        /*0050*/ 	.short	0x0007
        /*0052*/ 	.short	0x00a0
        /*0054*/ 	.byte	0x00, 0xf0, 0x11, 0x00


	//----- nvinfo : EIATTR_KPARAM_INFO
	.align		4
.L_977:
        /*0058*/ 	.byte	0x04, 0x17
        /*005a*/ 	.short	(.L_979 - .L_978)
.L_978:
        /*005c*/ 	.word	0x00000000
        /*0060*/ 	.short	0x0006
        /*0062*/ 	.short	0x009c
        /*0064*/ 	.byte	0x00, 0xf0, 0x11, 0x00


	//----- nvinfo : EIATTR_KPARAM_INFO
	.align		4
.L_979:
        /*0068*/ 	.byte	0x04, 0x17
        /*006a*/ 	.short	(.L_981 - .L_980)
.L_980:
        /*006c*/ 	.word	0x00000000
        /*0070*/ 	.short	0x0005
        /*0072*/ 	.short	0x0098
        /*0074*/ 	.byte	0x00, 0xf0, 0x11, 0x00


	//----- nvinfo : EIATTR_KPARAM_INFO
	.align		4
.L_981:
        /*0078*/ 	.byte	0x04, 0x17
        /*007a*/ 	.short	(.L_983 - .L_982)
.L_982:
        /*007c*/ 	.word	0x00000000
        /*0080*/ 	.short	0x0004
        /*0082*/ 	.short	0x0094
        /*0084*/ 	.byte	0x00, 0xf0, 0x11, 0x00


	//----- nvinfo : EIATTR_KPARAM_INFO
	.align		4
.L_983:
        /*0088*/ 	.byte	0x04, 0x17
        /*008a*/ 	.short	(.L_985 - .L_984)
.L_984:
        /*008c*/ 	.word	0x00000000
        /*0090*/ 	.short	0x0003
        /*0092*/ 	.short	0x0090
        /*0094*/ 	.byte	0x00, 0xf0, 0x11, 0x00


	//----- nvinfo : EIATTR_KPARAM_INFO
	.align		4
.L_985:
        /*0098*/ 	.byte	0x04, 0x17
        /*009a*/ 	.short	(.L_987 - .L_986)
.L_986:
        /*009c*/ 	.word	0x00000000
        /*00a0*/ 	.short	0x0002
        /*00a2*/ 	.short	0x0060
        /*00a4*/ 	.byte	0x00, 0xf0, 0xc1, 0x00


	//----- nvinfo : EIATTR_KPARAM_INFO
	.align		4
.L_987:
        /*00a8*/ 	.byte	0x04, 0x17
        /*00aa*/ 	.short	(.L_989 - .L_988)
.L_988:
        /*00ac*/ 	.word	0x00000000
        /*00b0*/ 	.short	0x0001
        /*00b2*/ 	.short	0x0030
        /*00b4*/ 	.byte	0x00, 0xf0, 0xc1, 0x00


	//----- nvinfo : EIATTR_KPARAM_INFO
	.align		4
.L_989:
        /*00b8*/ 	.byte	0x04, 0x17
        /*00ba*/ 	.short	(.L_991 - .L_990)
.L_990:
        /*00bc*/ 	.word	0x00000000
        /*00c0*/ 	.short	0x0000
        /*00c2*/ 	.short	0x0000
        /*00c4*/ 	.byte	0x00, 0xf0, 0xc1, 0x00


	//----- nvinfo : EIATTR_SPARSE_MMA_MASK
	.align		4
.L_991:
        /*00c8*/ 	.byte	0x03, 0x50
        /*00ca*/ 	.short	0x0000


	//----- nvinfo : EIATTR_MAXREG_COUNT
	.align		4
        /*00cc*/ 	.byte	0x03, 0x1b
        /*00ce*/ 	.short	0x00ff


	//----- nvinfo : EIATTR_MERCURY_ISA_VERSION
	.align		4
        /*00d0*/ 	.byte	0x03, 0x5f
        /*00d2*/ 	.short	0x0101


	//----- nvinfo : EIATTR_EXIT_INSTR_OFFSETS
	.align		4
        /*00d4*/ 	.byte	0x04, 0x1c
        /*00d6*/ 	.short	(.L_993 - .L_992)


	//   ....[0]....
.L_992:
        /*00d8*/ 	.word	0x000000c0


	//   ....[1]....
        /*00dc*/ 	.word	0x00002270


	//----- nvinfo : EIATTR_CRS_STACK_SIZE
	.align		4
.L_993:
        /*00e0*/ 	.byte	0x04, 0x1e
        /*00e2*/ 	.short	(.L_995 - .L_994)
.L_994:
        /*00e4*/ 	.word	0x00000000


	//----- nvinfo : EIATTR_CBANK_PARAM_SIZE
	.align		4
.L_995:
        /*00e8*/ 	.byte	0x03, 0x19
        /*00ea*/ 	.short	0x00b4


	//----- nvinfo : EIATTR_PARAM_CBANK
	.align		4
        /*00ec*/ 	.byte	0x04, 0x0a
        /*00ee*/ 	.short	(.L_997 - .L_996)
	.align		4
.L_996:
        /*00f0*/ 	.word	index@(.nv.constant0._ZN2at6native51_GLOBAL__N__11011a27_18_DepthwiseConv3d_cu_35e0c7b543conv_depthwise3d_cuda_backward_input_kernelIN3c104HalfEfLi3ELi3ELi3ELin1ELin1ELin1ELin1ELin1ELin1EEEvNS_27GenericPackedTensorAccessorIKT_Lm5ENS_16DefaultPtrTraitsEiEENS5_IS6_Lm5ES8_iEES9_iiiiiiiii)
        /*00f4*/ 	.short	0x0210
        /*00f6*/ 	.short	0x00b4


	//----- nvinfo : EIATTR_SW_WAR
	.align		4
.L_997:
        /*00f8*/ 	.byte	0x04, 0x36
        /*00fa*/ 	.short	(.L_999 - .L_998)
.L_998:
        /*00fc*/ 	.word	0x00000008
.L_999:


//--------------------- .nv.info._ZN2at6native51_GLOBAL__N__11011a27_18_DepthwiseConv3d_cu_35e0c7b543conv_depthwise3d_cuda_backward_input_kernelIN3c104HalfEfLi3ELi3ELi3ELin1ELin1ELin1ELi1ELi1ELi1EEEvNS_27GenericPackedTensorAccessorIKT_Lm5ENS_16DefaultPtrTraitsEiEENS5_IS6_Lm5ES8_iEES9_iiiiiiiii --------------------------
	.section	.nv.info._ZN2at6native51_GLOBAL__N__11011a27_18_DepthwiseConv3d_cu_35e0c7b543conv_depthwise3d_cuda_backward_input_kernelIN3c104HalfEfLi3ELi3ELi3ELin1ELin1ELin1ELi1ELi1ELi1EEEvNS_27GenericPackedTensorAccessorIKT_Lm5ENS_16DefaultPtrTraitsEiEENS5_IS6_Lm5ES8_iEES9_iiiiiiiii,"",@"SHT_CUDA_INFO"
	.sectionflags	@""
	.align	4


	//----- nvinfo : EIATTR_CUDA_API_VERSION
	.align		4
        /*0000*/ 	.byte	0x04, 0x37
        /*0002*/ 	.short	(.L_1001 - .L_1000)
.L_1000:
        /*0004*/ 	.word	0x00000082


	//----- nvinfo : EIATTR_KPARAM_INFO
	.align		4
.L_1001:
        /*0008*/ 	.byte	0x04, 0x17
        /*000a*/ 	.short	(.L_1003 - .L_1002)
.L_1002:
        /*000c*/ 	.word	0x00000000
        /*0010*/ 	.short	0x000b
        /*0012*/ 	.short	0x00b0
        /*0014*/ 	.byte	0x00, 0xf0, 0x11, 0x00


	//----- nvinfo : EIATTR_KPARAM_INFO
	.align		4
.L_1003:
        /*0018*/ 	.byte	0x04, 0x17
        /*001a*/ 	.short	(.L_1005 - .L_1004)
.L_1004:
        /*001c*/ 	.word	0x00000000
        /*0020*/ 	.short	0x000a
        /*0022*/ 	.short	0x00ac
        /*0024*/ 	.byte	0x00, 0xf0, 0x11, 0x00


	//----- nvinfo : EIATTR_KPARAM_INFO
	.align		4
.L_1005:
        /*0028*/ 	.byte	0x04, 0x17
        /*002a*/ 	.short	(.L_1007 - .L_1006)
.L_1006:
        /*002c*/ 	.word	0x00000000
        /*0030*/ 	.short	0x0009
        /*0032*/ 	.short	0x00a8
        /*0034*/ 	.byte	0x00, 0xf0, 0x11, 0x00


	//----- nvinfo : EIATTR_KPARAM_INFO
	.align		4
.L_1007:
        /*0038*/ 	.byte	0x04, 0x17
        /*003a*/ 	.short	(.L_1009 - .L_1008)
.L_1008:
        /*003c*/ 	.word	0x00000000
        /*0040*/ 	.short	0x0008
        /*0042*/ 	.short	0x00a4
        /*0044*/ 	.byte	0x00, 0xf0, 0x11, 0x00


	//----- nvinfo : EIATTR_KPARAM_INFO
	.align		4
.L_1009:
        /*0048*/ 	.byte	0x04, 0x17
        /*004a*/ 	.short	(.L_1011 - .L_1010)
.L_1010:
        /*004c*/ 	.word	0x00000000
        /*0050*/ 	.short	0x0007
        /*0052*/ 	.short	0x00a0
        /*0054*/ 	.byte	0x00, 0xf0, 0x11, 0x00


	//----- nvinfo : EIATTR_KPARAM_INFO
	.align		4
.L_1011:
        /*0058*/ 	.byte	0x04, 0x17
        /*005a*/ 	.short	(.L_1013 - .L_1012)
.L_1012:
        /*005c*/ 	.word	0x00000000
        /*0060*/ 	.short	0x0006
        /*0062*/ 	.short	0x009c
        /*0064*/ 	.byte	0x00, 0xf0, 0x11, 0x00


	//----- nvinfo : EIATTR_KPARAM_INFO
	.align		4
.L_1013:
        /*0068*/ 	.byte	0x04, 0x17
        /*006a*/ 	.short	(.L_1015 - .L_1014)
.L_1014:
        /*006c*/ 	.word	0x00000000
        /*0070*/ 	.short	0x0005
        /*0072*/ 	.short	0x0098
        /*0074*/ 	.byte	0x00, 0xf0, 0x11, 0x00


	//----- nvinfo : EIATTR_KPARAM_INFO
	.align		4
.L_1015:
        /*0078*/ 	.byte	0x04, 0x17
        /*007a*/ 	.short	(.L_1017 - .L_1016)
.L_1016:
        /*007c*/ 	.word	0x00000000
        /*0080*/ 	.short	0x0004
        /*0082*/ 	.short	0x0094
        /*0084*/ 	.byte	0x00, 0xf0, 0x11, 0x00


	//----- nvinfo : EIATTR_KPARAM_INFO
	.align		4
.L_1017:
        /*0088*/ 	.byte	0x04, 0x17
        /*008a*/ 	.short	(.L_1019 - .L_1018)
.L_1018:
        /*008c*/ 	.word	0x00000000
        /*0090*/ 	.short	0x0003
        /*0092*/ 	.short	0x0090
        /*0094*/ 	.byte	0x00, 0xf0, 0x11, 0x00


	//----- nvinfo : EIATTR_KPARAM_INFO
	.align		4
.L_1019:
        /*0098*/ 	.byte	0x04, 0x17
        /*009a*/ 	.short	(.L_1021 - .L_1020)
.L_1020:
        /*009c*/ 	.word	0x00000000
        /*00a0*/ 	.short	0x0002
        /*00a2*/ 	.short	0x0060
        /*00a4*/ 	.byte	0x00, 0xf0, 0xc1, 0x00


	//----- nvinfo : EIATTR_KPARAM_INFO
	.align		4
.L_1021:
        /*00a8*/ 	.byte	0x04, 0x17
        /*00aa*/ 	.short	(.L_1023 - .L_1022)
.L_1022:
        /*00ac*/ 	.word	0x00000000
        /*00b0*/ 	.short	0x0001
        /*00b2*/ 	.short	0x0030
        /*00b4*/ 	.byte	0x00, 0xf0, 0xc1, 0x00


	//----- nvinfo : EIATTR_KPARAM_INFO
	.align		4
.L_1023:
        /*00b8*/ 	.byte	0x04, 0x17
        /*00ba*/ 	.short	(.L_1025 - .L_1024)
.L_1024:
        /*00bc*/ 	.word	0x00000000
        /*00c0*/ 	.short	0x0000
        /*00c2*/ 	.short	0x0000
        /*00c4*/ 	.byte	0x00, 0xf0, 0xc1, 0x00


	//----- nvinfo : EIATTR_SPARSE_MMA_MASK
	.align		4
.L_1025:
        /*00c8*/ 	.byte	0x03, 0x50
        /*00ca*/ 	.short	0x0000


	//----- nvinfo : EIATTR_MAXREG_COUNT
	.align		4
        /*00cc*/ 	.byte	0x03, 0x1b
        /*00ce*/ 	.short	0x00ff


	//----- nvinfo : EIATTR_MERCURY_ISA_VERSION
	.align		4
        /*00d0*/ 	.byte	0x03, 0x5f
        /*00d2*/ 	.short	0x0101


	//----- nvinfo : EIATTR_EXIT_INSTR_OFFSETS
	.align		4
        /*00d4*/ 	.byte	0x04, 0x1c
        /*00d6*/ 	.short	(.L_1027 - .L_1026)


	//   ....[0]....
.L_1026:
        /*00d8*/ 	.word	0x000000c0


	//   ....[1]....
        /*00dc*/ 	.word	0x00001a30


	//----- nvinfo : EIATTR_CRS_STACK_SIZE
	.align		4
.L_1027:
        /*00e0*/ 	.byte	0x04, 0x1e
        /*00e2*/ 	.short	(.L_1029 - .L_1028)
.L_1028:
        /*00e4*/ 	.word	0x00000000


	//----- nvinfo : EIATTR_CBANK_PARAM_SIZE
	.align		4
.L_1029:
        /*00e8*/ 	.byte	0x03, 0x19
        /*00ea*/ 	.short	0x00b4


	//----- nvinfo : EIATTR_PARAM_CBANK
	.align		4
        /*00ec*/ 	.byte	0x04, 0x0a
        /*00ee*/ 	.short	(.L_1031 - .L_1030)
	.align		4
.L_1030:
        /*00f0*/ 	.word	index@(.nv.constant0._ZN2at6native51_GLOBAL__N__11011a27_18_DepthwiseConv3d_cu_35e0c7b543conv_depthwise3d_cuda_backward_input_kernelIN3c104HalfEfLi3ELi3ELi3ELin1ELin1ELin1ELi1ELi1ELi1EEEvNS_27GenericPackedTensorAccessorIKT_Lm5ENS_16DefaultPtrTraitsEiEENS5_IS6_Lm5ES8_iEES9_iiiiiiiii)
        /*00f4*/ 	.short	0x0210
        /*00f6*/ 	.short	0x00b4


	//----- nvinfo : EIATTR_SW_WAR
	.align		4
.L_1031:
        /*00f8*/ 	.byte	0x04, 0x36
        /*00fa*/ 	.short	(.L_1033 - .L_1032)
.L_1032:
        /*00fc*/ 	.word	0x00000008
.L_1033:


//--------------------- .nv.info._ZN2at6native51_GLOBAL__N__11011a27_18_DepthwiseConv3d_cu_35e0c7b543conv_depthwise3d_cuda_backward_input_kernelIN3c104HalfEfLi3ELi3ELi3ELi1ELi1ELi1ELin1ELin1ELin1EEEvNS_27GenericPackedTensorAccessorIKT_Lm5ENS_16DefaultPtrTraitsEiEENS5_IS6_Lm5ES8_iEES9_iiiiiiiii --------------------------
	.section	.nv.info._ZN2at6native51_GLOBAL__N__11011a27_18_DepthwiseConv3d_cu_35e0c7b543conv_depthwise3d_cuda_backward_input_kernelIN3c104HalfEfLi3ELi3ELi3ELi1ELi1ELi1ELin1ELin1ELin1EEEvNS_27GenericPackedTensorAccessorIKT_Lm5ENS_16DefaultPtrTraitsEiEENS5_IS6_Lm5ES8_iEES9_iiiiiiiii,"",@"SHT_CUDA_INFO"
	.sectionflags	@""
	.align	4


	//----- nvinfo : EIATTR_CUDA_API_VERSION
	.align		4
        /*0000*/ 	.byte	0x04, 0x37
        /*0002*/ 	.short	(.L_1035 - .L_1034)
.L_1034:
        /*0004*/ 	.word	0x00000082


	//----- nvinfo : EIATTR_KPARAM_INFO
	.align		4
.L_1035:
        /*0008*/ 	.byte	0x04, 0x17
        /*000a*/ 	.short	(.L_1037 - .L_1036)
.L_1036:
        /*000c*/ 	.word	0x00000000
        /*0010*/ 	.short	0x000b
        /*0012*/ 	.short	0x00b0
        /*0014*/ 	.byte	0x00, 0xf0, 0x11, 0x00


	//----- nvinfo : EIATTR_KPARAM_INFO
	.align		4
.L_1037:
        /*0018*/ 	.byte	0x04, 0x17
        /*001a*/ 	.short	(.L_1039 - .L_1038)
.L_1038:
        /*001c*/ 	.word	0x00000000
        /*0020*/ 	.short	0x000a
        /*0022*/ 	.short	0x00ac
        /*0024*/ 	.byte	0x00, 0xf0, 0x11, 0x00


	//----- nvinfo : EIATTR_KPARAM_INFO
	.align		4
.L_1039:
        /*0028*/ 	.byte	0x04, 0x17
        /*002a*/ 	.short	(.L_1041 - .L_1040)
.L_1040:
        /*002c*/ 	.word	0x00000000
        /*0030*/ 	.short	0x0009
        /*0032*/ 	.short	0x00a8
        /*0034*/ 	.byte	0x00, 0xf0, 0x11, 0x00


	//----- nvinfo : EIATTR_KPARAM_INFO
	.align		4
.L_1041:
        /*0038*/ 	.byte	0x04, 0x17
        /*003a*/ 	.short	(.L_1043 - .L_1042)
.L_1042:
        /*003c*/ 	.word	0x00000000
        /*0040*/ 	.short	0x0008
        /*0042*/ 	.short	0x00a4
        /*0044*/ 	.byte	0x00, 0xf0, 0x11, 0x00


	//----- nvinfo : EIATTR_KPARAM_INFO
	.align		4
.L_1043:
        /*0048*/ 	.byte	0x04, 0x17
        /*004a*/ 	.short	(.L_1045 - .L_1044)
.L_1044:
        /*004c*/ 	.word	0x00000000
        /*0050*/ 	.short	0x0007
        /*0052*/ 	.short	0x00a0
        /*0054*/ 	.byte	0x00, 0xf0, 0x11, 0x00


	//----- nvinfo : EIATTR_KPARAM_INFO
	.align		4
.L_1045:
        /*0058*/ 	.byte	0x04, 0x17
        /*005a*/ 	.short	(.L_1047 - .L_1046)
.L_1046:
        /*005c*/ 	.word	0x00000000
        /*0060*/ 	.short	0x0006
        /*0062*/ 	.short	0x009c
        /*0064*/ 	.byte	0x00, 0xf0, 0x11, 0x00


	//----- nvinfo : EIATTR_KPARAM_INFO
	.align		4
.L_1047:
        /*0068*/ 	.byte	0x04, 0x17
        /*006a*/ 	.short	(.L_1049 - .L_1048)
.L_1048:
        /*006c*/ 	.word	0x00000000
        /*0070*/ 	.short	0x0005
        /*0072*/ 	.short	0x0098
        /*0074*/ 	.byte	0x00, 0xf0, 0x11, 0x00


	//----- nvinfo : EIATTR_KPARAM_INFO
	.align		4
.L_1049:
        /*0078*/ 	.byte	0x04, 0x17
        /*007a*/ 	.short	(.L_1051 - .L_1050)
.L_1050:
        /*007c*/ 	.word	0x00000000
        /*0080*/ 	.short	0x0004
        /*0082*/ 	.short	0x0094
        /*0084*/ 	.byte	0x00, 0xf0, 0x11, 0x00


	//----- nvinfo : EIATTR_KPARAM_INFO
	.align		4
.L_1051:
        /*0088*/ 	.byte	0x04, 0x17
        /*008a*/ 	.short	(.L_1053 - .L_1052)
.L_1052:
        /*008c*/ 	.word	0x00000000
        /*0090*/ 	.short	0x0003
        /*0092*/ 	.short	0x0090
        /*0094*/ 	.byte	0x00, 0xf0, 0x11, 0x00


	//----- nvinfo : EIATTR_KPARAM_INFO
	.align		4
.L_1053:
        /*0098*/ 	.byte	0x04, 0x17
        /*009a*/ 	.short	(.L_1055 - .L_1054)
.L_1054:
        /*009c*/ 	.word	0x00000000
        /*00a0*/ 	.short	0x0002
        /*00a2*/ 	.short	0x0060
        /*00a4*/ 	.byte	0x00, 0xf0, 0xc1, 0x00


	//----- nvinfo : EIATTR_KPARAM_INFO
	.align		4
.L_1055:
        /*00a8*/ 	.byte	0x04, 0x17
        /*00aa*/ 	.short	(.L_1057 - .L_1056)
.L_1056:
        /*00ac*/ 	.word	0x00000000
        /*00b0*/ 	.short	0x0001
        /*00b2*/ 	.short	0x0030
        /*00b4*/ 	.byte	0x00, 0xf0, 0xc1, 0x00


	//----- nvinfo : EIATTR_KPARAM_INFO
	.align		4
.L_1057:
        /*00b8*/ 	.byte	0x04, 0x17
        /*00ba*/ 	.short	(.L_1059 - .L_1058)
.L_1058:
        /*00bc*/ 	.word	0x00000000
        /*00c0*/ 	.short	0x0000
        /*00c2*/ 	.short	0x0000
        /*00c4*/ 	.byte	0x00, 0xf0, 0xc1, 0x00


	//----- nvinfo : EIATTR_SPARSE_MMA_MASK
	.align		4
.L_1059:
        /*00c8*/ 	.byte	0x03, 0x50
        /*00ca*/ 	.short	0x0000


	//----- nvinfo : EIATTR_MAXREG_COUNT
	.align		4
        /*00cc*/ 	.byte	0x03, 0x1b
        /*00ce*/ 	.short	0x00ff


	//----- nvinfo : EIATTR_MERCURY_ISA_VERSION
	.align		4
        /*00d0*/ 	.byte	0x03, 0x5f
        /*00d2*/ 	.short	0x0101


	//----- nvinfo : EIATTR_EXIT_INSTR_OFFSETS
	.align		4
        /*00d4*/ 	.byte	0x04, 0x1c
        /*00d6*/ 	.short	(.L_1061 - .L_1060)


	//   ....[0]....
.L_1060:
        /*00d8*/ 	.word	0x000000c0


	//   ....[1]....
        /*00dc*/ 	.word	0x000021e0


	//----- nvinfo : EIATTR_CRS_STACK_SIZE
	.align		4
.L_1061:
        /*00e0*/ 	.byte	0x04, 0x1e
        /*00e2*/ 	.short	(.L_1063 - .L_1062)
.L_1062:
        /*00e4*/ 	.word	0x00000000


	//----- nvinfo : EIATTR_CBANK_PARAM_SIZE
	.align		4
.L_1063:
        /*00e8*/ 	.byte	0x03, 0x19
        /*00ea*/ 	.short	0x00b4


	//----- nvinfo : EIATTR_PARAM_CBANK
	.align		4
        /*00ec*/ 	.byte	0x04, 0x0a
        /*00ee*/ 	.short	(.L_1065 - .L_1064)
	.align		4
.L_1064:
        /*00f0*/ 	.word	index@(.nv.constant0._ZN2at6native51_GLOBAL__N__11011a27_18_DepthwiseConv3d_cu_35e0c7b543conv_depthwise3d_cuda_backward_input_kernelIN3c104HalfEfLi3ELi3ELi3ELi1ELi1ELi1ELin1ELin1ELin1EEEvNS_27GenericPackedTensorAccessorIKT_Lm5ENS_16DefaultPtrTraitsEiEENS5_IS6_Lm5ES8_iEES9_iiiiiiiii)
        /*00f4*/ 	.short	0x0210
        /*00f6*/ 	.short	0x00b4


	//----- nvinfo : EIATTR_SW_WAR
	.align		4
.L_1065:
        /*00f8*/ 	.byte	0x04, 0x36
        /*00fa*/ 	.short	(.L_1067 - .L_1066)
.L_1066:
        /*00fc*/ 	.word	0x00000008
.L_1067:


//--------------------- .nv.info._ZN2at6native51_GLOBAL__N__11011a27_18_DepthwiseConv3d_cu_35e0c7b543conv_depthwise3d_cuda_backward_input_kernelIN3c104HalfEfLi3ELi3ELi3ELi1ELi1ELi1ELi1ELi1ELi1EEEvNS_27GenericPackedTensorAccessorIKT_Lm5ENS_16DefaultPtrTraitsEiEENS5_IS6_Lm5ES8_iEES9_iiiiiiiii --------------------------
	.section	.nv.info._ZN2at6native51_GLOBAL__N__11011a27_18_DepthwiseConv3d_cu_35e0c7b543conv_depthwise3d_cuda_backward_input_kernelIN3c104HalfEfLi3ELi3ELi3ELi1ELi1ELi1ELi1ELi1ELi1EEEvNS_27GenericPackedTensorAccessorIKT_Lm5ENS_16DefaultPtrTraitsEiEENS5_IS6_Lm5ES8_iEES9_iiiiiiiii,"",@"SHT_CUDA_INFO"
	.sectionflags	@""
	.align	4


	//----- nvinfo : EIATTR_CUDA_API_VERSION
	.align		4
        /*0000*/ 	.byte	0x04, 0x37
        /*0002*/ 	.short	(.L_1069 - .L_1068)
.L_1068:
        /*0004*/ 	.word	0x00000082


	//----- nvinfo : EIATTR_KPARAM_INFO
	.align		4
.L_1069:
        /*0008*/ 	.byte	0x04, 0x17
        /*000a*/ 	.short	(.L_1071 - .L_1070)
.L_1070:
        /*000c*/ 	.word	0x00000000
        /*0010*/ 	.short	0x000b
        /*0012*/ 	.short	0x00b0
        /*0014*/ 	.byte	0x00, 0xf0, 0x11, 0x00


	//----- nvinfo : EIATTR_KPARAM_INFO
	.align		4
.L_1071:
        /*0018*/ 	.byte	0x04, 0x17
        /*001a*/ 	.short	(.L_1073 - .L_1072)
.L_1072:
        /*001c*/ 	.word	0x00000000
        /*0020*/ 	.short	0x000a
        /*0022*/ 	.short	0x00ac
        /*0024*/ 	.byte	0x00, 0xf0, 0x11, 0x00


	//----- nvinfo : EIATTR_KPARAM_INFO
	.align		4
.L_1073:
        /*0028*/ 	.byte	0x04, 0x17
        /*002a*/ 	.short	(.L_1075 - .L_1074)
.L_1074:
        /*002c*/ 	.word	0x00000000
        /*0030*/ 	.short	0x0009
        /*0032*/ 	.short	0x00a8
        /*0034*/ 	.byte	0x00, 0xf0, 0x11, 0x00


	//----- nvinfo : EIATTR_KPARAM_INFO
	.align		4
.L_1075:
        /*0038*/ 	.byte	0x04, 0x17
        /*003a*/ 	.short	(.L_1077 - .L_1076)
.L_1076:
        /*003c*/ 	.word	0x00000000
        /*0040*/ 	.short	0x0008
        /*0042*/ 	.short	0x00a4
        /*0044*/ 	.byte	0x00, 0xf0, 0x11, 0x00


	//----- nvinfo : EIATTR_KPARAM_INFO
	.align		4
.L_1077:
        /*0048*/ 	.byte	0x04, 0x17
        /*004a*/ 	.short	(.L_1079 - .L_1078)
.L_1078:
        /*004c*/ 	.word	0x00000000
        /*0050*/ 	.short	0x0007
        /*0052*/ 	.short	0x00a0
        /*0054*/ 	.byte	0x00, 0xf0, 0x11, 0x00


	//----- nvinfo : EIATTR_KPARAM_INFO
	.align		4
.L_1079:
        /*0058*/ 	.byte	0x04, 0x17
        /*005a*/ 	.short	(.L_1081 - .L_1080)
.L_1080:
        /*005c*/ 	.word	0x00000000
        /*0060*/ 	.short	0x0006
        /*0062*/ 	.short	0x009c
        /*0064*/ 	.byte	0x00, 0xf0, 0x11, 0x00


	//----- nvinfo : EIATTR_KPARAM_INFO
	.align		4
.L_1081:
        /*0068*/ 	.byte	0x04, 0x17
        /*006a*/ 	.short	(.L_1083 - .L_1082)
.L_1082:
        /*006c*/ 	.word	0x00000000
        /*0070*/ 	.short	0x0005
        /*0072*/ 	.short	0x0098
        /*0074*/ 	.byte	0x00, 0xf0, 0x11, 0x00


	//----- nvinfo : EIATTR_KPARAM_INFO
	.align		4
.L_1083:
        /*0078*/ 	.byte	0x04, 0x17
        /*007a*/ 	.short	(.L_1085 - .L_1084)
.L_1084:
        /*007c*/ 	.word	0x00000000
        /*0080*/ 	.short	0x0004
        /*0082*/ 	.short	0x0094
        /*0084*/ 	.byte	0x00, 0xf0, 0x11, 0x00


	//----- nvinfo : EIATTR_KPARAM_INFO
	.align		4
.L_1085:
        /*0088*/ 	.byte	0x04, 0x17
        /*008a*/ 	.short	(.L_1087 - .L_1086)
.L_1086:
        /*008c*/ 	.word	0x00000000
        /*0090*/ 	.short	0x0003
        /*0092*/ 	.short	0x0090
        /*0094*/ 	.byte	0x00, 0xf0, 0x11, 0x00


	//----- nvinfo : EIATTR_KPARAM_INFO
	.align		4
.L_1087:
        /*0098*/ 	.byte	0x04, 0x17
        /*009a*/ 	.short	(.L_1089 - .L_1088)
.L_1088:
        /*009c*/ 	.word	0x00000000
        /*00a0*/ 	.short	0x0002
        /*00a2*/ 	.short	0x0060
        /*00a4*/ 	.byte	0x00, 0xf0, 0xc1, 0x00


	//----- nvinfo : EIATTR_KPARAM_INFO
	.align		4
.L_1089:
        /*00a8*/ 	.byte	0x04, 0x17
        /*00aa*/ 	.short	(.L_1091 - .L_1090)
.L_1090:
        /*00ac*/ 	.word	0x00000000
        /*00b0*/ 	.short	0x0001
        /*00b2*/ 	.short	0x0030
        /*00b4*/ 	.byte	0x00, 0xf0, 0xc1, 0x00


	//----- nvinfo : EIATTR_KPARAM_INFO
	.align		4
.L_1091:
        /*00b8*/ 	.byte	0x04, 0x17
        /*00ba*/ 	.short	(.L_1093 - .L_1092)
.L_1092:
        /*00bc*/ 	.word	0x00000000
        /*00c0*/ 	.short	0x0000
        /*00c2*/ 	.short	0x0000
        /*00c4*/ 	.byte	0x00, 0xf0, 0xc1, 0x00


	//----- nvinfo : EIATTR_SPARSE_MMA_MASK
	.align		4
.L_1093:
        /*00c8*/ 	.byte	0x03, 0x50
        /*00ca*/ 	.short	0x0000


	//----- nvinfo : EIATTR_MAXREG_COUNT
	.align		4
        /*00cc*/ 	.byte	0x03, 0x1b
        /*00ce*/ 	.short	0x00ff


	//----- nvinfo : EIATTR_MERCURY_ISA_VERSION
	.align		4
        /*00d0*/ 	.byte	0x03, 0x5f
        /*00d2*/ 	.short	0x0101


	//----- nvinfo : EIATTR_EXIT_INSTR_OFFSETS
	.align		4
        /*00d4*/ 	.byte	0x04, 0x1c
        /*00d6*/ 	.short	(.L_1095 - .L_1094)


	//   ....[0]....
.L_1094:
        /*00d8*/ 	.word	0x000000c0


	//   ....[1]....
        /*00dc*/ 	.word	0x00001670


	//----- nvinfo : EIATTR_CRS_STACK_SIZE
	.align		4
.L_1095:
        /*00e0*/ 	.byte	0x04, 0x1e
        /*00e2*/ 	.short	(.L_1097 - .L_1096)
.L_1096:
        /*00e4*/ 	.word	0x00000000


	//----- nvinfo : EIATTR_CBANK_PARAM_SIZE
	.align		4
.L_1097:
        /*00e8*/ 	.byte	0x03, 0x19
        /*00ea*/ 	.short	0x00b4


	//----- nvinfo : EIATTR_PARAM_CBANK
	.align		4
        /*00ec*/ 	.byte	0x04, 0x0a
        /*00ee*/ 	.short	(.L_1099 - .L_1098)
	.align		4
.L_1098:
        /*00f0*/ 	.word	index@(.nv.constant0._ZN2at6native51_GLOBAL__N__11011a27_18_DepthwiseConv3d_cu_35e0c7b543conv_depthwise3d_cuda_backward_input_kernelIN3c104HalfEfLi3ELi3ELi3ELi1ELi1ELi1ELi1ELi1ELi1EEEvNS_27GenericPackedTensorAccessorIKT_Lm5ENS_16DefaultPtrTraitsEiEENS5_IS6_Lm5ES8_iEES9_iiiiiiiii)
        /*00f4*/ 	.short	0x0210
        /*00f6*/ 	.short	0x00b4


	//----- nvinfo : EIATTR_SW_WAR
	.align		4
.L_1099:
        /*00f8*/ 	.byte	0x04, 0x36
        /*00fa*/ 	.short	(.L_1101 - .L_1100)
.L_1100:
        /*00fc*/ 	.word	0x00000008
.L_1101:


//--------------------- .nv.info._ZN2at6native51_GLOBAL__N__11011a27_18_DepthwiseConv3d_cu_35e0c7b543conv_depthwise3d_cuda_backward_input_kernelIffLin1ELin1ELin1ELin1ELin1ELin1ELin1ELin1ELin1EEEvNS_27GenericPackedTensorAccessorIKT_Lm5ENS_16DefaultPtrTraitsEiEENS3_IS4_Lm5ES6_iEES7_iiiiiiiii --------------------------
	.section	.nv.info._ZN2at6native51_GLOBAL__N__11011a27_18_DepthwiseConv3d_cu_35e0c7b543conv_depthwise3d_cuda_backward_input_kernelIffLin1ELin1ELin1ELin1ELin1ELin1ELin1ELin1ELin1EEEvNS_27GenericPackedTensorAccessorIKT_Lm5ENS_16DefaultPtrTraitsEiEENS3_IS4_Lm5ES6_iEES7_iiiiiiiii,"",@"SHT_CUDA_INFO"
	.sectionflags	@""
	.align	4


	//----- nvinfo : EIATTR_CUDA_API_VERSION
	.align		4
        /*0000*/ 	.byte	0x04, 0x37
        /*0002*/ 	.short	(.L_1103 - .L_1102)
.L_1102:
        /*0004*/ 	.word	0x00000082


	//----- nvinfo : EIATTR_KPARAM_INFO
	.align		4
.L_1103:
        /*0008*/ 	.byte	0x04, 0x17
        /*000a*/ 	.short	(.L_1105 - .L_1104)
.L_1104:
        /*000c*/ 	.word	0x00000000
        /*0010*/ 	.short	0x000b
        /*0012*/ 	.short	0x00b0
        /*0014*/ 	.byte	0x00, 0xf0, 0x11, 0x00


	//----- nvinfo : EIATTR_KPARAM_INFO
	.align		4
.L_1105:
        /*0018*/ 	.byte	0x04, 0x17
        /*001a*/ 	.short	(.L_1107 - .L_1106)
.L_1106:
        /*001c*/ 	.word	0x00000000
        /*0020*/ 	.short	0x000a
        /*0022*/ 	.short	0x00ac
        /*0024*/ 	.byte	0x00, 0xf0, 0x11, 0x00


	//----- nvinfo : EIATTR_KPARAM_INFO
	.align		4
.L_1107:
        /*0028*/ 	.byte	0x04, 0x17
        /*002a*/ 	.short	(.L_1109 - .L_1108)
.L_1108:
        /*002c*/ 	.word	0x00000000
        /*0030*/ 	.short	0x0009
        /*0032*/ 	.short	0x00a8
        /*0034*/ 	.byte	0x00, 0xf0, 0x11, 0x00


	//----- nvinfo : EIATTR_KPARAM_INFO
	.align		4
.L_1109:
        /*0038*/ 	.byte	0x04, 0x17
        /*003a*/ 	.short	(.L_1111 - .L_1110)
.L_1110:
        /*003c*/ 	.word	0x00000000
        /*0040*/ 	.short	0x0008
        /*0042*/ 	.short	0x00a4
        /*0044*/ 	.byte	0x00, 0xf0, 0x11, 0x00


	//----- nvinfo : EIATTR_KPARAM_INFO
	.align		4
.L_1111:
        /*0048*/ 	.byte	0x04, 0x17
        /*004a*/ 	.short	(.L_1113 - .L_1112)
.L_1112:
        /*004c*/ 	.word	0x00000000
        /*0050*/ 	.short	0x0007
        /*0052*/ 	.short	0x00a0
        /*0054*/ 	.byte	0x00, 0xf0, 0x11, 0x00


	//----- nvinfo : EIATTR_KPARAM_INFO
	.align		4
.L_1113:
        /*0058*/ 	.byte	0x04, 0x17
        /*005a*/ 	.short	(.L_1115 - .L_1114)
.L_1114:
        /*005c*/ 	.word	0x00000000
        /*0060*/ 	.short	0x0006
        /*0062*/ 	.short	0x009c
        /*0064*/ 	.byte	0x00, 0xf0, 0x11, 0x00


	//----- nvinfo : EIATTR_KPARAM_INFO
	.align		4
.L_1115:
        /*0068*/ 	.byte	0x04, 0x17
        /*006a*/ 	.short	(.L_1117 - .L_1116)
.L_1116:
        /*006c*/ 	.word	0x00000000
        /*0070*/ 	.short	0x0005
        /*0072*/ 	.short	0x0098
        /*0074*/ 	.byte	0x00, 0xf0, 0x11, 0x00


	//----- nvinfo : EIATTR_KPARAM_INFO
	.align		4
.L_1117:
        /*0078*/ 	.byte	0x04, 0x17
        /*007a*/ 	.short	(.L_1119 - .L_1118)
.L_1118:
        /*007c*/ 	.word	0x00000000
        /*0080*/ 	.short	0x0004
        /*0082*/ 	.short	0x0094
        /*0084*/ 	.byte	0x00, 0xf0, 0x11, 0x00


	//----- nvinfo : EIATTR_KPARAM_INFO
	.align		4
.L_1119:
        /*0088*/ 	.byte	0x04, 0x17
        /*008a*/ 	.short	(.L_1121 - .L_1120)
.L_1120:
        /*008c*/ 	.word	0x00000000
        /*0090*/ 	.short	0x0003
        /*0092*/ 	.short	0x0090
        /*0094*/ 	.byte	0x00, 0xf0, 0x11, 0x00


	//----- nvinfo : EIATTR_KPARAM_INFO
	.align		4
.L_1121:
        /*0098*/ 	.byte	0x04, 0x17
        /*009a*/ 	.short	(.L_1123 - .L_1122)
.L_1122:
        /*009c*/ 	.word	0x00000000
        /*00a0*/ 	.short	0x0002
        /*00a2*/ 	.short	0x0060
        /*00a4*/ 	.byte	0x00, 0xf0, 0xc1, 0x00


	//----- nvinfo : EIATTR_KPARAM_INFO
	.align		4
.L_1123:
        /*00a8*/ 	.byte	0x04, 0x17
        /*00aa*/ 	.short	(.L_1125 - .L_1124)
.L_1124:
        /*00ac*/ 	.word	0x00000000
        /*00b0*/ 	.short	0x0001
        /*00b2*/ 	.short	0x0030
        /*00b4*/ 	.byte	0x00, 0xf0, 0xc1, 0x00


	//----- nvinfo : EIATTR_KPARAM_INFO
	.align		4
.L_1125:
        /*00b8*/ 	.byte	0x04, 0x17
        /*00ba*/ 	.short	(.L_1127 - .L_1126)
.L_1126:
        /*00bc*/ 	.word	0x00000000
        /*00c0*/ 	.short	0x0000
        /*00c2*/ 	.short	0x0000
        /*00c4*/ 	.byte	0x00, 0xf0, 0xc1, 0x00


	//----- nvinfo : EIATTR_SPARSE_MMA_MASK
	.align		4
.L_1127:
        /*00c8*/ 	.byte	0x03, 0x50
        /*00ca*/ 	.short	0x0000


	//----- nvinfo : EIATTR_MAXREG_COUNT
	.align		4
        /*00cc*/ 	.byte	0x03, 0x1b
        /*00ce*/ 	.short	0x00ff


	//----- nvinfo : EIATTR_MERCURY_ISA_VERSION
	.align		4
        /*00d0*/ 	.byte	0x03, 0x5f
        /*00d2*/ 	.short	0x0101


	//----- nvinfo : EIATTR_EXIT_INSTR_OFFSETS
	.align		4
        /*00d4*/ 	.byte	0x04, 0x1c
        /*00d6*/ 	.short	(.L_1129 - .L_1128)


	//   ....[0]....
.L_1128:
        /*00d8*/ 	.word	0x000000c0


	//   ....[1]....
        /*00dc*/ 	.word	0x00002620


	//----- nvinfo : EIATTR_CRS_STACK_SIZE
	.align		4
.L_1129:
        /*00e0*/ 	.byte	0x04, 0x1e
        /*00e2*/ 	.short	(.L_1131 - .L_1130)
.L_1130:
        /*00e4*/ 	.word	0x00000000


	//----- nvinfo : EIATTR_CBANK_PARAM_SIZE
	.align		4
.L_1131:
        /*00e8*/ 	.byte	0x03, 0x19
        /*00ea*/ 	.short	0x00b4


	//----- nvinfo : EIATTR_PARAM_CBANK
	.align		4
        /*00ec*/ 	.byte	0x04, 0x0a
        /*00ee*/ 	.short	(.L_1133 - .L_1132)
	.align		4
.L_1132:
        /*00f0*/ 	.word	index@(.nv.constant0._ZN2at6native51_GLOBAL__N__11011a27_18_DepthwiseConv3d_cu_35e0c7b543conv_depthwise3d_cuda_backward_input_kernelIffLin1ELin1ELin1ELin1ELin1ELin1ELin1ELin1ELin1EEEvNS_27GenericPackedTensorAccessorIKT_Lm5ENS_16DefaultPtrTraitsEiEENS3_IS4_Lm5ES6_iEES7_iiiiiiiii)
        /*00f4*/ 	.short	0x0210
        /*00f6*/ 	.short	0x00b4


	//----- nvinfo : EIATTR_SW_WAR
	.align		4
.L_1133:
        /*00f8*/ 	.byte	0x04, 0x36
        /*00fa*/ 	.short	(.L_1135 - .L_1134)
.L_1134:
        /*00fc*/ 	.word	0x00000008
.L_1135:


//--------------------- .nv.info._ZN2at6native51_GLOBAL__N__11011a27_18_DepthwiseConv3d_cu_35e0c7b543conv_depthwise3d_cuda_backward_input_kernelIffLi3ELi3ELi3ELin1ELin1ELin1ELin1ELin1ELin1EEEvNS_27GenericPackedTensorAccessorIKT_Lm5ENS_16DefaultPtrTraitsEiEENS3_IS4_Lm5ES6_iEES7_iiiiiiiii --------------------------
	.section	.nv.info._ZN2at6native51_GLOBAL__N__11011a27_18_DepthwiseConv3d_cu_35e0c7b543conv_depthwise3d_cuda_backward_input_kernelIffLi3ELi3ELi3ELin1ELin1ELin1ELin1ELin1ELin1EEEvNS_27GenericPackedTensorAccessorIKT_Lm5ENS_16DefaultPtrTraitsEiEENS3_IS4_Lm5ES6_iEES7_iiiiiiiii,"",@"SHT_CUDA_INFO"
	.sectionflags	@""
	.align	4


	//----- nvinfo : EIATTR_CUDA_API_VERSION
	.align		4
        /*0000*/ 	.byte	0x04, 0x37
        /*0002*/ 	.short	(.L_1137 - .L_1136)
.L_1136:
        /*0004*/ 	.word	0x00000082


	//----- nvinfo : EIATTR_KPARAM_INFO
	.align		4
.L_1137:
        /*0008*/ 	.byte	0x04, 0x17
        /*000a*/ 	.short	(.L_1139 - .L_1138)
.L_1138:
        /*000c*/ 	.word	0x00000000
        /*0010*/ 	.short	0x000b
        /*0012*/ 	.short	0x00b0
        /*0014*/ 	.byte	0x00, 0xf0, 0x11, 0x00


	//----- nvinfo : EIATTR_KPARAM_INFO
	.align		4
.L_1139:
        /*0018*/ 	.byte	0x04, 0x17
        /*001a*/ 	.short	(.L_1141 - .L_1140)
.L_1140:
        /*001c*/ 	.word	0x00000000
        /*0020*/ 	.short	0x000a
        /*0022*/ 	.short	0x00ac
        /*0024*/ 	.byte	0x00, 0xf0, 0x11, 0x00


	//----- nvinfo : EIATTR_KPARAM_INFO
	.align		4
.L_1141:
        /*0028*/ 	.byte	0x04, 0x17
        /*002a*/ 	.short	(.L_1143 - .L_1142)
.L_1142:
        /*002c*/ 	.word	0x00000000
        /*0030*/ 	.short	0x0009
        /*0032*/ 	.short	0x00a8
        /*0034*/ 	.byte	0x00, 0xf0, 0x11, 0x00


	//----- nvinfo : EIATTR_KPARAM_INFO
	.align		4
.L_1143:
        /*0038*/ 	.byte	0x04, 0x17
        /*003a*/ 	.short	(.L_1145 - .L_1144)
.L_1144:
        /*003c*/ 	.word	0x00000000
        /*0040*/ 	.short	0x0008
        /*0042*/ 	.short	0x00a4
        /*0044*/ 	.byte	0x00, 0xf0, 0x11, 0x00


	//----- nvinfo : EIATTR_KPARAM_INFO
	.align		4
.L_1145:
        /*0048*/ 	.byte	0x04, 0x17
        /*004a*/ 	.short	(.L_1147 - .L_1146)
.L_1146:
        /*004c*/ 	.word	0x00000000
        /*0050*/ 	.short	0x0007
        /*0052*/ 	.short	0x00a0
        /*0054*/ 	.byte	0x00, 0xf0, 0x11, 0x00


	//----- nvinfo : EIATTR_KPARAM_INFO
	.align		4
.L_1147:
        /*0058*/ 	.byte	0x04, 0x17
        /*005a*/ 	.short	(.L_1149 - .L_1148)
.L_1148:
        /*005c*/ 	.word	0x00000000
        /*0060*/ 	.short	0x0006
        /*0062*/ 	.short	0x009c
        /*0064*/ 	.byte	0x00, 0xf0, 0x11, 0x00


	//----- nvinfo : EIATTR_KPARAM_INFO
	.align		4
.L_1149:
        /*0068*/ 	.byte	0x04, 0x17
        /*006a*/ 	.short	(.L_1151 - .L_1150)
.L_1150:
        /*006c*/ 	.word	0x00000000
        /*0070*/ 	.short	0x0005
        /*0072*/ 	.short	0x0098
        /*0074*/ 	.byte	0x00, 0xf0, 0x11, 0x00


	//----- nvinfo : EIATTR_KPARAM_INFO
	.align		4
.L_1151:
        /*0078*/ 	.byte	0x04, 0x17
        /*007a*/ 	.short	(.L_1153 - .L_1152)
.L_1152:
        /*007c*/ 	.word	0x00000000
        /*0080*/ 	.short	0x0004
        /*0082*/ 	.short	0x0094
        /*0084*/ 	.byte	0x00, 0xf0, 0x11, 0x00


	//----- nvinfo : EIATTR_KPARAM_INFO
	.align		4
.L_1153:
        /*0088*/ 	.byte	0x04, 0x17
        /*008a*/ 	.short	(.L_1155 - .L_1154)
.L_1154:
        /*008c*/ 	.word	0x00000000
        /*0090*/ 	.short	0x0003
        /*0092*/ 	.short	0x0090
        /*0094*/ 	.byte	0x00, 0xf0, 0x11, 0x00


	//----- nvinfo : EIATTR_KPARAM_INFO
	.align		4
.L_1155:
        /*0098*/ 	.byte	0x04, 0x17
        /*009a*/ 	.short	(.L_1157 - .L_1156)
.L_1156:
        /*009c*/ 	.word	0x00000000
        /*00a0*/ 	.short	0x0002
        /*00a2*/ 	.short	0x0060
        /*00a4*/ 	.byte	0x00, 0xf0, 0xc1, 0x00


	//----- nvinfo : EIATTR_KPARAM_INFO
	.align		4
.L_1157:
        /*00a8*/ 	.byte	0x04, 0x17
        /*00aa*/ 	.short	(.L_1159 - .L_1158)
.L_1158:
        /*00ac*/ 	.word	0x00000000
        /*00b0*/ 	.short	0x0001
        /*00b2*/ 	.short	0x0030
        /*00b4*/ 	.byte	0x00, 0xf0, 0xc1, 0x00


	//----- nvinfo : EIATTR_KPARAM_INFO
	.align		4
.L_1159:
        /*00b8*/ 	.byte	0x04, 0x17
        /*00ba*/ 	.short	(.L_1161 - .L_1160)
.L_1160:
        /*00bc*/ 	.word	0x00000000
        /*00c0*/ 	.short	0x0000
        /*00c2*/ 	.short	0x0000
        /*00c4*/ 	.byte	0x00, 0xf0, 0xc1, 0x00


	//----- nvinfo : EIATTR_SPARSE_MMA_MASK
	.align		4
.L_1161:
        /*00c8*/ 	.byte	0x03, 0x50
        /*00ca*/ 	.short	0x0000


	//----- nvinfo : EIATTR_MAXREG_COUNT
	.align		4
        /*00cc*/ 	.byte	0x03, 0x1b
        /*00ce*/ 	.short	0x00ff


	//----- nvinfo : EIATTR_MERCURY_ISA_VERSION
	.align		4
        /*00d0*/ 	.byte	0x03, 0x5f
        /*00d2*/ 	.short	0x0101


	//----- nvinfo : EIATTR_EXIT_INSTR_OFFSETS
	.align		4
        /*00d4*/ 	.byte	0x04, 0x1c
        /*00d6*/ 	.short	(.L_1163 - .L_1162)


	//   ....[0]....
.L_1162:
        /*00d8*/ 	.word	0x000000c0


	//   ....[1]....
        /*00dc*/ 	.word	0x000020d0


	//----- nvinfo : EIATTR_CRS_STACK_SIZE
	.align		4
.L_1163:
        /*00e0*/ 	.byte	0x04, 0x1e
        /*00e2*/ 	.short	(.L_1165 - .L_1164)
.L_1164:
        /*00e4*/ 	.word	0x00000000


	//----- nvinfo : EIATTR_CBANK_PARAM_SIZE
	.align		4
.L_1165:
        /*00e8*/ 	.byte	0x03, 0x19
        /*00ea*/ 	.short	0x00b4


	//----- nvinfo : EIATTR_PARAM_CBANK
	.align		4
        /*00ec*/ 	.byte	0x04, 0x0a
        /*00ee*/ 	.short	(.L_1167 - .L_1166)
	.align		4
.L_1166:
        /*00f0*/ 	.word	index@(.nv.constant0._ZN2at6native51_GLOBAL__N__11011a27_18_DepthwiseConv3d_cu_35e0c7b543conv_depthwise3d_cuda_backward_input_kernelIffLi3ELi3ELi3ELin1ELin1ELin1ELin1ELin1ELin1EEEvNS_27GenericPackedTensorAccessorIKT_Lm5ENS_16DefaultPtrTraitsEiEENS3_IS4_Lm5ES6_iEES7_iiiiiiiii)
        /*00f4*/ 	.short	0x0210
        /*00f6*/ 	.short	0x00b4


	//----- nvinfo : EIATTR_SW_WAR
	.align		4
.L_1167:
        /*00f8*/ 	.byte	0x04, 0x36
        /*00fa*/ 	.short	(.L_1169 - .L_1168)
.L_1168:
        /*00fc*/ 	.word	0x00000008
.L_1169:


//--------------------- .nv.info._ZN2at6native51_GLOBAL__N__11011a27_18_DepthwiseConv3d_cu_35e0c7b543conv_depthwise3d_cuda_backward_input_kernelIffLi3ELi3ELi3ELin1ELin1ELin1ELi1ELi1ELi1EEEvNS_27GenericPackedTensorAccessorIKT_Lm5ENS_16DefaultPtrTraitsEiEENS3_IS4_Lm5ES6_iEES7_iiiiiiiii --------------------------
	.section	.nv.info._ZN2at6native51_GLOBAL__N__11011a27_18_DepthwiseConv3d_cu_35e0c7b543conv_depthwise3d_cuda_backward_input_kernelIffLi3ELi3ELi3ELin1ELin1ELin1ELi1ELi1ELi1EEEvNS_27GenericPackedTensorAccessorIKT_Lm5ENS_16DefaultPtrTraitsEiEENS3_IS4_Lm5ES6_iEES7_iiiiiiiii,"",@"SHT_CUDA_INFO"
	.sectionflags	@""
	.align	4


	//----- nvinfo : EIATTR_CUDA_API_VERSION
	.align		4
        /*0000*/ 	.byte	0x04, 0x37
        /*0002*/ 	.short	(.L_1171 - .L_1170)
.L_1170:
        /*0004*/ 	.word	0x00000082


	//----- nvinfo : EIATTR_KPARAM_INFO
	.align		4
.L_1171:
        /*0008*/ 	.byte	0x04, 0x17
        /*000a*/ 	.short	(.L_1173 - .L_1172)
.L_1172:
        /*000c*/ 	.word	0x00000000
        /*0010*/ 	.short	0x000b
        /*0012*/ 	.short	0x00b0
        /*0014*/ 	.byte	0x00, 0xf0, 0x11, 0x00


	//----- nvinfo : EIATTR_KPARAM_INFO
	.align		4
.L_1173:
        /*0018*/ 	.byte	0x04, 0x17
        /*001a*/ 	.short	(.L_1175 - .L_1174)
.L_1174:
        /*001c*/ 	.word	0x00000000
        /*0020*/ 	.short	0x000a
        /*0022*/ 	.short	0x00ac
        /*0024*/ 	.byte	0x00, 0xf0, 0x11, 0x00


	//----- nvinfo : EIATTR_KPARAM_INFO
	.align		4
.L_1175:
        /*0028*/ 	.byte	0x04, 0x17
        /*002a*/ 	.short	(.L_1177 - .L_1176)
.L_1176:
        /*002c*/ 	.word	0x00000000
        /*0030*/ 	.short	0x0009
        /*0032*/ 	.short	0x00a8
        /*0034*/ 	.byte	0x00, 0xf0, 0x11, 0x00


	//----- nvinfo : EIATTR_KPARAM_INFO
	.align		4
.L_1177:
        /*0038*/ 	.byte	0x04, 0x17
        /*003a*/ 	.short	(.L_1179 - .L_1178)
.L_1178:
        /*003c*/ 	.word	0x00000000
        /*0040*/ 	.short	0x0008
        /*0042*/ 	.short	0x00a4
        /*0044*/ 	.byte	0x00, 0xf0, 0x11, 0x00


	//----- nvinfo : EIATTR_KPARAM_INFO
	.align		4
.L_1179:
        /*0048*/ 	.byte	0x04, 0x17
        /*004a*/ 	.short	(.L_1181 - .L_1180)
.L_1180:
        /*004c*/ 	.word	0x00000000
        /*0050*/ 	.short	0x0007
        /*0052*/ 	.short	0x00a0
        /*0054*/ 	.byte	0x00, 0xf0, 0x11, 0x00


	//----- nvinfo : EIATTR_KPARAM_INFO
	.align		4
.L_1181:
        /*0058*/ 	.byte	0x04, 0x17
        /*005a*/ 	.short	(.L_1183 - .L_1182)
.L_1182:
        /*005c*/ 	.word	0x00000000
        /*0060*/ 	.short	0x0006
        /*0062*/ 	.short	0x009c
        /*0064*/ 	.byte	0x00, 0xf0, 0x11, 0x00


	//----- nvinfo : EIATTR_KPARAM_INFO
	.align		4
.L_1183:
        /*0068*/ 	.byte	0x04, 0x17
        /*006a*/ 	.short	(.L_1185 - .L_1184)
.L_1184:
        /*006c*/ 	.word	0x00000000
        /*0070*/ 	.short	0x0005
        /*0072*/ 	.short	0x0098
        /*0074*/ 	.byte	0x00, 0xf0, 0x11, 0x00


	//----- nvinfo : EIATTR_KPARAM_INFO
	.align		4
.L_1185:
        /*0078*/ 	.byte	0x04, 0x17
        /*007a*/ 	.short	(.L_1187 - .L_1186)
.L_1186:
        /*007c*/ 	.word	0x00000000
        /*0080*/ 	.short	0x0004
        /*0082*/ 	.short	0x0094
        /*0084*/ 	.byte	0x00, 0xf0, 0x11, 0x00


	//----- nvinfo : EIATTR_KPARAM_INFO
	.align		4
.L_1187:
        /*0088*/ 	.byte	0x04, 0x17
        /*008a*/ 	.short	(.L_1189 - .L_1188)
.L_1188:
        /*008c*/ 	.word	0x00000000
        /*0090*/ 	.short	0x0003
        /*0092*/ 	.short	0x0090
        /*0094*/ 	.byte	0x00, 0xf0, 0x11, 0x00


	//----- nvinfo : EIATTR_KPARAM_INFO
	.align		4
.L_1189:
        /*0098*/ 	.byte	0x04, 0x17
        /*009a*/ 	.short	(.L_1191 - .L_1190)
.L_1190:
        /*009c*/ 	.word	0x00000000
        /*00a0*/ 	.short	0x0002
        /*00a2*/ 	.short	0x0060
        /*00a4*/ 	.byte	0x00, 0xf0, 0xc1, 0x00


	//----- nvinfo : EIATTR_KPARAM_INFO
	.align		4
.L_1191:
        /*00a8*/ 	.byte	0x04, 0x17
        /*00aa*/ 	.short	(.L_1193 - .L_1192)
.L_1192:
        /*00ac*/ 	.word	0x00000000
        /*00b0*/ 	.short	0x0001
        /*00b2*/ 	.short	0x0030
        /*00b4*/ 	.byte	0x00, 0xf0, 0xc1, 0x00


	//----- nvinfo : EIATTR_KPARAM_INFO
	.align		4
.L_1193:
        /*00b8*/ 	.byte	0x04, 0x17
        /*00ba*/ 	.short	(.L_1195 - .L_1194)
.L_1194:
        /*00bc*/ 	.word	0x00000000
        /*00c0*/ 	.short	0x0000
        /*00c2*/ 	.short	0x0000
        /*00c4*/ 	.byte	0x00, 0xf0, 0xc1, 0x00


	//----- nvinfo : EIATTR_SPARSE_MMA_MASK
	.align		4
.L_1195:
        /*00c8*/ 	.byte	0x03, 0x50
        /*00ca*/ 	.short	0x0000


	//----- nvinfo : EIATTR_MAXREG_COUNT
	.align		4
        /*00cc*/ 	.byte	0x03, 0x1b
        /*00ce*/ 	.short	0x00ff


	//----- nvinfo : EIATTR_MERCURY_ISA_VERSION
	.align		4
        /*00d0*/ 	.byte	0x03, 0x5f
        /*00d2*/ 	.short	0x0101


	//----- nvinfo : EIATTR_EXIT_INSTR_OFFSETS
	.align		4
        /*00d4*/ 	.byte	0x04, 0x1c
        /*00d6*/ 	.short	(.L_1197 - .L_1196)


	//   ....[0]....
.L_1196:
        /*00d8*/ 	.word	0x000000c0


	//   ....[1]....
        /*00dc*/ 	.word	0x00001960


	//----- nvinfo : EIATTR_CRS_STACK_SIZE
	.align		4
.L_1197:
        /*00e0*/ 	.byte	0x04, 0x1e
        /*00e2*/ 	.short	(.L_1199 - .L_1198)
.L_1198:
        /*00e4*/ 	.word	0x00000000


	//----- nvinfo : EIATTR_CBANK_PARAM_SIZE
	.align		4
.L_1199:
        /*00e8*/ 	.byte	0x03, 0x19
        /*00ea*/ 	.short	0x00b4


	//----- nvinfo : EIATTR_PARAM_CBANK
	.align		4
        /*00ec*/ 	.byte	0x04, 0x0a
        /*00ee*/ 	.short	(.L_1201 - .L_1200)
	.align		4
.L_1200:
        /*00f0*/ 	.word	index@(.nv.constant0._ZN2at6native51_GLOBAL__N__11011a27_18_DepthwiseConv3d_cu_35e0c7b543conv_depthwise3d_cuda_backward_input_kernelIffLi3ELi3ELi3ELin1ELin1ELin1ELi1ELi1ELi1EEEvNS_27GenericPackedTensorAccessorIKT_Lm5ENS_16DefaultPtrTraitsEiEENS3_IS4_Lm5ES6_iEES7_iiiiiiiii)
        /*00f4*/ 	.short	0x0210
        /*00f6*/ 	.short	0x00b4


	//----- nvinfo : EIATTR_SW_WAR
	.align		4
.L_1201:
        /*00f8*/ 	.byte	0x04, 0x36
        /*00fa*/ 	.short	(.L_1203 - .L_1202)
.L_1202:
        /*00fc*/ 	.word	0x00000008
.L_1203:


//--------------------- .nv.info._ZN2at6native51_GLOBAL__N__11011a27_18_DepthwiseConv3d_cu_35e0c7b543conv_depthwise3d_cuda_backward_input_kernelIffLi3ELi3ELi3ELi1ELi1ELi1ELin1ELin1ELin1EEEvNS_27GenericPackedTensorAccessorIKT_Lm5ENS_16DefaultPtrTraitsEiEENS3_IS4_Lm5ES6_iEES7_iiiiiiiii --------------------------
	.section	.nv.info._ZN2at6native51_GLOBAL__N__11011a27_18_DepthwiseConv3d_cu_35e0c7b543conv_depthwise3d_cuda_backward_input_kernelIffLi3ELi3ELi3ELi1ELi1ELi1ELin1ELin1ELin1EEEvNS_27GenericPackedTensorAccessorIKT_Lm5ENS_16DefaultPtrTraitsEiEENS3_IS4_Lm5ES6_iEES7_iiiiiiiii,"",@"SHT_CUDA_INFO"
	.sectionflags	@""
	.align	4


	//----- nvinfo : EIATTR_CUDA_API_VERSION
	.align		4
        /*0000*/ 	.byte	0x04, 0x37
        /*0002*/ 	.short	(.L_1205 - .L_1204)
.L_1204:
        /*0004*/ 	.word	0x00000082


	//----- nvinfo : EIATTR_KPARAM_INFO
	.align		4
.L_1205:
        /*0008*/ 	.byte	0x04, 0x17
        /*000a*/ 	.short	(.L_1207 - .L_1206)
.L_1206:
        /*000c*/ 	.word	0x00000000
        /*0010*/ 	.short	0x000b
        /*0012*/ 	.short	0x00b0
        /*0014*/ 	.byte	0x00, 0xf0, 0x11, 0x00


	//----- nvinfo : EIATTR_KPARAM_INFO
	.align		4
.L_1207:
        /*0018*/ 	.byte	0x04, 0x17
        /*001a*/ 	.short	(.L_1209 - .L_1208)
.L_1208:
        /*001c*/ 	.word	0x00000000
        /*0020*/ 	.short	0x000a
        /*0022*/ 	.short	0x00ac
        /*0024*/ 	.byte	0x00, 0xf0, 0x11, 0x00


	//----- nvinfo : EIATTR_KPARAM_INFO
	.align		4
.L_1209:
        /*0028*/ 	.byte	0x04, 0x17
        /*002a*/ 	.short	(.L_1211 - .L_1210)
.L_1210:
        /*002c*/ 	.word	0x00000000
        /*0030*/ 	.short	0x0009
        /*0032*/ 	.short	0x00a8
        /*0034*/ 	.byte	0x00, 0xf0, 0x11, 0x00


	//----- nvinfo : EIATTR_KPARAM_INFO
	.align		4
.L_1211:
        /*0038*/ 	.byte	0x04, 0x17
        /*003a*/ 	.short	(.L_1213 - .L_1212)
.L_1212:
        /*003c*/ 	.word	0x00000000
        /*0040*/ 	.short	0x0008
        /*0042*/ 	.short	0x00a4
        /*0044*/ 	.byte	0x00, 0xf0, 0x11, 0x00


	//----- nvinfo : EIATTR_KPARAM_INFO
	.align		4
.L_1213:
        /*0048*/ 	.byte	0x04, 0x17
        /*004a*/ 	.short	(.L_1215 - .L_1214)
.L_1214:
        /*004c*/ 	.word	0x00000000
        /*0050*/ 	.short	0x0007
        /*0052*/ 	.short	0x00a0
        /*0054*/ 	.byte	0x00, 0xf0, 0x11, 0x00


	//----- nvinfo : EIATTR_KPARAM_INFO
	.align		4
.L_1215:
        /*0058*/ 	.byte	0x04, 0x17
        /*005a*/ 	.short	(.L_1217 - .L_1216)
.L_1216:
        /*005c*/ 	.word	0x00000000
        /*0060*/ 	.short	0x0006
        /*0062*/ 	.short	0x009c
        /*0064*/ 	.byte	0x00, 0xf0, 0x11, 0x00


	//----- nvinfo : EIATTR_KPARAM_INFO
	.align		4
.L_1217:
        /*0068*/ 	.byte	0x04, 0x17
        /*006a*/ 	.short	(.L_1219 - .L_1218)
.L_1218:
        /*006c*/ 	.word	0x00000000
        /*0070*/ 	.short	0x0005
        /*0072*/ 	.short	0x0098
        /*0074*/ 	.byte	0x00, 0xf0, 0x11, 0x00


	//----- nvinfo : EIATTR_KPARAM_INFO
	.align		4
.L_1219:
        /*0078*/ 	.byte	0x04, 0x17
        /*007a*/ 	.short	(.L_1221 - .L_1220)
.L_1220:
        /*007c*/ 	.word	0x00000000
        /*0080*/ 	.short	0x0004
        /*0082*/ 	.short	0x0094
        /*0084*/ 	.byte	0x00, 0xf0, 0x11, 0x00


	//----- nvinfo : EIATTR_KPARAM_INFO
	.align		4
.L_1221:
        /*0088*/ 	.byte	0x04, 0x17
        /*008a*/ 	.short	(.L_1223 - .L_1222)
.L_1222:
        /*008c*/ 	.word	0x00000000
        /*0090*/ 	.short	0x0003
        /*0092*/ 	.short	0x0090
        /*0094*/ 	.byte	0x00, 0xf0, 0x11, 0x00


	//----- nvinfo : EIATTR_KPARAM_INFO
	.align		4
.L_1223:
        /*0098*/ 	.byte	0x04, 0x17
        /*009a*/ 	.short	(.L_1225 - .L_1224)
.L_1224:
        /*009c*/ 	.word	0x00000000
        /*00a0*/ 	.short	0x0002
        /*00a2*/ 	.short	0x0060
        /*00a4*/ 	.byte	0x00, 0xf0, 0xc1, 0x00


	//----- nvinfo : EIATTR_KPARAM_INFO
	.align		4
.L_1225:
        /*00a8*/ 	.byte	0x04, 0x17
        /*00aa*/ 	.short	(.L_1227 - .L_1226)
.L_1226:
        /*00ac*/ 	.word	0x00000000
        /*00b0*/ 	.short	0x0001
        /*00b2*/ 	.short	0x0030
        /*00b4*/ 	.byte	0x00, 0xf0, 0xc1, 0x00


	//----- nvinfo : EIATTR_KPARAM_INFO
	.align		4
.L_1227:
        /*00b8*/ 	.byte	0x04, 0x17
        /*00ba*/ 	.short	(.L_1229 - .L_1228)
.L_1228:
        /*00bc*/ 	.word	0x00000000
        /*00c0*/ 	.short	0x0000
        /*00c2*/ 	.short	0x0000
        /*00c4*/ 	.byte	0x00, 0xf0, 0xc1, 0x00


	//----- nvinfo : EIATTR_SPARSE_MMA_MASK
	.align		4
.L_1229:
        /*00c8*/ 	.byte	0x03, 0x50
        /*00ca*/ 	.short	0x0000


	//----- nvinfo : EIATTR_MAXREG_COUNT
	.align		4
        /*00cc*/ 	.byte	0x03, 0x1b
        /*00ce*/ 	.short	0x00ff


	//----- nvinfo : EIATTR_MERCURY_ISA_VERSION
	.align		4
        /*00d0*/ 	.byte	0x03, 0x5f
        /*00d2*/ 	.short	0x0101


	//----- nvinfo : EIATTR_EXIT_INSTR_OFFSETS
	.align		4
        /*00d4*/ 	.byte	0x04, 0x1c
        /*00d6*/ 	.short	(.L_1231 - .L_1230)


	//   ....[0]....
.L_1230:
        /*00d8*/ 	.word	0x000000c0


	//   ....[1]....
        /*00dc*/ 	.word	0x000020f0


	//----- nvinfo : EIATTR_CRS_STACK_SIZE
	.align		4
.L_1231:
        /*00e0*/ 	.byte	0x04, 0x1e
        /*00e2*/ 	.short	(.L_1233 - .L_1232)
.L_1232:
        /*00e4*/ 	.word	0x00000000


	//----- nvinfo : EIATTR_CBANK_PARAM_SIZE
	.align		4
.L_1233:
        /*00e8*/ 	.byte	0x03, 0x19
        /*00ea*/ 	.short	0x00b4


	//----- nvinfo : EIATTR_PARAM_CBANK
	.align		4
        /*00ec*/ 	.byte	0x04, 0x0a
        /*00ee*/ 	.short	(.L_1235 - .L_1234)
	.align		4
.L_1234:
        /*00f0*/ 	.word	index@(.nv.constant0._ZN2at6native51_GLOBAL__N__11011a27_18_DepthwiseConv3d_cu_35e0c7b543conv_depthwise3d_cuda_backward_input_kernelIffLi3ELi3ELi3ELi1ELi1ELi1ELin1ELin1ELin1EEEvNS_27GenericPackedTensorAccessorIKT_Lm5ENS_16DefaultPtrTraitsEiEENS3_IS4_Lm5ES6_iEES7_iiiiiiiii)
        /*00f4*/ 	.short	0x0210
        /*00f6*/ 	.short	0x00b4


	//----- nvinfo : EIATTR_SW_WAR
	.align		4
.L_1235:
        /*00f8*/ 	.byte	0x04, 0x36
        /*00fa*/ 	.short	(.L_1237 - .L_1236)
.L_1236:
        /*00fc*/ 	.word	0x00000008
.L_1237:


//--------------------- .nv.info._ZN2at6native51_GLOBAL__N__11011a27_18_DepthwiseConv3d_cu_35e0c7b543conv_depthwise3d_cuda_backward_input_kernelIffLi3ELi3ELi3ELi1ELi1ELi1ELi1ELi1ELi1EEEvNS_27GenericPackedTensorAccessorIKT_Lm5ENS_16DefaultPtrTraitsEiEENS3_IS4_Lm5ES6_iEES7_iiiiiiiii --------------------------
	.section	.nv.info._ZN2at6native51_GLOBAL__N__11011a27_18_DepthwiseConv3d_cu_35e0c7b543conv_depthwise3d_cuda_backward_input_kernelIffLi3ELi3ELi3ELi1ELi1ELi1ELi1ELi1ELi1EEEvNS_27GenericPackedTensorAccessorIKT_Lm5ENS_16DefaultPtrTraitsEiEENS3_IS4_Lm5ES6_iEES7_iiiiiiiii,"",@"SHT_CUDA_INFO"
	.sectionflags	@""
	.align	4


	//----- nvinfo : EIATTR_CUDA_API_VERSION
	.align		4
        /*0000*/ 	.byte	0x04, 0x37
        /*0002*/ 	.short	(.L_1239 - .L_1238)
.L_1238:
        /*0004*/ 	.word	0x00000082


	//----- nvinfo : EIATTR_KPARAM_INFO
	.align		4
.L_1239:
        /*0008*/ 	.byte	0x04, 0x17
        /*000a*/ 	.short	(.L_1241 - .L_1240)
.L_1240:
        /*000c*/ 	.word	0x00000000
        /*0010*/ 	.short	0x000b
        /*0012*/ 	.short	0x00b0
        /*0014*/ 	.byte	0x00, 0xf0, 0x11, 0x00


	//----- nvinfo : EIATTR_KPARAM_INFO
	.align		4
.L_1241:
        /*0018*/ 	.byte	0x04, 0x17
        /*001a*/ 	.short	(.L_1243 - .L_1242)
.L_1242:
        /*001c*/ 	.word	0x00000000
        /*0020*/ 	.short	0x000a
        /*0022*/ 	.short	0x00ac
        /*0024*/ 	.byte	0x00, 0xf0, 0x11, 0x00


	//----- nvinfo : EIATTR_KPARAM_INFO
	.align		4
.L_1243:
        /*0028*/ 	.byte	0x04, 0x17
        /*002a*/ 	.short	(.L_1245 - .L_1244)
.L_1244:
        /*002c*/ 	.word	0x00000000
        /*0030*/ 	.short	0x0009
        /*0032*/ 	.short	0x00a8
        /*0034*/ 	.byte	0x00, 0xf0, 0x11, 0x00


	//----- nvinfo : EIATTR_KPARAM_INFO
	.align		4
.L_1245:
        /*0038*/ 	.byte	0x04, 0x17
        /*003a*/ 	.short	(.L_1247 - .L_1246)
.L_1246:
        /*003c*/ 	.word	0x00000000
        /*0040*/ 	.short	0x0008
        /*0042*/ 	.short	0x00a4
        /*0044*/ 	.byte	0x00, 0xf0, 0x11, 0x00


	//----- nvinfo : EIATTR_KPARAM_INFO
	.align		4
.L_1247:
        /*0048*/ 	.byte	0x04, 0x17
        /*004a*/ 	.short	(.L_1249 - .L_1248)
.L_1248:
        /*004c*/ 	.word	0x00000000
        /*0050*/ 	.short	0x0007
        /*0052*/ 	.short	0x00a0
        /*0054*/ 	.byte	0x00, 0xf0, 0x11, 0x00


	//----- nvinfo : EIATTR_KPARAM_INFO
	.align		4
.L_1249:
        /*0058*/ 	.byte	0x04, 0x17
        /*005a*/ 	.short	(.L_1251 - .L_1250)
.L_1250:
        /*005c*/ 	.word	0x00000000
        /*0060*/ 	.short	0x0006
        /*0062*/ 	.short	0x009c
        /*0064*/ 	.byte	0x00, 0xf0, 0x11, 0x00


	//----- nvinfo : EIATTR_KPARAM_INFO
	.align		4
.L_1251:
        /*0068*/ 	.byte	0x04, 0x17
        /*006a*/ 	.short	(.L_1253 - .L_1252)
.L_1252:
        /*006c*/ 	.word	0x00000000
        /*0070*/ 	.short	0x0005
        /*0072*/ 	.short	0x0098
        /*0074*/ 	.byte	0x00, 0xf0, 0x11, 0x00


	//----- nvinfo : EIATTR_KPARAM_INFO
	.align		4
.L_1253:
        /*0078*/ 	.byte	0x04, 0x17
        /*007a*/ 	.short	(.L_1255 - .L_1254)
.L_1254:
        /*007c*/ 	.word	0x00000000
        /*0080*/ 	.short	0x0004
        /*0082*/ 	.short	0x0094
        /*0084*/ 	.byte	0x00, 0xf0, 0x11, 0x00


	//----- nvinfo : EIATTR_KPARAM_INFO
	.align		4
.L_1255:
        /*0088*/ 	.byte	0x04, 0x17
        /*008a*/ 	.short	(.L_1257 - .L_1256)
.L_1256:
        /*008c*/ 	.word	0x00000000
        /*0090*/ 	.short	0x0003
        /*0092*/ 	.short	0x0090
        /*0094*/ 	.byte	0x00, 0xf0, 0x11, 0x00


	//----- nvinfo : EIATTR_KPARAM_INFO
	.align		4
.L_1257:
        /*0098*/ 	.byte	0x04, 0x17
        /*009a*/ 	.short	(.L_1259 - .L_1258)
.L_1258:
        /*009c*/ 	.word	0x00000000
        /*00a0*/ 	.short	0x0002
        /*00a2*/ 	.short	0x0060
        /*00a4*/ 	.byte	0x00, 0xf0, 0xc1, 0x00


	//----- nvinfo : EIATTR_KPARAM_INFO
	.align		4
.L_1259:
        /*00a8*/ 	.byte	0x04, 0x17
        /*00aa*/ 	.short	(.L_1261 - .L_1260)
.L_1260:
        /*00ac*/ 	.word	0x00000000
        /*00b0*/ 	.short	0x0001
        /*00b2*/ 	.short	0x0030
        /*00b4*/ 	.byte	0x00, 0xf0, 0xc1, 0x00


	//----- nvinfo : EIATTR_KPARAM_INFO
	.align		4
.L_1261:
        /*00b8*/ 	.byte	0x04, 0x17
        /*00ba*/ 	.short	(.L_1263 - .L_1262)
.L_1262:
        /*00bc*/ 	.word	0x00000000
        /*00c0*/ 	.short	0x0000
        /*00c2*/ 	.short	0x0000
        /*00c4*/ 	.byte	0x00, 0xf0, 0xc1, 0x00


	//----- nvinfo : EIATTR_SPARSE_MMA_MASK
	.align		4
.L_1263:
        /*00c8*/ 	.byte	0x03, 0x50
        /*00ca*/ 	.short	0x0000


	//----- nvinfo : EIATTR_MAXREG_COUNT
	.align		4
        /*00cc*/ 	.byte	0x03, 0x1b
        /*00ce*/ 	.short	0x00ff


	//----- nvinfo : EIATTR_MERCURY_ISA_VERSION
	.align		4
        /*00d0*/ 	.byte	0x03, 0x5f
        /*00d2*/ 	.short	0x0101


	//----- nvinfo : EIATTR_EXIT_INSTR_OFFSETS
	.align		4
        /*00d4*/ 	.byte	0x04, 0x1c
        /*00d6*/ 	.short	(.L_1265 - .L_1264)


	//   ....[0]....
.L_1264:
        /*00d8*/ 	.word	0x000000c0


	//   ....[1]....
        /*00dc*/ 	.word	0x00001520


	//----- nvinfo : EIATTR_CRS_STACK_SIZE
	.align		4
.L_1265:
        /*00e0*/ 	.byte	0x04, 0x1e
        /*00e2*/ 	.short	(.L_1267 - .L_1266)
.L_1266:
        /*00e4*/ 	.word	0x00000000


	//----- nvinfo : EIATTR_CBANK_PARAM_SIZE
	.align		4
.L_1267:
        /*00e8*/ 	.byte	0x03, 0x19
        /*00ea*/ 	.short	0x00b4


	//----- nvinfo : EIATTR_PARAM_CBANK
	.align		4
        /*00ec*/ 	.byte	0x04, 0x0a
        /*00ee*/ 	.short	(.L_1269 - .L_1268)
	.align		4
.L_1268:
        /*00f0*/ 	.word	index@(.nv.constant0._ZN2at6native51_GLOBAL__N__11011a27_18_DepthwiseConv3d_cu_35e0c7b543conv_depthwise3d_cuda_backward_input_kernelIffLi3ELi3ELi3ELi1ELi1ELi1ELi1ELi1ELi1EEEvNS_27GenericPackedTensorAccessorIKT_Lm5ENS_16DefaultPtrTraitsEiEENS3_IS4_Lm5ES6_iEES7_iiiiiiiii)
        /*00f4*/ 	.short	0x0210
        /*00f6*/ 	.short	0x00b4


	//----- nvinfo : EIATTR_SW_WAR
	.align		4
.L_1269:
        /*00f8*/ 	.byte	0x04, 0x36
        /*00fa*/ 	.short	(.L_1271 - .L_1270)
.L_1270:
        /*00fc*/ 	.word	0x00000008
.L_1271:


//--------------------- .nv.info._ZN2at6native51_GLOBAL__N__11011a27_18_DepthwiseConv3d_cu_35e0c7b543conv_depthwise3d_cuda_backward_input_kernelIddLin1ELin1ELin1ELin1ELin1ELin1ELin1ELin1ELin1EEEvNS_27GenericPackedTensorAccessorIKT_Lm5ENS_16DefaultPtrTraitsEiEENS3_IS4_Lm5ES6_iEES7_iiiiiiiii --------------------------
	.section	.nv.info._ZN2at6native51_GLOBAL__N__11011a27_18_DepthwiseConv3d_cu_35e0c7b543conv_depthwise3d_cuda_backward_input_kernelIddLin1ELin1ELin1ELin1ELin1ELin1ELin1ELin1ELin1EEEvNS_27GenericPackedTensorAccessorIKT_Lm5ENS_16DefaultPtrTraitsEiEENS3_IS4_Lm5ES6_iEES7_iiiiiiiii,"",@"SHT_CUDA_INFO"
	.sectionflags	@""
	.align	4


	//----- nvinfo : EIATTR_CUDA_API_VERSION
	.align		4
        /*0000*/ 	.byte	0x04, 0x37
        /*0002*/ 	.short	(.L_1273 - .L_1272)
.L_1272:
        /*0004*/ 	.word	0x00000082


	//----- nvinfo : EIATTR_KPARAM_INFO
	.align		4
.L_1273:
        /*0008*/ 	.byte	0x04, 0x17
        /*000a*/ 	.short	(.L_1275 - .L_1274)
.L_1274:
        /*000c*/ 	.word	0x00000000
        /*0010*/ 	.short	0x000b
        /*0012*/ 	.short	0x00b0
        /*0014*/ 	.byte	0x00, 0xf0, 0x11, 0x00


	//----- nvinfo : EIATTR_KPARAM_INFO
	.align		4
.L_1275:
        /*0018*/ 	.byte	0x04, 0x17
        /*001a*/ 	.short	(.L_1277 - .L_1276)
.L_1276:
        /*001c*/ 	.word	0x00000000
        /*0020*/ 	.short	0x000a
        /*0022*/ 	.short	0x00ac
        /*0024*/ 	.byte	0x00, 0xf0, 0x11, 0x00


	//----- nvinfo : EIATTR_KPARAM_INFO
	.align		4
.L_1277:
        /*0028*/ 	.byte	0x04, 0x17
        /*002a*/ 	.short	(.L_1279 - .L_1278)
.L_1278:
        /*002c*/ 	.word	0x00000000
        /*0030*/ 	.short	0x0009
        /*0032*/ 	.short	0x00a8
        /*0034*/ 	.byte	0x00, 0xf0, 0x11, 0x00


	//----- nvinfo : EIATTR_KPARAM_INFO
	.align		4
.L_1279:
        /*0038*/ 	.byte	0x04, 0x17
        /*003a*/ 	.short	(.L_1281 - .L_1280)
.L_1280:
        /*003c*/ 	.word	0x00000000
        /*0040*/ 	.short	0x0008
        /*0042*/ 	.short	0x00a4
        /*0044*/ 	.byte	0x00, 0xf0, 0x11, 0x00


	//----- nvinfo : EIATTR_KPARAM_INFO
	.align		4
.L_1281:
        /*0048*/ 	.byte	0x04, 0x17
        /*004a*/ 	.short	(.L_1283 - .L_1282)
.L_1282:
        /*004c*/ 	.word	0x00000000
        /*0050*/ 	.short	0x0007
        /*0052*/ 	.short	0x00a0
        /*0054*/ 	.byte	0x00, 0xf0, 0x11, 0x00


	//----- nvinfo : EIATTR_KPARAM_INFO
	.align		4
.L_1283:
        /*0058*/ 	.byte	0x04, 0x17
        /*005a*/ 	.short	(.L_1285 - .L_1284)
.L_1284:
        /*005c*/ 	.word	0x00000000
        /*0060*/ 	.short	0x0006
        /*0062*/ 	.short	0x009c
        /*0064*/ 	.byte	0x00, 0xf0, 0x11, 0x00


	//----- nvinfo : EIATTR_KPARAM_INFO
	.align		4
.L_1285:
        /*0068*/ 	.byte	0x04, 0x17
        /*006a*/ 	.short	(.L_1287 - .L_1286)
.L_1286:
        /*006c*/ 	.word	0x00000000
        /*0070*/ 	.short	0x0005
        /*0072*/ 	.short	0x0098
        /*0074*/ 	.byte	0x00, 0xf0, 0x11, 0x00


	//----- nvinfo : EIATTR_KPARAM_INFO
	.align		4
.L_1287:
        /*0078*/ 	.byte	0x04, 0x17
        /*007a*/ 	.short	(.L_1289 - .L_1288)
.L_1288:
        /*007c*/ 	.word	0x00000000
        /*0080*/ 	.short	0x0004
        /*0082*/ 	.short	0x0094
        /*0084*/ 	.byte	0x00, 0xf0, 0x11, 0x00


	//----- nvinfo : EIATTR_KPARAM_INFO
	.align		4
.L_1289:
        /*0088*/ 	.byte	0x04, 0x17
        /*008a*/ 	.short	(.L_1291 - .L_1290)
.L_1290:
        /*008c*/ 	.word	0x00000000
        /*0090*/ 	.short	0x0003
        /*0092*/ 	.short	0x0090
        /*0094*/ 	.byte	0x00, 0xf0, 0x11, 0x00


	//----- nvinfo : EIATTR_KPARAM_INFO
	.align		4
.L_1291:
        /*0098*/ 	.byte	0x04, 0x17
        /*009a*/ 	.short	(.L_1293 - .L_1292)
.L_1292:
        /*009c*/ 	.word	0x00000000
        /*00a0*/ 	.short	0x0002
        /*00a2*/ 	.short	0x0060
        /*00a4*/ 	.byte	0x00, 0xf0, 0xc1, 0x00


	//----- nvinfo : EIATTR_KPARAM_INFO
	.align		4
.L_1293:
        /*00a8*/ 	.byte	0x04, 0x17
        /*00aa*/ 	.short	(.L_1295 - .L_1294)
.L_1294:
        /*00ac*/ 	.word	0x00000000
        /*00b0*/ 	.short	0x0001
        /*00b2*/ 	.short	0x0030
        /*00b4*/ 	.byte	0x00, 0xf0, 0xc1, 0x00


	//----- nvinfo : EIATTR_KPARAM_INFO
	.align		4
.L_1295:
        /*00b8*/ 	.byte	0x04, 0x17
        /*00ba*/ 	.short	(.L_1297 - .L_1296)
.L_1296:
        /*00bc*/ 	.word	0x00000000
        /*00c0*/ 	.short	0x0000
        /*00c2*/ 	.short	0x0000
        /*00c4*/ 	.byte	0x00, 0xf0, 0xc1, 0x00


	//----- nvinfo : EIATTR_SPARSE_MMA_MASK
	.align		4
.L_1297:
        /*00c8*/ 	.byte	0x03, 0x50
        /*00ca*/ 	.short	0x0000


	//----- nvinfo : EIATTR_MAXREG_COUNT
	.align		4
        /*00cc*/ 	.byte	0x03, 0x1b
        /*00ce*/ 	.short	0x00ff


	//----- nvinfo : EIATTR_MERCURY_ISA_VERSION
	.align		4
        /*00d0*/ 	.byte	0x03, 0x5f
        /*00d2*/ 	.short	0x0101


	//----- nvinfo : EIATTR_EXIT_INSTR_OFFSETS
	.align		4
        /*00d4*/ 	.byte	0x04, 0x1c
        /*00d6*/ 	.short	(.L_1299 - .L_1298)


	//   ....[0]....
.L_1298:
        /*00d8*/ 	.word	0x000000c0


	//   ....[1]....
        /*00dc*/ 	.word	0x000026b0


	//----- nvinfo : EIATTR_CRS_STACK_SIZE
	.align		4
.L_1299:
        /*00e0*/ 	.byte	0x04, 0x1e
        /*00e2*/ 	.short	(.L_1301 - .L_1300)
.L_1300:
        /*00e4*/ 	.word	0x00000000


	//----- nvinfo : EIATTR_CBANK_PARAM_SIZE
	.align		4
.L_1301:
        /*00e8*/ 	.byte	0x03, 0x19
        /*00ea*/ 	.short	0x00b4


	//----- nvinfo : EIATTR_PARAM_CBANK
	.align		4
        /*00ec*/ 	.byte	0x04, 0x0a
        /*00ee*/ 	.short	(.L_1303 - .L_1302)
	.align		4
.L_1302:
        /*00f0*/ 	.word	index@(.nv.constant0._ZN2at6native51_GLOBAL__N__11011a27_18_DepthwiseConv3d_cu_35e0c7b543conv_depthwise3d_cuda_backward_input_kernelIddLin1ELin1ELin1ELin1ELin1ELin1ELin1ELin1ELin1EEEvNS_27GenericPackedTensorAccessorIKT_Lm5ENS_16DefaultPtrTraitsEiEENS3_IS4_Lm5ES6_iEES7_iiiiiiiii)
        /*00f4*/ 	.short	0x0210
        /*00f6*/ 	.short	0x00b4


	//----- nvinfo : EIATTR_SW_WAR
	.align		4
.L_1303:
        /*00f8*/ 	.byte	0x04, 0x36
        /*00fa*/ 	.short	(.L_1305 - .L_1304)
.L_1304:
        /*00fc*/ 	.word	0x00000008
.L_1305:


//--------------------- .nv.info._ZN2at6native51_GLOBAL__N__11011a27_18_DepthwiseConv3d_cu_35e0c7b543conv_depthwise3d_cuda_backward_input_kernelIddLi3ELi3ELi3ELin1ELin1ELin1ELin1ELin1ELin1EEEvNS_27GenericPackedTensorAccessorIKT_Lm5ENS_16DefaultPtrTraitsEiEENS3_IS4_Lm5ES6_iEES7_iiiiiiiii --------------------------
	.section	.nv.info._ZN2at6native51_GLOBAL__N__11011a27_18_DepthwiseConv3d_cu_35e0c7b543conv_depthwise3d_cuda_backward_input_kernelIddLi3ELi3ELi3ELin1ELin1ELin1ELin1ELin1ELin1EEEvNS_27GenericPackedTensorAccessorIKT_Lm5ENS_16DefaultPtrTraitsEiEENS3_IS4_Lm5ES6_iEES7_iiiiiiiii,"",@"SHT_CUDA_INFO"
	.sectionflags	@""
	.align	4


	//----- nvinfo : EIATTR_CUDA_API_VERSION
	.align		4
        /*0000*/ 	.byte	0x04, 0x37
        /*0002*/ 	.short	(.L_1307 - .L_1306)
.L_1306:
        /*0004*/ 	.word	0x00000082


	//----- nvinfo : EIATTR_KPARAM_INFO
	.align		4
.L_1307:
        /*0008*/ 	.byte	0x04, 0x17
        /*000a*/ 	.short	(.L_1309 - .L_1308)
.L_1308:
        /*000c*/ 	.word	0x00000000
        /*0010*/ 	.short	0x000b
        /*0012*/ 	.short	0x00b0
        /*0014*/ 	.byte	0x00, 0xf0, 0x11, 0x00


	//----- nvinfo : EIATTR_KPARAM_INFO
	.align		4
.L_1309:
        /*0018*/ 	.byte	0x04, 0x17
        /*001a*/ 	.short	(.L_1311 - .L_1310)
.L_1310:
        /*001c*/ 	.word	0x00000000
        /*0020*/ 	.short	0x000a
        /*0022*/ 	.short	0x00ac
        /*0024*/ 	.byte	0x00, 0xf0, 0x11, 0x00


	//----- nvinfo : EIATTR_KPARAM_INFO
	.align		4
.L_1311:
        /*0028*/ 	.byte	0x04, 0x17
        /*002a*/ 	.short	(.L_1313 - .L_1312)
.L_1312:
        /*002c*/ 	.word	0x00000000
        /*0030*/ 	.short	0x0009
        /*0032*/ 	.short	0x00a8
        /*0034*/ 	.byte	0x00, 0xf0, 0x11, 0x00


	//----- nvinfo : EIATTR_KPARAM_INFO
	.align		4
.L_1313:
        /*0038*/ 	.byte	0x04, 0x17
        /*003a*/ 	.short	(.L_1315 - .L_1314)
.L_1314:
        /*003c*/ 	.word	0x00000000
        /*0040*/ 	.short	0x0008
        /*0042*/ 	.short	0x00a4
        /*0044*/ 	.byte	0x00, 0xf0, 0x11, 0x00


	//----- nvinfo : EIATTR_KPARAM_INFO
	.align		4
.L_1315:
        /*0048*/ 	.byte	0x04, 0x17
        /*004a*/ 	.short	(.L_1317 - .L_1316)
.L_1316:
        /*004c*/ 	.word	0x00000000
        /*0050*/ 	.short	0x0007
        /*0052*/ 	.short	0x00a0
        /*0054*/ 	.byte	0x00, 0xf0, 0x11, 0x00


	//----- nvinfo : EIATTR_KPARAM_INFO
	.align		4
.L_1317:
        /*0058*/ 	.byte	0x04, 0x17
        /*005a*/ 	.short	(.L_1319 - .L_1318)
.L_1318:
        /*005c*/ 	.word	0x00000000
        /*0060*/ 	.short	0x0006
        /*0062*/ 	.short	0x009c
        /*0064*/ 	.byte	0x00, 0xf0, 0x11, 0x00


	//----- nvinfo : EIATTR_KPARAM_INFO
	.align		4
.L_1319:
        /*0068*/ 	.byte	0x04, 0x17
        /*006a*/ 	.short	(.L_1321 - .L_1320)
.L_1320:
        /*006c*/ 	.word	0x00000000
        /*0070*/ 	.short	0x0005
        /*0072*/ 	.short	0x0098
        /*0074*/ 	.byte	0x00, 0xf0, 0x11, 0x00


	//----- nvinfo : EIATTR_KPARAM_INFO
	.align		4
.L_1321:
        /*0078*/ 	.byte	0x04, 0x17
        /*007a*/ 	.short	(.L_1323 - .L_1322)
.L_1322:
        /*007c*/ 	.word	0x00000000
        /*0080*/ 	.short	0x0004
        /*0082*/ 	.short	0x0094
        /*0084*/ 	.byte	0x00, 0xf0, 0x11, 0x00


	//----- nvinfo : EIATTR_KPARAM_INFO
	.align		4
.L_1323:
        /*0088*/ 	.byte	0x04, 0x17
        /*008a*/ 	.short	(.L_1325 - .L_1324)
.L_1324:
        /*008c*/ 	.word	0x00000000
        /*0090*/ 	.short	0x0003
        /*0092*/ 	.short	0x0090
        /*0094*/ 	.byte	0x00, 0xf0, 0x11, 0x00


	//----- nvinfo : EIATTR_KPARAM_INFO
	.align		4
.L_1325:
        /*0098*/ 	.byte	0x04, 0x17
        /*009a*/ 	.short	(.L_1327 - .L_1326)
.L_1326:
        /*009c*/ 	.word	0x00000000
        /*00a0*/ 	.short	0x0002
        /*00a2*/ 	.short	0x0060
        /*00a4*/ 	.byte	0x00, 0xf0, 0xc1, 0x00


	//----- nvinfo : EIATTR_KPARAM_INFO
	.align		4
.L_1327:
        /*00a8*/ 	.byte	0x04, 0x17
        /*00aa*/ 	.short	(.L_1329 - .L_1328)
.L_1328:
        /*00ac*/ 	.word	0x00000000
        /*00b0*/ 	.short	0x0001
        /*00b2*/ 	.short	0x0030
        /*00b4*/ 	.byte	0x00, 0xf0, 0xc1, 0x00


	//----- nvinfo : EIATTR_KPARAM_INFO
	.align		4
.L_1329:
        /*00b8*/ 	.byte	0x04, 0x17
        /*00ba*/ 	.short	(.L_1331 - .L_1330)
.L_1330:
        /*00bc*/ 	.word	0x00000000
        /*00c0*/ 	.short	0x0000
        /*00c2*/ 	.short	0x0000
        /*00c4*/ 	.byte	0x00, 0xf0, 0xc1, 0x00


	//----- nvinfo : EIATTR_SPARSE_MMA_MASK
	.align		4
.L_1331:
        /*00c8*/ 	.byte	0x03, 0x50
        /*00ca*/ 	.short	0x0000


	//----- nvinfo : EIATTR_MAXREG_COUNT
	.align		4
        /*00cc*/ 	.byte	0x03, 0x1b
        /*00ce*/ 	.short	0x00ff


	//----- nvinfo : EIATTR_MERCURY_ISA_VERSION
	.align		4
        /*00d0*/ 	.byte	0x03, 0x5f
        /*00d2*/ 	.short	0x0101


	//----- nvinfo : EIATTR_EXIT_INSTR_OFFSETS
	.align		4
        /*00d4*/ 	.byte	0x04, 0x1c
        /*00d6*/ 	.short	(.L_1333 - .L_1332)


	//   ....[0]....
.L_1332:
        /*00d8*/ 	.word	0x000000c0


	//   ....[1]....
        /*00dc*/ 	.word	0x000022b0


	//----- nvinfo : EIATTR_CRS_STACK_SIZE
	.align		4
.L_1333:
        /*00e0*/ 	.byte	0x04, 0x1e
        /*00e2*/ 	.short	(.L_1335 - .L_1334)
.L_1334:
        /*00e4*/ 	.word	0x00000000


	//----- nvinfo : EIATTR_CBANK_PARAM_SIZE
	.align		4
.L_1335:
        /*00e8*/ 	.byte	0x03, 0x19
        /*00ea*/ 	.short	0x00b4


	//----- nvinfo : EIATTR_PARAM_CBANK
	.align		4
        /*00ec*/ 	.byte	0x04, 0x0a
        /*00ee*/ 	.short	(.L_1337 - .L_1336)
	.align		4
.L_1336:
        /*00f0*/ 	.word	index@(.nv.constant0._ZN2at6native51_GLOBAL__N__11011a27_18_DepthwiseConv3d_cu_35e0c7b543conv_depthwise3d_cuda_backward_input_kernelIddLi3ELi3ELi3ELin1ELin1ELin1ELin1ELin1ELin1EEEvNS_27GenericPackedTensorAccessorIKT_Lm5ENS_16DefaultPtrTraitsEiEENS3_IS4_Lm5ES6_iEES7_iiiiiiiii)
        /*00f4*/ 	.short	0x0210
        /*00f6*/ 	.short	0x00b4


	//----- nvinfo : EIATTR_SW_WAR
	.align		4
.L_1337:
        /*00f8*/ 	.byte	0x04, 0x36
        /*00fa*/ 	.short	(.L_1339 - .L_1338)
.L_1338:
        /*00fc*/ 	.word	0x00000008
.L_1339:


//--------------------- .nv.info._ZN2at6native51_GLOBAL__N__11011a27_18_DepthwiseConv3d_cu_35e0c7b543conv_depthwise3d_cuda_backward_input_kernelIddLi3ELi3ELi3ELin1ELin1ELin1ELi1ELi1ELi1EEEvNS_27GenericPackedTensorAccessorIKT_Lm5ENS_16DefaultPtrTraitsEiEENS3_IS4_Lm5ES6_iEES7_iiiiiiiii --------------------------
	.section	.nv.info._ZN2at6native51_GLOBAL__N__11011a27_18_DepthwiseConv3d_cu_35e0c7b543conv_depthwise3d_cuda_backward_input_kernelIddLi3ELi3ELi3ELin1ELin1ELin1ELi1ELi1ELi1EEEvNS_27GenericPackedTensorAccessorIKT_Lm5ENS_16DefaultPtrTraitsEiEENS3_IS4_Lm5ES6_iEES7_iiiiiiiii,"",@"SHT_CUDA_INFO"
	.sectionflags	@""
	.align	4


	//----- nvinfo : EIATTR_CUDA_API_VERSION
	.align		4
        /*0000*/ 	.byte	0x04, 0x37
        /*0002*/ 	.short	(.L_1341 - .L_1340)
.L_1340:
        /*0004*/ 	.word	0x00000082


	//----- nvinfo : EIATTR_KPARAM_INFO
	.align		4
.L_1341:
        /*0008*/ 	.byte	0x04, 0x17
        /*000a*/ 	.short	(.L_1343 - .L_1342)
.L_1342:
        /*000c*/ 	.word	0x00000000
        /*0010*/ 	.short	0x000b
        /*0012*/ 	.short	0x00b0
        /*0014*/ 	.byte	0x00, 0xf0, 0x11, 0x00


	//----- nvinfo : EIATTR_KPARAM_INFO
	.align		4
.L_1343:
        /*0018*/ 	.byte	0x04, 0x17
        /*001a*/ 	.short	(.L_1345 - .L_1344)
.L_1344:
        /*001c*/ 	.word	0x00000000
        /*0020*/ 	.short	0x000a
        /*0022*/ 	.short	0x00ac
        /*0024*/ 	.byte	0x00, 0xf0, 0x11, 0x00


	//----- nvinfo : EIATTR_KPARAM_INFO
	.align		4
.L_1345:
        /*0028*/ 	.byte	0x04, 0x17
        /*002a*/ 	.short	(.L_1347 - .L_1346)
.L_1346:
        /*002c*/ 	.word	0x00000000
        /*0030*/ 	.short	0x0009
        /*0032*/ 	.short	0x00a8
        /*0034*/ 	.byte	0x00, 0xf0, 0x11, 0x00


	//----- nvinfo : EIATTR_KPARAM_INFO
	.align		4
.L_1347:
        /*0038*/ 	.byte	0x04, 0x17
        /*003a*/ 	.short	(.L_1349 - .L_1348)
.L_1348:
        /*003c*/ 	.word	0x00000000
        /*0040*/ 	.short	0x0008
        /*0042*/ 	.short	0x00a4
        /*0044*/ 	.byte	0x00, 0xf0, 0x11, 0x00


	//----- nvinfo : EIATTR_KPARAM_INFO
	.align		4
.L_1349:
        /*0048*/ 	.byte	0x04, 0x17
        /*004a*/ 	.short	(.L_1351 - .L_1350)
.L_1350:
        /*004c*/ 	.word	0x00000000
        /*0050*/ 	.short	0x0007
        /*0052*/ 	.short	0x00a0
        /*0054*/ 	.byte	0x00, 0xf0, 0x11, 0x00


	//----- nvinfo : EIATTR_KPARAM_INFO
	.align		4
.L_1351:
        /*0058*/ 	.byte	0x04, 0x17
        /*005a*/ 	.short	(.L_1353 - .L_1352)
.L_1352:
        /*005c*/ 	.word	0x00000000
        /*0060*/ 	.short	0x0006
        /*0062*/ 	.short	0x009c
        /*0064*/ 	.byte	0x00, 0xf0, 0x11, 0x00


	//----- nvinfo : EIATTR_KPARAM_INFO
	.align		4
.L_1353:
        /*0068*/ 	.byte	0x04, 0x17
        /*006a*/ 	.short	(.L_1355 - .L_1354)
.L_1354:
        /*006c*/ 	.word	0x00000000
        /*0070*/ 	.short	0x0005
        /*0072*/ 	.short	0x0098
        /*0074*/ 	.byte	0x00, 0xf0, 0x11, 0x00


	//----- nvinfo : EIATTR_KPARAM_INFO
	.align		4
.L_1355:
        /*0078*/ 	.byte	0x04, 0x17
        /*007a*/ 	.short	(.L_1357 - .L_1356)
.L_1356:
        /*007c*/ 	.word	0x00000000
        /*0080*/ 	.short	0x0004
        /*0082*/ 	.short	0x0094
        /*0084*/ 	.byte	0x00, 0xf0, 0x11, 0x00


	//----- nvinfo : EIATTR_KPARAM_INFO
	.align		4
.L_1357:
        /*0088*/ 	.byte	0x04, 0x17
        /*008a*/ 	.short	(.L_1359 - .L_1358)
.L_1358:
        /*008c*/ 	.word	0x00000000
        /*0090*/ 	.short	0x0003
        /*0092*/ 	.short	0x0090
        /*0094*/ 	.byte	0x00, 0xf0, 0x11, 0x00


	//----- nvinfo : EIATTR_KPARAM_INFO
	.align		4
.L_1359:
        /*0098*/ 	.byte	0x04, 0x17
        /*009a*/ 	.short	(.L_1361 - .L_1360)
.L_1360:
        /*009c*/ 	.word	0x00000000
        /*00a0*/ 	.short	0x0002
        /*00a2*/ 	.short	0x0060
        /*00a4*/ 	.byte	0x00, 0xf0, 0xc1, 0x00


	//----- nvinfo : EIATTR_KPARAM_INFO
	.align		4
.L_1361:
        /*00a8*/ 	.byte	0x04, 0x17
        /*00aa*/ 	.short	(.L_1363 - .L_1362)
.L_1362:
        /*00ac*/ 	.word	0x00000000
        /*00b0*/ 	.short	0x0001
        /*00b2*/ 	.short	0x0030
        /*00b4*/ 	.byte	0x00, 0xf0, 0xc1, 0x00


	//----- nvinfo : EIATTR_KPARAM_INFO
	.align		4
.L_1363:
        /*00b8*/ 	.byte	0x04, 0x17
        /*00ba*/ 	.short	(.L_1365 - .L_1364)
.L_1364:
        /*00bc*/ 	.word	0x00000000
        /*00c0*/ 	.short	0x0000
        /*00c2*/ 	.short	0x0000
        /*00c4*/ 	.byte	0x00, 0xf0, 0xc1, 0x00


	//----- nvinfo : EIATTR_SPARSE_MMA_MASK
	.align		4
.L_1365:
        /*00c8*/ 	.byte	0x03, 0x50
        /*00ca*/ 	.short	0x0000


	//----- nvinfo : EIATTR_MAXREG_COUNT
	.align		4
        /*00cc*/ 	.byte	0x03, 0x1b
        /*00ce*/ 	.short	0x00ff


	//----- nvinfo : EIATTR_MERCURY_ISA_VERSION
	.align		4
        /*00d0*/ 	.byte	0x03, 0x5f
        /*00d2*/ 	.short	0x0101


	//----- nvinfo : EIATTR_EXIT_INSTR_OFFSETS
	.align		4
        /*00d4*/ 	.byte	0x04, 0x1c
        /*00d6*/ 	.short	(.L_1367 - .L_1366)


	//   ....[0]....
.L_1366:
        /*00d8*/ 	.word	0x000000c0


	//   ....[1]....
        /*00dc*/ 	.word	0x00001960


	//----- nvinfo : EIATTR_CRS_STACK_SIZE
	.align		4
.L_1367:
        /*00e0*/ 	.byte	0x04, 0x1e
        /*00e2*/ 	.short	(.L_1369 - .L_1368)
.L_1368:
        /*00e4*/ 	.word	0x00000000


	//----- nvinfo : EIATTR_CBANK_PARAM_SIZE
	.align		4
.L_1369:
        /*00e8*/ 	.byte	0x03, 0x19
        /*00ea*/ 	.short	0x00b4


	//----- nvinfo : EIATTR_PARAM_CBANK
	.align		4
        /*00ec*/ 	.byte	0x04, 0x0a
        /*00ee*/ 	.short	(.L_1371 - .L_1370)
	.align		4
.L_1370:
        /*00f0*/ 	.word	index@(.nv.constant0._ZN2at6native51_GLOBAL__N__11011a27_18_DepthwiseConv3d_cu_35e0c7b543conv_depthwise3d_cuda_backward_input_kernelIddLi3ELi3ELi3ELin1ELin1ELin1ELi1ELi1ELi1EEEvNS_27GenericPackedTensorAccessorIKT_Lm5ENS_16DefaultPtrTraitsEiEENS3_IS4_Lm5ES6_iEES7_iiiiiiiii)
        /*00f4*/ 	.short	0x0210
        /*00f6*/ 	.short	0x00b4


	//----- nvinfo : EIATTR_SW_WAR
	.align		4
.L_1371:
        /*00f8*/ 	.byte	0x04, 0x36
        /*00fa*/ 	.short	(.L_1373 - .L_1372)
.L_1372:
        /*00fc*/ 	.word	0x00000008
.L_1373:


//--------------------- .nv.info._ZN2at6native51_GLOBAL__N__11011a27_18_DepthwiseConv3d_cu_35e0c7b543conv_depthwise3d_cuda_backward_input_kernelIddLi3ELi3ELi3ELi1ELi1ELi1ELin1ELin1ELin1EEEvNS_27GenericPackedTensorAccessorIKT_Lm5ENS_16DefaultPtrTraitsEiEENS3_IS4_Lm5ES6_iEES7_iiiiiiiii --------------------------
	.section	.nv.info._ZN2at6native51_GLOBAL__N__11011a27_18_DepthwiseConv3d_cu_35e0c7b543conv_depthwise3d_cuda_backward_input_kernelIddLi3ELi3ELi3ELi1ELi1ELi1ELin1ELin1ELin1EEEvNS_27GenericPackedTensorAccessorIKT_Lm5ENS_16DefaultPtrTraitsEiEENS3_IS4_Lm5ES6_iEES7_iiiiiiiii,"",@"SHT_CUDA_INFO"
	.sectionflags	@""
	.align	4


	//----- nvinfo : EIATTR_CUDA_API_VERSION
	.align		4
        /*0000*/ 	.byte	0x04, 0x37
        /*0002*/ 	.short	(.L_1375 - .L_1374)
.L_1374:
        /*0004*/ 	.word	0x00000082


	//----- nvinfo : EIATTR_KPARAM_INFO
	.align		4
.L_1375:
        /*0008*/ 	.byte	0x04, 0x17
        /*000a*/ 	.short	(.L_1377 - .L_1376)
.L_1376:
        /*000c*/ 	.word	0x00000000
        /*0010*/ 	.short	0x000b
        /*0012*/ 	.short	0x00b0
        /*0014*/ 	.byte	0x00, 0xf0, 0x11, 0x00


	//----- nvinfo : EIATTR_KPARAM_INFO
	.align		4
.L_1377:
        /*0018*/ 	.byte	0x04, 0x17
        /*001a*/ 	.short	(.L_1379 - .L_1378)
.L_1378:
        /*001c*/ 	.word	0x00000000
        /*0020*/ 	.short	0x000a
        /*0022*/ 	.short	0x00ac
        /*0024*/ 	.byte	0x00, 0xf0, 0x11, 0x00


	//----- nvinfo : EIATTR_KPARAM_INFO
	.align		4
.L_1379:
        /*0028*/ 	.byte	0x04, 0x17
        /*002a*/ 	.short	(.L_1381 - .L_1380)
.L_1380:
        /*002c*/ 	.word	0x00000000
        /*0030*/ 	.short	0x0009
        /*0032*/ 	.short	0x00a8
        /*0034*/ 	.byte	0x00, 0xf0, 0x11, 0x00


	//----- nvinfo : EIATTR_KPARAM_INFO
	.align		4
.L_1381:
        /*0038*/ 	.byte	0x04, 0x17
        /*003a*/ 	.short	(.L_1383 - .L_1382)
.L_1382:
        /*003c*/ 	.word	0x00000000
        /*0040*/ 	.short	0x0008
        /*0042*/ 	.short	0x00a4
        /*0044*/ 	.byte	0x00, 0xf0, 0x11, 0x00


	//----- nvinfo : EIATTR_KPARAM_INFO
	.align		4
.L_1383:
        /*0048*/ 	.byte	0x04, 0x17
        /*004a*/ 	.short	(.L_1385 - .L_1384)
.L_1384:
        /*004c*/ 	.word	0x00000000
        /*0050*/ 	.short	0x0007
        /*0052*/ 	.short	0x00a0
        /*0054*/ 	.byte	0x00, 0xf0, 0x11, 0x00


	//----- nvinfo : EIATTR_KPARAM_INFO
	.align		4
.L_1385:
        /*0058*/ 	.byte	0x04, 0x17
        /*005a*/ 	.short	(.L_1387 - .L_1386)
.L_1386:
        /*005c*/ 	.word	0x00000000
        /*0060*/ 	.short	0x0006
        /*0062*/ 	.short	0x009c
        /*0064*/ 	.byte	0x00, 0xf0, 0x11, 0x00


	//----- nvinfo : EIATTR_KPARAM_INFO
	.align		4
.L_1387:
        /*0068*/ 	.byte	0x04, 0x17
        /*006a*/ 	.short	(.L_1389 - .L_1388)
.L_1388:
        /*006c*/ 	.word	0x00000000
        /*0070*/ 	.short	0x0005
        /*0072*/ 	.short	0x0098
        /*0074*/ 	.byte	0x00, 0xf0, 0x11, 0x00


	//----- nvinfo : EIATTR_KPARAM_INFO
	.align		4
.L_1389:
        /*0078*/ 	.byte	0x04, 0x17
        /*007a*/ 	.short	(.L_1391 - .L_1390)
.L_1390:
        /*007c*/ 	.word	0x00000000
        /*0080*/ 	.short	0x0004
        /*0082*/ 	.short	0x0094
        /*0084*/ 	.byte	0x00, 0xf0, 0x11, 0x00


	//----- nvinfo : EIATTR_KPARAM_INFO
	.align		4
.L_1391:
        /*0088*/ 	.byte	0x04, 0x17
        /*008a*/ 	.short	(.L_1393 - .L_1392)
.L_1392:
        /*008c*/ 	.word	0x00000000
        /*0090*/ 	.short	0x0003
        /*0092*/ 	.short	0x0090
        /*0094*/ 	.byte	0x00, 0xf0, 0x11, 0x00


	//----- nvinfo : EIATTR_KPARAM_INFO
	.align		4
.L_1393:
        /*0098*/ 	.byte	0x04, 0x17
        /*009a*/ 	.short	(.L_1395 - .L_1394)
.L_1394:
        /*009c*/ 	.word	0x00000000
        /*00a0*/ 	.short	0x0002
        /*00a2*/ 	.short	0x0060
        /*00a4*/ 	.byte	0x00, 0xf0, 0xc1, 0x00


	//----- nvinfo : EIATTR_KPARAM_INFO
	.align		4
.L_1395:
        /*00a8*/ 	.byte	0x04, 0x17
        /*00aa*/ 	.short	(.L_1397 - .L_1396)
.L_1396:
        /*00ac*/ 	.word	0x00000000
        /*00b0*/ 	.short	0x0001
        /*00b2*/ 	.short	0x0030
        /*00b4*/ 	.byte	0x00, 0xf0, 0xc1, 0x00


	//----- nvinfo : EIATTR_KPARAM_INFO
	.align		4
.L_1397:
        /*00b8*/ 	.byte	0x04, 0x17
        /*00ba*/ 	.short	(.L_1399 - .L_1398)
.L_1398:
        /*00bc*/ 	.word	0x00000000
        /*00c0*/ 	.short	0x0000
        /*00c2*/ 	.short	0x0000
        /*00c4*/ 	.byte	0x00, 0xf0, 0xc1, 0x00


	//----- nvinfo : EIATTR_SPARSE_MMA_MASK
	.align		4
.L_1399:
        /*00c8*/ 	.byte	0x03, 0x50
        /*00ca*/ 	.short	0x0000


	//----- nvinfo : EIATTR_MAXREG_COUNT
	.align		4
        /*00cc*/ 	.byte	0x03, 0x1b
        /*00ce*/ 	.short	0x00ff


	//----- nvinfo : EIATTR_MERCURY_ISA_VERSION
	.align		4
        /*00d0*/ 	.byte	0x03, 0x5f
        /*00d2*/ 	.short	0x0101


	//----- nvinfo : EIATTR_EXIT_INSTR_OFFSETS
	.align		4
        /*00d4*/ 	.byte	0x04, 0x1c
        /*00d6*/ 	.short	(.L_1401 - .L_1400)


	//   ....[0]....
.L_1400:
        /*00d8*/ 	.word	0x000000c0


	//   ....[1]....
        /*00dc*/ 	.word	0x000022b0


	//----- nvinfo : EIATTR_CRS_STACK_SIZE
	.align		4
.L_1401:
        /*00e0*/ 	.byte	0x04, 0x1e
        /*00e2*/ 	.short	(.L_1403 - .L_1402)
.L_1402:
        /*00e4*/ 	.word	0x00000000


	//----- nvinfo : EIATTR_CBANK_PARAM_SIZE
	.align		4
.L_1403:
        /*00e8*/ 	.byte	0x03, 0x19
        /*00ea*/ 	.short	0x00b4


	//----- nvinfo : EIATTR_PARAM_CBANK
	.align		4
        /*00ec*/ 	.byte	0x04, 0x0a
        /*00ee*/ 	.short	(.L_1405 - .L_1404)
	.align		4
.L_1404:
        /*00f0*/ 	.word	index@(.nv.constant0._ZN2at6native51_GLOBAL__N__11011a27_18_DepthwiseConv3d_cu_35e0c7b543conv_depthwise3d_cuda_backward_input_kernelIddLi3ELi3ELi3ELi1ELi1ELi1ELin1ELin1ELin1EEEvNS_27GenericPackedTensorAccessorIKT_Lm5ENS_16DefaultPtrTraitsEiEENS3_IS4_Lm5ES6_iEES7_iiiiiiiii)
        /*00f4*/ 	.short	0x0210
        /*00f6*/ 	.short	0x00b4


	//----- nvinfo : EIATTR_SW_WAR
	.align		4
.L_1405:
        /*00f8*/ 	.byte	0x04, 0x36
        /*00fa*/ 	.short	(.L_1407 - .L_1406)
.L_1406:
        /*00fc*/ 	.word	0x00000008
.L_1407:


//--------------------- .nv.info._ZN2at6native51_GLOBAL__N__11011a27_18_DepthwiseConv3d_cu_35e0c7b543conv_depthwise3d_cuda_backward_input_kernelIddLi3ELi3ELi3ELi1ELi1ELi1ELi1ELi1ELi1EEEvNS_27GenericPackedTensorAccessorIKT_Lm5ENS_16DefaultPtrTraitsEiEENS3_IS4_Lm5ES6_iEES7_iiiiiiiii --------------------------
	.section	.nv.info._ZN2at6native51_GLOBAL__N__11011a27_18_DepthwiseConv3d_cu_35e0c7b543conv_depthwise3d_cuda_backward_input_kernelIddLi3ELi3ELi3ELi1ELi1ELi1ELi1ELi1ELi1EEEvNS_27GenericPackedTensorAccessorIKT_Lm5ENS_16DefaultPtrTraitsEiEENS3_IS4_Lm5ES6_iEES7_iiiiiiiii,"",@"SHT_CUDA_INFO"
	.sectionflags	@""
	.align	4


	//----- nvinfo : EIATTR_CUDA_API_VERSION
	.align		4
        /*0000*/ 	.byte	0x04, 0x37
        /*0002*/ 	.short	(.L_1409 - .L_1408)
.L_1408:
        /*0004*/ 	.word	0x00000082


	//----- nvinfo : EIATTR_KPARAM_INFO
	.align		4
.L_1409:
        /*0008*/ 	.byte	0x04, 0x17
        /*000a*/ 	.short	(.L_1411 - .L_1410)
.L_1410:
        /*000c*/ 	.word	0x00000000
        /*0010*/ 	.short	0x000b
        /*0012*/ 	.short	0x00b0
        /*0014*/ 	.byte	0x00, 0xf0, 0x11, 0x00


	//----- nvinfo : EIATTR_KPARAM_INFO
	.align		4
.L_1411:
        /*0018*/ 	.byte	0x04, 0x17
        /*001a*/ 	.short	(.L_1413 - .L_1412)
.L_1412:
        /*001c*/ 	.word	0x00000000
        /*0020*/ 	.short	0x000a
        /*0022*/ 	.short	0x00ac
        /*0024*/ 	.byte	0x00, 0xf0, 0x11, 0x00


	//----- nvinfo : EIATTR_KPARAM_INFO
	.align		4
.L_1413:
        /*0028*/ 	.byte	0x04, 0x17
        /*002a*/ 	.short	(.L_1415 - .L_1414)
.L_1414:
        /*002c*/ 	.word	0x00000000
        /*0030*/ 	.short	0x0009
        /*0032*/ 	.short	0x00a8
        /*0034*/ 	.byte	0x00, 0xf0, 0x11, 0x00


	//----- nvinfo : EIATTR_KPARAM_INFO
	.align		4
.L_1415:
        /*0038*/ 	.byte	0x04, 0x17
        /*003a*/ 	.short	(.L_1417 - .L_1416)
.L_1416:
        /*003c*/ 	.word	0x00000000
        /*0040*/ 	.short	0x0008
        /*0042*/ 	.short	0x00a4
        /*0044*/ 	.byte	0x00, 0xf0, 0x11, 0x00


	//----- nvinfo : EIATTR_KPARAM_INFO
	.align		4
.L_1417:
        /*0048*/ 	.byte	0x04, 0x17
        /*004a*/ 	.short	(.L_1419 - .L_1418)
.L_1418:
        /*004c*/ 	.word	0x00000000
        /*0050*/ 	.short	0x0007
        /*0052*/ 	.short	0x00a0
        /*0054*/ 	.byte	0x00, 0xf0, 0x11, 0x00


	//----- nvinfo : EIATTR_KPARAM_INFO
	.align		4
.L_1419:
        /*0058*/ 	.byte	0x04, 0x17
        /*005a*/ 	.short	(.L_1421 - .L_1420)
.L_1420:
        /*005c*/ 	.word	0x00000000
        /*0060*/ 	.short	0x0006
        /*0062*/ 	.short	0x009c
        /*0064*/ 	.byte	0x00, 0xf0, 0x11, 0x00


	//----- nvinfo : EIATTR_KPARAM_INFO
	.align		4
.L_1421:
        /*0068*/ 	.byte	0x04, 0x17
        /*006a*/ 	.short	(.L_1423 - .L_1422)
.L_1422:
        /*006c*/ 	.word	0x00000000
        /*0070*/ 	.short	0x0005
        /*0072*/ 	.short	0x0098
        /*0074*/ 	.byte	0x00, 0xf0, 0x11, 0x00


	//----- nvinfo : EIATTR_KPARAM_INFO
	.align		4
.L_1423:
        /*0078*/ 	.byte	0x04, 0x17
        /*007a*/ 	.short	(.L_1425 - .L_1424)
.L_1424:
        /*007c*/ 	.word	0x00000000
        /*0080*/ 	.short	0x0004
        /*0082*/ 	.short	0x0094
        /*0084*/ 	.byte	0x00, 0xf0, 0x11, 0x00


	//----- nvinfo : EIATTR_KPARAM_INFO
	.align		4
.L_1425:
        /*0088*/ 	.byte	0x04, 0x17
        /*008a*/ 	.short	(.L_1427 - .L_1426)
.L_1426:
        /*008c*/ 	.word	0x00000000
        /*0090*/ 	.short	0x0003
        /*0092*/ 	.short	0x0090
        /*0094*/ 	.byte	0x00, 0xf0, 0x11, 0x00


	//----- nvinfo : EIATTR_KPARAM_INFO
	.align		4
.L_1427:
        /*0098*/ 	.byte	0x04, 0x17
        /*009a*/ 	.short	(.L_1429 - .L_1428)
.L_1428:
        /*009c*/ 	.word	0x00000000
        /*00a0*/ 	.short	0x0002
        /*00a2*/ 	.short	0x0060
        /*00a4*/ 	.byte	0x00, 0xf0, 0xc1, 0x00


	//----- nvinfo : EIATTR_KPARAM_INFO
	.align		4
.L_1429:
        /*00a8*/ 	.byte	0x04, 0x17
        /*00aa*/ 	.short	(.L_1431 - .L_1430)
.L_1430:
        /*00ac*/ 	.word	0x00000000
        /*00b0*/ 	.short	0x0001
        /*00b2*/ 	.short	0x0030
        /*00b4*/ 	.byte	0x00, 0xf0, 0xc1, 0x00


	//----- nvinfo : EIATTR_KPARAM_INFO
	.align		4
.L_1431:
        /*00b8*/ 	.byte	0x04, 0x17
        /*00ba*/ 	.short	(.L_1433 - .L_1432)
.L_1432:
        /*00bc*/ 	.word	0x00000000
        /*00c0*/ 	.short	0x0000
        /*00c2*/ 	.short	0x0000
        /*00c4*/ 	.byte	0x00, 0xf0, 0xc1, 0x00


	//----- nvinfo : EIATTR_SPARSE_MMA_MASK
	.align		4
.L_1433:
        /*00c8*/ 	.byte	0x03, 0x50
        /*00ca*/ 	.short	0x0000


	//----- nvinfo : EIATTR_MAXREG_COUNT
	.align		4
        /*00cc*/ 	.byte	0x03, 0x1b
        /*00ce*/ 	.short	0x00ff


	//----- nvinfo : EIATTR_MERCURY_ISA_VERSION
	.align		4
        /*00d0*/ 	.byte	0x03, 0x5f
        /*00d2*/ 	.short	0x0101


	//----- nvinfo : EIATTR_EXIT_INSTR_OFFSETS
	.align		4
        /*00d4*/ 	.byte	0x04, 0x1c
        /*00d6*/ 	.short	(.L_1435 - .L_1434)


	//   ....[0]....
.L_1434:
        /*00d8*/ 	.word	0x000000c0


	//   ....[1]....
        /*00dc*/ 	.word	0x00001540


	//----- nvinfo : EIATTR_CRS_STACK_SIZE
	.align		4
.L_1435:
        /*00e0*/ 	.byte	0x04, 0x1e
        /*00e2*/ 	.short	(.L_1437 - .L_1436)
.L_1436:
        /*00e4*/ 	.word	0x00000000


	//----- nvinfo : EIATTR_CBANK_PARAM_SIZE
	.align		4
.L_1437:
        /*00e8*/ 	.byte	0x03, 0x19
        /*00ea*/ 	.short	0x00b4


	//----- nvinfo : EIATTR_PARAM_CBANK
	.align		4
        /*00ec*/ 	.byte	0x04, 0x0a
        /*00ee*/ 	.short	(.L_1439 - .L_1438)
	.align		4
.L_1438:
        /*00f0*/ 	.word	index@(.nv.constant0._ZN2at6native51_GLOBAL__N__11011a27_18_DepthwiseConv3d_cu_35e0c7b543conv_depthwise3d_cuda_backward_input_kernelIddLi3ELi3ELi3ELi1ELi1ELi1ELi1ELi1ELi1EEEvNS_27GenericPackedTensorAccessorIKT_Lm5ENS_16DefaultPtrTraitsEiEENS3_IS4_Lm5ES6_iEES7_iiiiiiiii)
        /*00f4*/ 	.short	0x0210
        /*00f6*/ 	.short	0x00b4


	//----- nvinfo : EIATTR_SW_WAR
	.align		4
.L_1439:
        /*00f8*/ 	.byte	0x04, 0x36
        /*00fa*/ 	.short	(.L_1441 - .L_1440)
.L_1440:
        /*00fc*/ 	.word	0x00000008
.L_1441:


//--------------------- .nv.info._ZN2at6native51_GLOBAL__N__11011a27_18_DepthwiseConv3d_cu_35e0c7b528conv_depthwise3d_cuda_kernelIN3c108BFloat16EfLin1ELin1ELin1ELin1ELin1ELin1EEEvNS_27GenericPackedTensorAccessorIKT_Lm5ENS_16DefaultPtrTraitsEiEENS5_IS6_Lm5ES8_iEES9_PS7_iiiiiiiii --------------------------
	.section	.nv.info._ZN2at6native51_GLOBAL__N__11011a27_18_DepthwiseConv3d_cu_35e0c7b528conv_depthwise3d_cuda_kernelIN3c108BFloat16EfLin1ELin1ELin1ELin1ELin1ELin1EEEvNS_27GenericPackedTensorAccessorIKT_Lm5ENS_16DefaultPtrTraitsEiEENS5_IS6_Lm5ES8_iEES9_PS7_iiiiiiiii,"",@"SHT_CUDA_INFO"
	.sectionflags	@""
	.align	4


	//----- nvinfo : EIATTR_CUDA_API_VERSION
	.align		4
        /*0000*/ 	.byte	0x04, 0x37
        /*0002*/ 	.short	(.L_1443 - .L_1442)
.L_1442:
        /*0004*/ 	.word	0x00000082


	//----- nvinfo : EIATTR_KPARAM_INFO
	.align		4
.L_1443:
        /*0008*/ 	.byte	0x04, 0x17
        /*000a*/ 	.short	(.L_1445 - .L_1444)
.L_1444:
        /*000c*/ 	.word	0x00000000
        /*0010*/ 	.short	0x000c
        /*0012*/ 	.short	0x00b8
        /*0014*/ 	.byte	0x00, 0xf0, 0x11, 0x00


	//----- nvinfo : EIATTR_KPARAM_INFO
	.align		4
.L_1445:
        /*0018*/ 	.byte	0x04, 0x17
        /*001a*/ 	.short	(.L_1447 - .L_1446)
.L_1446:
        /*001c*/ 	.word	0x00000000
        /*0020*/ 	.short	0x000b
        /*0022*/ 	.short	0x00b4
        /*0024*/ 	.byte	0x00, 0xf0, 0x11, 0x00


	//----- nvinfo : EIATTR_KPARAM_INFO
	.align		4
.L_1447:
        /*0028*/ 	.byte	0x04, 0x17
        /*002a*/ 	.short	(.L_1449 - .L_1448)
.L_1448:
        /*002c*/ 	.word	0x00000000
        /*0030*/ 	.short	0x000a
        /*0032*/ 	.short	0x00b0
        /*0034*/ 	.byte	0x00, 0xf0, 0x11, 0x00


	//----- nvinfo : EIATTR_KPARAM_INFO
	.align		4
.L_1449:
        /*0038*/ 	.byte	0x04, 0x17
        /*003a*/ 	.short	(.L_1451 - .L_1450)
.L_1450:
        /*003c*/ 	.word	0x00000000
        /*0040*/ 	.short	0x0009
        /*0042*/ 	.short	0x00ac
        /*0044*/ 	.byte	0x00, 0xf0, 0x11, 0x00


	//----- nvinfo : EIATTR_KPARAM_INFO
	.align		4
.L_1451:
        /*0048*/ 	.byte	0x04, 0x17
        /*004a*/ 	.short	(.L_1453 - .L_1452)
.L_1452:
        /*004c*/ 	.word	0x00000000
        /*0050*/ 	.short	0x0008
        /*0052*/ 	.short	0x00a8
        /*0054*/ 	.byte	0x00, 0xf0, 0x11, 0x00


	//----- nvinfo : EIATTR_KPARAM_INFO
	.align		4
.L_1453:
        /*0058*/ 	.byte	0x04, 0x17
        /*005a*/ 	.short	(.L_1455 - .L_1454)
.L_1454:
        /*005c*/ 	.word	0x00000000
        /*0060*/ 	.short	0x0007
        /*0062*/ 	.short	0x00a4
        /*0064*/ 	.byte	0x00, 0xf0, 0x11, 0x00


	//----- nvinfo : EIATTR_KPARAM_INFO
	.align		4
.L_1455:
        /*0068*/ 	.byte	0x04, 0x17
        /*006a*/ 	.short	(.L_1457 - .L_1456)
.L_1456:
        /*006c*/ 	.word	0x00000000
        /*0070*/ 	.short	0x0006
        /*0072*/ 	.short	0x00a0
        /*0074*/ 	.byte	0x00, 0xf0, 0x11, 0x00


	//----- nvinfo : EIATTR_KPARAM_INFO
	.align		4
.L_1457:
        /*0078*/ 	.byte	0x04, 0x17
        /*007a*/ 	.short	(.L_1459 - .L_1458)
.L_1458:
        /*007c*/ 	.word	0x00000000
        /*0080*/ 	.short	0x0005
        /*0082*/ 	.short	0x009c
        /*0084*/ 	.byte	0x00, 0xf0, 0x11, 0x00


	//----- nvinfo : EIATTR_KPARAM_INFO
	.align		4
.L_1459:
        /*0088*/ 	.byte	0x04, 0x17
        /*008a*/ 	.short	(.L_1461 - .L_1460)
.L_1460:
        /*008c*/ 	.word	0x00000000
        /*0090*/ 	.short	0x0004
        /*0092*/ 	.short	0x0098
        /*0094*/ 	.byte	0x00, 0xf0, 0x11, 0x00


	//----- nvinfo : EIATTR_KPARAM_INFO
	.align		4
.L_1461:
        /*0098*/ 	.byte	0x04, 0x17
        /*009a*/ 	.short	(.L_1463 - .L_1462)
.L_1462:
        /*009c*/ 	.word	0x00000000
        /*00a0*/ 	.short	0x0003
        /*00a2*/ 	.short	0x0090
        /*00a4*/ 	.byte	0x00, 0xf0, 0x21, 0x00


	//----- nvinfo : EIATTR_KPARAM_INFO
	.align		4
.L_1463:
        /*00a8*/ 	.byte	0x04, 0x17
        /*00aa*/ 	.short	(.L_1465 - .L_1464)
.L_1464:
        /*00ac*/ 	.word	0x00000000
        /*00b0*/ 	.short	0x0002
        /*00b2*/ 	.short	0x0060
        /*00b4*/ 	.byte	0x00, 0xf0, 0xc1, 0x00


	//----- nvinfo : EIATTR_KPARAM_INFO
	.align		4
.L_1465:
        /*00b8*/ 	.byte	0x04, 0x17
        /*00ba*/ 	.short	(.L_1467 - .L_1466)
.L_1466:
        /*00bc*/ 	.word	0x00000000
        /*00c0*/ 	.short	0x0001
        /*00c2*/ 	.short	0x0030
        /*00c4*/ 	.byte	0x00, 0xf0, 0xc1, 0x00


	//----- nvinfo : EIATTR_KPARAM_INFO
	.align		4
.L_1467:
        /*00c8*/ 	.byte	0x04, 0x17
        /*00ca*/ 	.short	(.L_1469 - .L_1468)
.L_1468:
        /*00cc*/ 	.word	0x00000000
        /*00d0*/ 	.short	0x0000
        /*00d2*/ 	.short	0x0000
        /*00d4*/ 	.byte	0x00, 0xf0, 0xc1, 0x00


	//----- nvinfo : EIATTR_SPARSE_MMA_MASK
	.align		4
.L_1469:
        /*00d8*/ 	.byte	0x03, 0x50
        /*00da*/ 	.short	0x0000


	//----- nvinfo : EIATTR_MAXREG_COUNT
	.align		4
        /*00dc*/ 	.byte	0x03, 0x1b
        /*00de*/ 	.short	0x00ff


	//----- nvinfo : EIATTR_MERCURY_ISA_VERSION
	.align		4
        /*00e0*/ 	.byte	0x03, 0x5f
        /*00e2*/ 	.short	0x0101


	//----- nvinfo : EIATTR_EXIT_INSTR_OFFSETS
	.align		4
        /*00e4*/ 	.byte	0x04, 0x1c
        /*00e6*/ 	.short	(.L_1471 - .L_1470)


	//   ....[0]....
.L_1470:
        /*00e8*/ 	.word	0x000000d0


	//   ....[1]....
        /*00ec*/ 	.word	0x00001ef0


	//----- nvinfo : EIATTR_CRS_STACK_SIZE
	.align		4
.L_1471:
        /*00f0*/ 	.byte	0x04, 0x1e
        /*00f2*/ 	.short	(.L_1473 - .L_1472)
.L_1472:
        /*00f4*/ 	.word	0x00000000


	//----- nvinfo : EIATTR_CBANK_PARAM_SIZE
	.align		4
.L_1473:
        /*00f8*/ 	.byte	0x03, 0x19
        /*00fa*/ 	.short	0x00bc


	//----- nvinfo : EIATTR_PARAM_CBANK
	.align		4
        /*00fc*/ 	.byte	0x04, 0x0a
        /*00fe*/ 	.short	(.L_1475 - .L_1474)
	.align		4
.L_1474:
        /*0100*/ 	.word	index@(.nv.constant0._ZN2at6native51_GLOBAL__N__11011a27_18_DepthwiseConv3d_cu_35e0c7b528conv_depthwise3d_cuda_kernelIN3c108BFloat16EfLin1ELin1ELin1ELin1ELin1ELin1EEEvNS_27GenericPackedTensorAccessorIKT_Lm5ENS_16DefaultPtrTraitsEiEENS5_IS6_Lm5ES8_iEES9_PS7_iiiiiiiii)
        /*0104*/ 	.short	0x0210
        /*0106*/ 	.short	0x00bc


	//----- nvinfo : EIATTR_SW_WAR
	.align		4
.L_1475:
        /*0108*/ 	.byte	0x04, 0x36
        /*010a*/ 	.short	(.L_1477 - .L_1476)
.L_1476:
        /*010c*/ 	.word	0x00000008
.L_1477:


//--------------------- .nv.info._ZN2at6native51_GLOBAL__N__11011a27_18_DepthwiseConv3d_cu_35e0c7b528conv_depthwise3d_cuda_kernelIN3c108BFloat16EfLin1ELin1ELin1ELi1ELi1ELi1EEEvNS_27GenericPackedTensorAccessorIKT_Lm5ENS_16DefaultPtrTraitsEiEENS5_IS6_Lm5ES8_iEES9_PS7_iiiiiiiii --------------------------
	.section	.nv.info._ZN2at6native51_GLOBAL__N__11011a27_18_DepthwiseConv3d_cu_35e0c7b528conv_depthwise3d_cuda_kernelIN3c108BFloat16EfLin1ELin1ELin1ELi1ELi1ELi1EEEvNS_27GenericPackedTensorAccessorIKT_Lm5ENS_16DefaultPtrTraitsEiEENS5_IS6_Lm5ES8_iEES9_PS7_iiiiiiiii,"",@"SHT_CUDA_INFO"
	.sectionflags	@""
	.align	4


	//----- nvinfo : EIATTR_CUDA_API_VERSION
	.align		4
        /*0000*/ 	.byte	0x04, 0x37
        /*0002*/ 	.short	(.L_1479 - .L_1478)
.L_1478:
        /*0004*/ 	.word	0x00000082


	//----- nvinfo : EIATTR_KPARAM_INFO
	.align		4
.L_1479:
        /*0008*/ 	.byte	0x04, 0x17
        /*000a*/ 	.short	(.L_1481 - .L_1480)
.L_1480:
        /*000c*/ 	.word	0x00000000
        /*0010*/ 	.short	0x000c
        /*0012*/ 	.short	0x00b8
        /*0014*/ 	.byte	0x00, 0xf0, 0x11, 0x00


	//----- nvinfo : EIATTR_KPARAM_INFO
	.align		4
.L_1481:
        /*0018*/ 	.byte	0x04, 0x17
        /*001a*/ 	.short	(.L_1483 - .L_1482)
.L_1482:
        /*001c*/ 	.word	0x00000000
        /*0020*/ 	.short	0x000b
        /*0022*/ 	.short	0x00b4
        /*0024*/ 	.byte	0x00, 0xf0, 0x11, 0x00


	//----- nvinfo : EIATTR_KPARAM_INFO
	.align		4
.L_1483:
        /*0028*/ 	.byte	0x04, 0x17
        /*002a*/ 	.short	(.L_1485 - .L_1484)
.L_1484:
        /*002c*/ 	.word	0x00000000
        /*0030*/ 	.short	0x000a
        /*0032*/ 	.short	0x00b0
        /*0034*/ 	.byte	0x00, 0xf0, 0x11, 0x00


	//----- nvinfo : EIATTR_KPARAM_INFO
	.align		4
.L_1485:
        /*0038*/ 	.byte	0x04, 0x17
        /*003a*/ 	.short	(.L_1487 - .L_1486)
.L_1486:
        /*003c*/ 	.word	0x00000000
        /*0040*/ 	.short	0x0009
        /*0042*/ 	.short	0x00ac
        /*0044*/ 	.byte	0x00, 0xf0, 0x11, 0x00


	//----- nvinfo : EIATTR_KPARAM_INFO
	.align		4
.L_1487:
        /*0048*/ 	.byte	0x04, 0x17
        /*004a*/ 	.short	(.L_1489 - .L_1488)
.L_1488:
        /*004c*/ 	.word	0x00000000
        /*0050*/ 	.short	0x0008
        /*0052*/ 	.short	0x00a8
        /*0054*/ 	.byte	0x00, 0xf0, 0x11, 0x00


	//----- nvinfo : EIATTR_KPARAM_INFO
	.align		4
.L_1489:
        /*0058*/ 	.byte	0x04, 0x17
        /*005a*/ 	.short	(.L_1491 - .L_1490)
.L_1490:
        /*005c*/ 	.word	0x00000000
        /*0060*/ 	.short	0x0007
        /*0062*/ 	.short	0x00a4
        /*0064*/ 	.byte	0x00, 0xf0, 0x11, 0x00


	//----- nvinfo : EIATTR_KPARAM_INFO
	.align		4
.L_1491:
        /*0068*/ 	.byte	0x04, 0x17
        /*006a*/ 	.short	(.L_1493 - .L_1492)
.L_1492:
        /*006c*/ 	.word	0x00000000
        /*0070*/ 	.short	0x0006
        /*0072*/ 	.short	0x00a0
        /*0074*/ 	.byte	0x00, 0xf0, 0x11, 0x00


	//----- nvinfo : EIATTR_KPARAM_INFO
	.align		4
.L_1493:
        /*0078*/ 	.byte	0x04, 0x17
        /*007a*/ 	.short	(.L_1495 - .L_1494)
.L_1494:
        /*007c*/ 	.word	0x00000000
        /*0080*/ 	.short	0x0005
        /*0082*/ 	.short	0x009c
        /*0084*/ 	.byte	0x00, 0xf0, 0x11, 0x00


	//----- nvinfo : EIATTR_KPARAM_INFO
	.align		4
.L_1495:
        /*0088*/ 	.byte	0x04, 0x17
        /*008a*/ 	.short	(.L_1497 - .L_1496)
.L_1496:
        /*008c*/ 	.word	0x00000000
        /*0090*/ 	.short	0x0004
        /*0092*/ 	.short	0x0098
        /*0094*/ 	.byte	0x00, 0xf0, 0x11, 0x00


	//----- nvinfo : EIATTR_KPARAM_INFO
	.align		4
.L_1497:
        /*0098*/ 	.byte	0x04, 0x17
        /*009a*/ 	.short	(.L_1499 - .L_1498)
.L_1498:
        /*009c*/ 	.word	0x00000000
        /*00a0*/ 	.short	0x0003
        /*00a2*/ 	.short	0x0090
        /*00a4*/ 	.byte	0x00, 0xf0, 0x21, 0x00


	//----- nvinfo : EIATTR_KPARAM_INFO
	.align		4
.L_1499:
        /*00a8*/ 	.byte	0x04, 0x17
        /*00aa*/ 	.short	(.L_1501 - .L_1500)
.L_1500:
        /*00ac*/ 	.word	0x00000000
        /*00b0*/ 	.short	0x0002
        /*00b2*/ 	.short	0x0060
        /*00b4*/ 	.byte	0x00, 0xf0, 0xc1, 0x00


	//----- nvinfo : EIATTR_KPARAM_INFO
	.align		4
.L_1501:
        /*00b8*/ 	.byte	0x04, 0x17
        /*00ba*/ 	.short	(.L_1503 - .L_1502)
.L_1502:
        /*00bc*/ 	.word	0x00000000
        /*00c0*/ 	.short	0x0001
        /*00c2*/ 	.short	0x0030
        /*00c4*/ 	.byte	0x00, 0xf0, 0xc1, 0x00


	//----- nvinfo : EIATTR_KPARAM_INFO
	.align		4
.L_1503:
        /*00c8*/ 	.byte	0x04, 0x17
        /*00ca*/ 	.short	(.L_1505 - .L_1504)
.L_1504:
        /*00cc*/ 	.word	0x00000000
        /*00d0*/ 	.short	0x0000
        /*00d2*/ 	.short	0x0000
        /*00d4*/ 	.byte	0x00, 0xf0, 0xc1, 0x00


	//----- nvinfo : EIATTR_SPARSE_MMA_MASK
	.align		4
.L_1505:
        /*00d8*/ 	.byte	0x03, 0x50
        /*00da*/ 	.short	0x0000


	//----- nvinfo : EIATTR_MAXREG_COUNT
	.align		4
        /*00dc*/ 	.byte	0x03, 0x1b
        /*00de*/ 	.short	0x00ff


	//----- nvinfo : EIATTR_MERCURY_ISA_VERSION
	.align		4
        /*00e0*/ 	.byte	0x03, 0x5f
        /*00e2*/ 	.short	0x0101


	//----- nvinfo : EIATTR_EXIT_INSTR_OFFSETS
	.align		4
        /*00e4*/ 	.byte	0x04, 0x1c
        /*00e6*/ 	.short	(.L_1507 - .L_1506)


	//   ....[0]....
.L_1506:
        /*00e8*/ 	.word	0x000000c0


	//   ....[1]....
        /*00ec*/ 	.word	0x00001e30


	//----- nvinfo : EIATTR_CRS_STACK_SIZE
	.align		4
.L_1507:
        /*00f0*/ 	.byte	0x04, 0x1e
        /*00f2*/ 	.short	(.L_1509 - .L_1508)
.L_1508:
        /*00f4*/ 	.word	0x00000000


	//----- nvinfo : EIATTR_CBANK_PARAM_SIZE
	.align		4
.L_1509:
        /*00f8*/ 	.byte	0x03, 0x19
        /*00fa*/ 	.short	0x00bc


	//----- nvinfo : EIATTR_PARAM_CBANK
	.align		4
        /*00fc*/ 	.byte	0x04, 0x0a
        /*00fe*/ 	.short	(.L_1511 - .L_1510)
	.align		4
.L_1510:
        /*0100*/ 	.word	index@(.nv.constant0._ZN2at6native51_GLOBAL__N__11011a27_18_DepthwiseConv3d_cu_35e0c7b528conv_depthwise3d_cuda_kernelIN3c108BFloat16EfLin1ELin1ELin1ELi1ELi1ELi1EEEvNS_27GenericPackedTensorAccessorIKT_Lm5ENS_16DefaultPtrTraitsEiEENS5_IS6_Lm5ES8_iEES9_PS7_iiiiiiiii)
        /*0104*/ 	.short	0x0210
        /*0106*/ 	.short	0x00bc


	//----- nvinfo : EIATTR_SW_WAR
	.align		4
.L_1511:
        /*0108*/ 	.byte	0x04, 0x36
        /*010a*/ 	.short	(.L_1513 - .L_1512)
.L_1512:
        /*010c*/ 	.word	0x00000008
.L_1513:


//--------------------- .nv.info._ZN2at6native51_GLOBAL__N__11011a27_18_DepthwiseConv3d_cu_35e0c7b528conv_depthwise3d_cuda_kernelIN3c108BFloat16EfLi3ELi3ELi3ELi1ELi1ELi1EEEvNS_27GenericPackedTensorAccessorIKT_Lm5ENS_16DefaultPtrTraitsEiEENS5_IS6_Lm5ES8_iEES9_PS7_iiiiiiiii --------------------------
	.section	.nv.info._ZN2at6native51_GLOBAL__N__11011a27_18_DepthwiseConv3d_cu_35e0c7b528conv_depthwise3d_cuda_kernelIN3c108BFloat16EfLi3ELi3ELi3ELi1ELi1ELi1EEEvNS_27GenericPackedTensorAccessorIKT_Lm5ENS_16DefaultPtrTraitsEiEENS5_IS6_Lm5ES8_iEES9_PS7_iiiiiiiii,"",@"SHT_CUDA_INFO"
	.sectionflags	@""
	.align	4


	//----- nvinfo : EIATTR_CUDA_API_VERSION
	.align		4
        /*0000*/ 	.byte	0x04, 0x37
        /*0002*/ 	.short	(.L_1515 - .L_1514)
.L_1514:
        /*0004*/ 	.word	0x00000082


	//----- nvinfo : EIATTR_KPARAM_INFO
	.align		4
.L_1515:
        /*0008*/ 	.byte	0x04, 0x17
        /*000a*/ 	.short	(.L_1517 - .L_1516)
.L_1516:
        /*000c*/ 	.word	0x00000000
        /*0010*/ 	.short	0x000c
        /*0012*/ 	.short	0x00b8
        /*0014*/ 	.byte	0x00, 0xf0, 0x11, 0x00


	//----- nvinfo : EIATTR_KPARAM_INFO
	.align		4
.L_1517:
        /*0018*/ 	.byte	0x04, 0x17
        /*001a*/ 	.short	(.L_1519 - .L_1518)
.L_1518:
        /*001c*/ 	.word	0x00000000
        /*0020*/ 	.short	0x000b
        /*0022*/ 	.short	0x00b4
        /*0024*/ 	.byte	0x00, 0xf0, 0x11, 0x00


	//----- nvinfo : EIATTR_KPARAM_INFO
	.align		4
.L_1519:
        /*0028*/ 	.byte	0x04, 0x17
        /*002a*/ 	.short	(.L_1521 - .L_1520)
.L_1520:
        /*002c*/ 	.word	0x00000000
        /*0030*/ 	.short	0x000a
        /*0032*/ 	.short	0x00b0
        /*0034*/ 	.byte	0x00, 0xf0, 0x11, 0x00


	//----- nvinfo : EIATTR_KPARAM_INFO
	.align		4
.L_1521:
        /*0038*/ 	.byte	0x04, 0x17
        /*003a*/ 	.short	(.L_1523 - .L_1522)
.L_1522:
        /*003c*/ 	.word	0x00000000
        /*0040*/ 	.short	0x0009
        /*0042*/ 	.short	0x00ac
        /*0044*/ 	.byte	0x00, 0xf0, 0x11, 0x00


	//----- nvinfo : EIATTR_KPARAM_INFO
	.align		4
.L_1523:
        /*0048*/ 	.byte	0x04, 0x17
        /*004a*/ 	.short	(.L_1525 - .L_1524)
.L_1524:
        /*004c*/ 	.word	0x00000000
        /*0050*/ 	.short	0x0008
        /*0052*/ 	.short	0x00a8
        /*0054*/ 	.byte	0x00, 0xf0, 0x11, 0x00


	//----- nvinfo : EIATTR_KPARAM_INFO
	.align		4
.L_1525:
        /*0058*/ 	.byte	0x04, 0x17
        /*005a*/ 	.short	(.L_1527 - .L_1526)
.L_1526:
        /*005c*/ 	.word	0x00000000
        /*0060*/ 	.short	0x0007
        /*0062*/ 	.short	0x00a4
        /*0064*/ 	.byte	0x00, 0xf0, 0x11, 0x00


	//----- nvinfo : EIATTR_KPARAM_INFO
	.align		4
.L_1527:
        /*0068*/ 	.byte	0x04, 0x17
        /*006a*/ 	.short	(.L_1529 - .L_1528)
.L_1528:
        /*006c*/ 	.word	0x00000000
        /*0070*/ 	.short	0x0006
        /*0072*/ 	.short	0x00a0
        /*0074*/ 	.byte	0x00, 0xf0, 0x11, 0x00


	//----- nvinfo : EIATTR_KPARAM_INFO
	.align		4
.L_1529:
        /*0078*/ 	.byte	0x04, 0x17
        /*007a*/ 	.short	(.L_1531 - .L_1530)
.L_1530:
        /*007c*/ 	.word	0x00000000
        /*0080*/ 	.short	0x0005
        /*0082*/ 	.short	0x009c
        /*0084*/ 	.byte	0x00, 0xf0, 0x11, 0x00


	//----- nvinfo : EIATTR_KPARAM_INFO
	.align		4
.L_1531:
        /*0088*/ 	.byte	0x04, 0x17
        /*008a*/ 	.short	(.L_1533 - .L_1532)
.L_1532:
        /*008c*/ 	.word	0x00000000
        /*0090*/ 	.short	0x0004
        /*0092*/ 	.short	0x0098
        /*0094*/ 	.byte	0x00, 0xf0, 0x11, 0x00


	//----- nvinfo : EIATTR_KPARAM_INFO
	.align		4
.L_1533:
        /*0098*/ 	.byte	0x04, 0x17
        /*009a*/ 	.short	(.L_1535 - .L_1534)
.L_1534:
        /*009c*/ 	.word	0x00000000
        /*00a0*/ 	.short	0x0003
        /*00a2*/ 	.short	0x0090
        /*00a4*/ 	.byte	0x00, 0xf0, 0x21, 0x00


	//----- nvinfo : EIATTR_KPARAM_INFO
	.align		4
.L_1535:
        /*00a8*/ 	.byte	0x04, 0x17
        /*00aa*/ 	.short	(.L_1537 - .L_1536)
.L_1536:
        /*00ac*/ 	.word	0x00000000
        /*00b0*/ 	.short	0x0002
        /*00b2*/ 	.short	0x0060
        /*00b4*/ 	.byte	0x00, 0xf0, 0xc1, 0x00


	//----- nvinfo : EIATTR_KPARAM_INFO
	.align		4
.L_1537:
        /*00b8*/ 	.byte	0x04, 0x17
        /*00ba*/ 	.short	(.L_1539 - .L_1538)
.L_1538:
        /*00bc*/ 	.word	0x00000000
        /*00c0*/ 	.short	0x0001
        /*00c2*/ 	.short	0x0030
        /*00c4*/ 	.byte	0x00, 0xf0, 0xc1, 0x00


	//----- nvinfo : EIATTR_KPARAM_INFO
	.align		4
.L_1539:
        /*00c8*/ 	.byte	0x04, 0x17
        /*00ca*/ 	.short	(.L_1541 - .L_1540)
.L_1540:
        /*00cc*/ 	.word	0x00000000
        /*00d0*/ 	.short	0x0000
        /*00d2*/ 	.short	0x0000
        /*00d4*/ 	.byte	0x00, 0xf0, 0xc1, 0x00


	//----- nvinfo : EIATTR_SPARSE_MMA_MASK
	.align		4
.L_1541:
        /*00d8*/ 	.byte	0x03, 0x50
        /*00da*/ 	.short	0x0000


	//----- nvinfo : EIATTR_MAXREG_COUNT
	.align		4
        /*00dc*/ 	.byte	0x03, 0x1b
        /*00de*/ 	.short	0x00ff


	//----- nvinfo : EIATTR_MERCURY_ISA_VERSION
	.align		4
        /*00e0*/ 	.byte	0x03, 0x5f
        /*00e2*/ 	.short	0x0101


	//----- nvinfo : EIATTR_EXIT_INSTR_OFFSETS
	.align		4
        /*00e4*/ 	.byte	0x04, 0x1c
        /*00e6*/ 	.short	(.L_1543 - .L_1542)


	//   ....[0]....
.L_1542:
        /*00e8*/ 	.word	0x00000200


	//   ....[1]....
        /*00ec*/ 	.word	0x00002410


	//   ....[2]....
        /*00f0*/ 	.word	0x00004470


	//----- nvinfo : EIATTR_CRS_STACK_SIZE
	.align		4
.L_1543:
        /*00f4*/ 	.byte	0x04, 0x1e
        /*00f6*/ 	.short	(.L_1545 - .L_1544)
.L_1544:
        /*00f8*/ 	.word	0x00000000


	//----- nvinfo : EIATTR_CBANK_PARAM_SIZE
	.align		4
.L_1545:
        /*00fc*/ 	.byte	0x03, 0x19
        /*00fe*/ 	.short	0x00bc


	//----- nvinfo : EIATTR_PARAM_CBANK
	.align		4
        /*0100*/ 	.byte	0x04, 0x0a
        /*0102*/ 	.short	(.L_1547 - .L_1546)
	.align		4
.L_1546:
        /*0104*/ 	.word	index@(.nv.constant0._ZN2at6native51_GLOBAL__N__11011a27_18_DepthwiseConv3d_cu_35e0c7b528conv_depthwise3d_cuda_kernelIN3c108BFloat16EfLi3ELi3ELi3ELi1ELi1ELi1EEEvNS_27GenericPackedTensorAccessorIKT_Lm5ENS_16DefaultPtrTraitsEiEENS5_IS6_Lm5ES8_iEES9_PS7_iiiiiiiii)
        /*0108*/ 	.short	0x0210
        /*010a*/ 	.short	0x00bc


	//----- nvinfo : EIATTR_SW_WAR
	.align		4
.L_1547:
        /*010c*/ 	.byte	0x04, 0x36
        /*010e*/ 	.short	(.L_1549 - .L_1548)
.L_1548:
        /*0110*/ 	.word	0x00000008
.L_1549:


//--------------------- .nv.info._ZN2at6native51_GLOBAL__N__11011a27_18_DepthwiseConv3d_cu_35e0c7b528conv_depthwise3d_cuda_kernelIN3c104HalfEfLin1ELin1ELin1ELin1ELin1ELin1EEEvNS_27GenericPackedTensorAccessorIKT_Lm5ENS_16DefaultPtrTraitsEiEENS5_IS6_Lm5ES8_iEES9_PS7_iiiiiiiii --------------------------
	.section	.nv.info._ZN2at6native51_GLOBAL__N__11011a27_18_DepthwiseConv3d_cu_35e0c7b528conv_depthwise3d_cuda_kernelIN3c104HalfEfLin1ELin1ELin1ELin1ELin1ELin1EEEvNS_27GenericPackedTensorAccessorIKT_Lm5ENS_16DefaultPtrTraitsEiEENS5_IS6_Lm5ES8_iEES9_PS7_iiiiiiiii,"",@"SHT_CUDA_INFO"
	.sectionflags	@""
	.align	4


	//----- nvinfo : EIATTR_CUDA_API_VERSION
	.align		4
        /*0000*/ 	.byte	0x04, 0x37
        /*0002*/ 	.short	(.L_1551 - .L_1550)
.L_1550:
        /*0004*/ 	.word	0x00000082


	//----- nvinfo : EIATTR_KPARAM_INFO
	.align		4
.L_1551:
        /*0008*/ 	.byte	0x04, 0x17
        /*000a*/ 	.short	(.L_1553 - .L_1552)
.L_1552:
        /*000c*/ 	.word	0x00000000
        /*0010*/ 	.short	0x000c
        /*0012*/ 	.short	0x00b8
        /*0014*/ 	.byte	0x00, 0xf0, 0x11, 0x00


	//----- nvinfo : EIATTR_KPARAM_INFO
	.align		4
.L_1553:
        /*0018*/ 	.byte	0x04, 0x17
        /*001a*/ 	.short	(.L_1555 - .L_1554)
.L_1554:
        /*001c*/ 	.word	0x00000000
        /*0020*/ 	.short	0x000b
        /*0022*/ 	.short	0x00b4
        /*0024*/ 	.byte	0x00, 0xf0, 0x11, 0x00


	//----- nvinfo : EIATTR_KPARAM_INFO
	.align		4
.L_1555:
        /*0028*/ 	.byte	0x04, 0x17
        /*002a*/ 	.short	(.L_1557 - .L_1556)
.L_1556:
        /*002c*/ 	.word	0x00000000
        /*0030*/ 	.short	0x000a
        /*0032*/ 	.short	0x00b0
        /*0034*/ 	.byte	0x00, 0xf0, 0x11, 0x00


	//----- nvinfo : EIATTR_KPARAM_INFO
	.align		4
.L_1557:
        /*0038*/ 	.byte	0x04, 0x17
        /*003a*/ 	.short	(.L_1559 - .L_1558)
.L_1558:
        /*003c*/ 	.word	0x00000000
        /*0040*/ 	.short	0x0009
        /*0042*/ 	.short	0x00ac
        /*0044*/ 	.byte	0x00, 0xf0, 0x11, 0x00


	//----- nvinfo : EIATTR_KPARAM_INFO
	.align		4
.L_1559:
        /*0048*/ 	.byte	0x04, 0x17
        /*004a*/ 	.short	(.L_1561 - .L_1560)
.L_1560:
        /*004c*/ 	.word	0x00000000
        /*0050*/ 	.short	0x0008
        /*0052*/ 	.short	0x00a8
        /*0054*/ 	.byte	0x00, 0xf0, 0x11, 0x00


	//----- nvinfo : EIATTR_KPARAM_INFO
	.align		4
.L_1561:
        /*0058*/ 	.byte	0x04, 0x17
        /*005a*/ 	.short	(.L_1563 - .L_1562)
.L_1562:
        /*005c*/ 	.word	0x00000000
        /*0060*/ 	.short	0x0007
        /*0062*/ 	.short	0x00a4
        /*0064*/ 	.byte	0x00, 0xf0, 0x11, 0x00


	//----- nvinfo : EIATTR_KPARAM_INFO
	.align		4
.L_1563:
        /*0068*/ 	.byte	0x04, 0x17
        /*006a*/ 	.short	(.L_1565 - .L_1564)
.L_1564:
        /*006c*/ 	.word	0x00000000
        /*0070*/ 	.short	0x0006
        /*0072*/ 	.short	0x00a0
        /*0074*/ 	.byte	0x00, 0xf0, 0x11, 0x00


	//----- nvinfo : EIATTR_KPARAM_INFO
	.align		4
.L_1565:
        /*0078*/ 	.byte	0x04, 0x17
        /*007a*/ 	.short	(.L_1567 - .L_1566)
.L_1566:
        /*007c*/ 	.word	0x00000000
        /*0080*/ 	.short	0x0005
        /*0082*/ 	.short	0x009c
        /*0084*/ 	.byte	0x00, 0xf0, 0x11, 0x00


	//----- nvinfo : EIATTR_KPARAM_INFO
	.align		4
.L_1567:
        /*0088*/ 	.byte	0x04, 0x17
        /*008a*/ 	.short	(.L_1569 - .L_1568)
.L_1568:
        /*008c*/ 	.word	0x00000000
        /*0090*/ 	.short	0x0004
        /*0092*/ 	.short	0x0098
        /*0094*/ 	.byte	0x00, 0xf0, 0x11, 0x00


	//----- nvinfo : EIATTR_KPARAM_INFO
	.align		4
.L_1569:
        /*0098*/ 	.byte	0x04, 0x17
        /*009a*/ 	.short	(.L_1571 - .L_1570)
.L_1570:
        /*009c*/ 	.word	0x00000000
        /*00a0*/ 	.short	0x0003
        /*00a2*/ 	.short	0x0090
        /*00a4*/ 	.byte	0x00, 0xf0, 0x21, 0x00


	//----- nvinfo : EIATTR_KPARAM_INFO
	.align		4
.L_1571:
        /*00a8*/ 	.byte	0x04, 0x17
        /*00aa*/ 	.short	(.L_1573 - .L_1572)
.L_1572:
        /*00ac*/ 	.word	0x00000000
        /*00b0*/ 	.short	0x0002
        /*00b2*/ 	.short	0x0060
        /*00b4*/ 	.byte	0x00, 0xf0, 0xc1, 0x00


	//----- nvinfo : EIATTR_KPARAM_INFO
	.align		4
.L_1573:
        /*00b8*/ 	.byte	0x04, 0x17
        /*00ba*/ 	.short	(.L_1575 - .L_1574)
.L_1574:
        /*00bc*/ 	.word	0x00000000
        /*00c0*/ 	.short	0x0001
        /*00c2*/ 	.short	0x0030
        /*00c4*/ 	.byte	0x00, 0xf0, 0xc1, 0x00


	//----- nvinfo : EIATTR_KPARAM_INFO
	.align		4
.L_1575:
        /*00c8*/ 	.byte	0x04, 0x17
        /*00ca*/ 	.short	(.L_1577 - .L_1576)
.L_1576:
        /*00cc*/ 	.word	0x00000000
        /*00d0*/ 	.short	0x0000
        /*00d2*/ 	.short	0x0000
        /*00d4*/ 	.byte	0x00, 0xf0, 0xc1, 0x00


	//----- nvinfo : EIATTR_SPARSE_MMA_MASK
	.align		4
.L_1577:
        /*00d8*/ 	.byte	0x03, 0x50
        /*00da*/ 	.short	0x0000


	//----- nvinfo : EIATTR_MAXREG_COUNT
	.align		4
        /*00dc*/ 	.byte	0x03, 0x1b
        /*00de*/ 	.short	0x00ff


	//----- nvinfo : EIATTR_MERCURY_ISA_VERSION
	.align		4
        /*00e0*/ 	.byte	0x03, 0x5f
        /*00e2*/ 	.short	0x0101


	//----- nvinfo : EIATTR_EXIT_INSTR_OFFSETS
	.align		4
        /*00e4*/ 	.byte	0x04, 0x1c
        /*00e6*/ 	.short	(.L_1579 - .L_1578)


	//   ....[0]....
.L_1578:
        /*00e8*/ 	.word	0x000000d0


	//   ....[1]....
        /*00ec*/ 	.word	0x00001ef0


	//----- nvinfo : EIATTR_CRS_STACK_SIZE
	.align		4
.L_1579:
        /*00f0*/ 	.byte	0x04, 0x1e
        /*00f2*/ 	.short	(.L_1581 - .L_1580)
.L_1580:
        /*00f4*/ 	.word	0x00000000


	//----- nvinfo : EIATTR_CBANK_PARAM_SIZE
	.align		4
.L_1581:
        /*00f8*/ 	.byte	0x03, 0x19
        /*00fa*/ 	.short	0x00bc


	//----- nvinfo : EIATTR_PARAM_CBANK
	.align		4
        /*00fc*/ 	.byte	0x04, 0x0a
        /*00fe*/ 	.short	(.L_1583 - .L_1582)
	.align		4
.L_1582:
        /*0100*/ 	.word	index@(.nv.constant0._ZN2at6native51_GLOBAL__N__11011a27_18_DepthwiseConv3d_cu_35e0c7b528conv_depthwise3d_cuda_kernelIN3c104HalfEfLin1ELin1ELin1ELin1ELin1ELin1EEEvNS_27GenericPackedTensorAccessorIKT_Lm5ENS_16DefaultPtrTraitsEiEENS5_IS6_Lm5ES8_iEES9_PS7_iiiiiiiii)
        /*0104*/ 	.short	0x0210
        /*0106*/ 	.short	0x00bc


	//----- nvinfo : EIATTR_SW_WAR
	.align		4
.L_1583:
        /*0108*/ 	.byte	0x04, 0x36
        /*010a*/ 	.short	(.L_1585 - .L_1584)
.L_1584:
        /*010c*/ 	.word	0x00000008
.L_1585:


//--------------------- .nv.info._ZN2at6native51_GLOBAL__N__11011a27_18_DepthwiseConv3d_cu_35e0c7b528conv_depthwise3d_cuda_kernelIN3c104HalfEfLin1ELin1ELin1ELi1ELi1ELi1EEEvNS_27GenericPackedTensorAccessorIKT_Lm5ENS_16DefaultPtrTraitsEiEENS5_IS6_Lm5ES8_iEES9_PS7_iiiiiiiii --------------------------
	.section	.nv.info._ZN2at6native51_GLOBAL__N__11011a27_18_DepthwiseConv3d_cu_35e0c7b528conv_depthwise3d_cuda_kernelIN3c104HalfEfLin1ELin1ELin1ELi1ELi1ELi1EEEvNS_27GenericPackedTensorAccessorIKT_Lm5ENS_16DefaultPtrTraitsEiEENS5_IS6_Lm5ES8_iEES9_PS7_iiiiiiiii,"",@"SHT_CUDA_INFO"
	.sectionflags	@""
	.align	4


	//----- nvinfo : EIATTR_CUDA_API_VERSION
	.align		4
        /*0000*/ 	.byte	0x04, 0x37
        /*0002*/ 	.short	(.L_1587 - .L_1586)
.L_1586:
        /*0004*/ 	.word	0x00000082


	//----- nvinfo : EIATTR_KPARAM_INFO
	.align		4
.L_1587:
        /*0008*/ 	.byte	0x04, 0x17
        /*000a*/ 	.short	(.L_1589 - .L_1588)
.L_1588:
        /*000c*/ 	.word	0x00000000
        /*0010*/ 	.short	0x000c
        /*0012*/ 	.short	0x00b8
        /*0014*/ 	.byte	0x00, 0xf0, 0x11, 0x00


	//----- nvinfo : EIATTR_KPARAM_INFO
	.align		4
.L_1589:
        /*0018*/ 	.byte	0x04, 0x17
        /*001a*/ 	.short	(.L_1591 - .L_1590)
.L_1590:
        /*001c*/ 	.word	0x00000000
        /*0020*/ 	.short	0x000b
        /*0022*/ 	.short	0x00b4
        /*0024*/ 	.byte	0x00, 0xf0, 0x11, 0x00


	//----- nvinfo : EIATTR_KPARAM_INFO
	.align		4
.L_1591:
        /*0028*/ 	.byte	0x04, 0x17
        /*002a*/ 	.short	(.L_1593 - .L_1592)
.L_1592:
        /*002c*/ 	.word	0x00000000
        /*0030*/ 	.short	0x000a
        /*0032*/ 	.short	0x00b0
        /*0034*/ 	.byte	0x00, 0xf0, 0x11, 0x00


	//----- nvinfo : EIATTR_KPARAM_INFO
	.align		4
.L_1593:
        /*0038*/ 	.byte	0x04, 0x17
        /*003a*/ 	.short	(.L_1595 - .L_1594)
.L_1594:
        /*003c*/ 	.word	0x00000000
        /*0040*/ 	.short	0x0009
        /*0042*/ 	.short	0x00ac
        /*0044*/ 	.byte	0x00, 0xf0, 0x11, 0x00


	//----- nvinfo : EIATTR_KPARAM_INFO
	.align		4
.L_1595:
        /*0048*/ 	.byte	0x04, 0x17
        /*004a*/ 	.short	(.L_1597 - .L_1596)
.L_1596:
        /*004c*/ 	.word	0x00000000
        /*0050*/ 	.short	0x0008
        /*0052*/ 	.short	0x00a8
        /*0054*/ 	.byte	0x00, 0xf0, 0x11, 0x00


	//----- nvinfo : EIATTR_KPARAM_INFO
	.align		4
.L_1597:
        /*0058*/ 	.byte	0x04, 0x17
        /*005a*/ 	.short	(.L_1599 - .L_1598)
.L_1598:
        /*005c*/ 	.word	0x00000000
        /*0060*/ 	.short	0x0007
        /*0062*/ 	.short	0x00a4
        /*0064*/ 	.byte	0x00, 0xf0, 0x11, 0x00


	//----- nvinfo : EIATTR_KPARAM_INFO
	.align		4
.L_1599:
        /*0068*/ 	.byte	0x04, 0x17
        /*006a*/ 	.short	(.L_1601 - .L_1600)
.L_1600:
        /*006c*/ 	.word	0x00000000
        /*0070*/ 	.short	0x0006
        /*0072*/ 	.short	0x00a0
        /*0074*/ 	.byte	0x00, 0xf0, 0x11, 0x00


	//----- nvinfo : EIATTR_KPARAM_INFO
	.align		4
.L_1601:
        /*0078*/ 	.byte	0x04, 0x17
        /*007a*/ 	.short	(.L_1603 - .L_1602)
.L_1602:
        /*007c*/ 	.word	0x00000000
        /*0080*/ 	.short	0x0005
        /*0082*/ 	.short	0x009c
        /*0084*/ 	.byte	0x00, 0xf0, 0x11, 0x00


	//----- nvinfo : EIATTR_KPARAM_INFO
	.align		4
.L_1603:
        /*0088*/ 	.byte	0x04, 0x17
        /*008a*/ 	.short	(.L_1605 - .L_1604)
.L_1604:
        /*008c*/ 	.word	0x00000000
        /*0090*/ 	.short	0x0004
        /*0092*/ 	.short	0x0098
        /*0094*/ 	.byte	0x00, 0xf0, 0x11, 0x00


	//----- nvinfo : EIATTR_KPARAM_INFO
	.align		4
.L_1605:
        /*0098*/ 	.byte	0x04, 0x17
        /*009a*/ 	.short	(.L_1607 - .L_1606)
.L_1606:
        /*009c*/ 	.word	0x00000000
        /*00a0*/ 	.short	0x0003
        /*00a2*/ 	.short	0x0090
        /*00a4*/ 	.byte	0x00, 0xf0, 0x21, 0x00


	//----- nvinfo : EIATTR_KPARAM_INFO
	.align		4
.L_1607:
        /*00a8*/ 	.byte	0x04, 0x17
        /*00aa*/ 	.short	(.L_1609 - .L_1608)
.L_1608:
        /*00ac*/ 	.word	0x00000000
        /*00b0*/ 	.short	0x0002
        /*00b2*/ 	.short	0x0060
        /*00b4*/ 	.byte	0x00, 0xf0, 0xc1, 0x00


	//----- nvinfo : EIATTR_KPARAM_INFO
	.align		4
.L_1609:
        /*00b8*/ 	.byte	0x04, 0x17
        /*00ba*/ 	.short	(.L_1611 - .L_1610)
.L_1610:
        /*00bc*/ 	.word	0x00000000
        /*00c0*/ 	.short	0x0001
        /*00c2*/ 	.short	0x0030
        /*00c4*/ 	.byte	0x00, 0xf0, 0xc1, 0x00


	//----- nvinfo : EIATTR_KPARAM_INFO
	.align		4
.L_1611:
        /*00c8*/ 	.byte	0x04, 0x17
        /*00ca*/ 	.short	(.L_1613 - .L_1612)
.L_1612:
        /*00cc*/ 	.word	0x00000000
        /*00d0*/ 	.short	0x0000
        /*00d2*/ 	.short	0x0000
        /*00d4*/ 	.byte	0x00, 0xf0, 0xc1, 0x00


	//----- nvinfo : EIATTR_SPARSE_MMA_MASK
	.align		4
.L_1613:
        /*00d8*/ 	.byte	0x03, 0x50
        /*00da*/ 	.short	0x0000


	//----- nvinfo : EIATTR_MAXREG_COUNT
	.align		4
        /*00dc*/ 	.byte	0x03, 0x1b
        /*00de*/ 	.short	0x00ff


	//----- nvinfo : EIATTR_MERCURY_ISA_VERSION
	.align		4
        /*00e0*/ 	.byte	0x03, 0x5f
        /*00e2*/ 	.short	0x0101


	//----- nvinfo : EIATTR_EXIT_INSTR_OFFSETS
	.align		4
        /*00e4*/ 	.byte	0x04, 0x1c
        /*00e6*/ 	.short	(.L_1615 - .L_1614)


	//   ....[0]....
.L_1614:
        /*00e8*/ 	.word	0x000000c0


	//   ....[1]....
        /*00ec*/ 	.word	0x00001e30


	//----- nvinfo : EIATTR_CRS_STACK_SIZE
	.align		4
.L_1615:
        /*00f0*/ 	.byte	0x04, 0x1e
        /*00f2*/ 	.short	(.L_1617 - .L_1616)
.L_1616:
        /*00f4*/ 	.word	0x00000000


	//----- nvinfo : EIATTR_CBANK_PARAM_SIZE
	.align		4
.L_1617:
        /*00f8*/ 	.byte	0x03, 0x19
        /*00fa*/ 	.short	0x00bc


	//----- nvinfo : EIATTR_PARAM_CBANK
	.align		4
        /*00fc*/ 	.byte	0x04, 0x0a
        /*00fe*/ 	.short	(.L_1619 - .L_1618)
	.align		4
.L_1618:
        /*0100*/ 	.word	index@(.nv.constant0._ZN2at6native51_GLOBAL__N__11011a27_18_DepthwiseConv3d_cu_35e0c7b528conv_depthwise3d_cuda_kernelIN3c104HalfEfLin1ELin1ELin1ELi1ELi1ELi1EEEvNS_27GenericPackedTensorAccessorIKT_Lm5ENS_16DefaultPtrTraitsEiEENS5_IS6_Lm5ES8_iEES9_PS7_iiiiiiiii)
        /*0104*/ 	.short	0x0210
        /*0106*/ 	.short	0x00bc


	//----- nvinfo : EIATTR_SW_WAR
	.align		4
.L_1619:
        /*0108*/ 	.byte	0x04, 0x36
        /*010a*/ 	.short	(.L_1621 - .L_1620)
.L_1620:
        /*010c*/ 	.word	0x00000008
.L_1621:


//--------------------- .nv.info._ZN2at6native51_GLOBAL__N__11011a27_18_DepthwiseConv3d_cu_35e0c7b528conv_depthwise3d_cuda_kernelIN3c104HalfEfLi3ELi3ELi3ELi1ELi1ELi1EEEvNS_27GenericPackedTensorAccessorIKT_Lm5ENS_16DefaultPtrTraitsEiEENS5_IS6_Lm5ES8_iEES9_PS7_iiiiiiiii --------------------------
	.section	.nv.info._ZN2at6native51_GLOBAL__N__11011a27_18_DepthwiseConv3d_cu_35e0c7b528conv_depthwise3d_cuda_kernelIN3c104HalfEfLi3ELi3ELi3ELi1ELi1ELi1EEEvNS_27GenericPackedTensorAccessorIKT_Lm5ENS_16DefaultPtrTraitsEiEENS5_IS6_Lm5ES8_iEES9_PS7_iiiiiiiii,"",@"SHT_CUDA_INFO"
	.sectionflags	@""
	.align	4


	//----- nvinfo : EIATTR_CUDA_API_VERSION
	.align		4
        /*0000*/ 	.byte	0x04, 0x37
        /*0002*/ 	.short	(.L_1623 - .L_1622)
.L_1622:
        /*0004*/ 	.word	0x00000082


	//----- nvinfo : EIATTR_KPARAM_INFO
	.align		4
.L_1623:
        /*0008*/ 	.byte	0x04, 0x17
        /*000a*/ 	.short	(.L_1625 - .L_1624)
.L_1624:
        /*000c*/ 	.word	0x00000000
        /*0010*/ 	.short	0x000c
        /*0012*/ 	.short	0x00b8
        /*0014*/ 	.byte	0x00, 0xf0, 0x11, 0x00


	//----- nvinfo : EIATTR_KPARAM_INFO
	.align		4
.L_1625:
        /*0018*/ 	.byte	0x04, 0x17
        /*001a*/ 	.short	(.L_1627 - .L_1626)
.L_1626:
        /*001c*/ 	.word	0x00000000
        /*0020*/ 	.short	0x000b
        /*0022*/ 	.short	0x00b4
        /*0024*/ 	.byte	0x00, 0xf0, 0x11, 0x00


	//----- nvinfo : EIATTR_KPARAM_INFO
	.align		4
.L_1627:
        /*0028*/ 	.byte	0x04, 0x17
        /*002a*/ 	.short	(.L_1629 - .L_1628)
.L_1628:
        /*002c*/ 	.word	0x00000000
        /*0030*/ 	.short	0x000a
        /*0032*/ 	.short	0x00b0
        /*0034*/ 	.byte	0x00, 0xf0, 0x11, 0x00


	//----- nvinfo : EIATTR_KPARAM_INFO
	.align		4
.L_1629:
        /*0038*/ 	.byte	0x04, 0x17
        /*003a*/ 	.short	(.L_1631 - .L_1630)
.L_1630:
        /*003c*/ 	.word	0x00000000
        /*0040*/ 	.short	0x0009
        /*0042*/ 	.short	0x00ac
        /*0044*/ 	.byte	0x00, 0xf0, 0x11, 0x00


	//----- nvinfo : EIATTR_KPARAM_INFO
	.align		4
.L_1631:
        /*0048*/ 	.byte	0x04, 0x17
        /*004a*/ 	.short	(.L_1633 - .L_1632)
.L_1632:
        /*004c*/ 	.word	0x00000000
        /*0050*/ 	.short	0x0008
        /*0052*/ 	.short	0x00a8
        /*0054*/ 	.byte	0x00, 0xf0, 0x11, 0x00


	//----- nvinfo : EIATTR_KPARAM_INFO
	.align		4
.L_1633:
        /*0058*/ 	.byte	0x04, 0x17
        /*005a*/ 	.short	(.L_1635 - .L_1634)
.L_1634:
        /*005c*/ 	.word	0x00000000
        /*0060*/ 	.short	0x0007
        /*0062*/ 	.short	0x00a4
        /*0064*/ 	.byte	0x00, 0xf0, 0x11, 0x00


	//----- nvinfo : EIATTR_KPARAM_INFO
	.align		4
.L_1635:
        /*0068*/ 	.byte	0x04, 0x17
        /*006a*/ 	.short	(.L_1637 - .L_1636)
.L_1636:
        /*006c*/ 	.word	0x00000000
        /*0070*/ 	.short	0x0006
        /*0072*/ 	.short	0x00a0
        /*0074*/ 	.byte	0x00, 0xf0, 0x11, 0x00


	//----- nvinfo : EIATTR_KPARAM_INFO
	.align		4
.L_1637:
        /*0078*/ 	.byte	0x04, 0x17
        /*007a*/ 	.short	(.L_1639 - .L_1638)
.L_1638:
        /*007c*/ 	.word	0x00000000
        /*0080*/ 	.short	0x0005
        /*0082*/ 	.short	0x009c
        /*0084*/ 	.byte	0x00, 0xf0, 0x11, 0x00


	//----- nvinfo : EIATTR_KPARAM_INFO
	.align		4
.L_1639:
        /*0088*/ 	.byte	0x04, 0x17
        /*008a*/ 	.short	(.L_1641 - .L_1640)
.L_1640:
        /*008c*/ 	.word	0x00000000
        /*0090*/ 	.short	0x0004
        /*0092*/ 	.short	0x0098
        /*0094*/ 	.byte	0x00, 0xf0, 0x11, 0x00


	//----- nvinfo : EIATTR_KPARAM_INFO
	.align		4
.L_1641:
        /*0098*/ 	.byte	0x04, 0x17
        /*009a*/ 	.short	(.L_1643 - .L_1642)
.L_1642:
        /*009c*/ 	.word	0x00000000
        /*00a0*/ 	.short	0x0003
        /*00a2*/ 	.short	0x0090
        /*00a4*/ 	.byte	0x00, 0xf0, 0x21, 0x00


	//----- nvinfo : EIATTR_KPARAM_INFO
	.align		4
.L_1643:
        /*00a8*/ 	.byte	0x04, 0x17
        /*00aa*/ 	.short	(.L_1645 - .L_1644)
.L_1644:
        /*00ac*/ 	.word	0x00000000
        /*00b0*/ 	.short	0x0002
        /*00b2*/ 	.short	0x0060
        /*00b4*/ 	.byte	0x00, 0xf0, 0xc1, 0x00


	//----- nvinfo : EIATTR_KPARAM_INFO
	.align		4
.L_1645:
        /*00b8*/ 	.byte	0x04, 0x17
        /*00ba*/ 	.short	(.L_1647 - .L_1646)
.L_1646:
        /*00bc*/ 	.word	0x00000000
        /*00c0*/ 	.short	0x0001
        /*00c2*/ 	.short	0x0030
        /*00c4*/ 	.byte	0x00, 0xf0, 0xc1, 0x00


	//----- nvinfo : EIATTR_KPARAM_INFO
	.align		4
.L_1647:
        /*00c8*/ 	.byte	0x04, 0x17
        /*00ca*/ 	.short	(.L_1649 - .L_1648)
.L_1648:
        /*00cc*/ 	.word	0x00000000
        /*00d0*/ 	.short	0x0000
        /*00d2*/ 	.short	0x0000
        /*00d4*/ 	.byte	0x00, 0xf0, 0xc1, 0x00


	//----- nvinfo : EIATTR_SPARSE_MMA_MASK
	.align		4
.L_1649:
        /*00d8*/ 	.byte	0x03, 0x50
        /*00da*/ 	.short	0x0000


	//----- nvinfo : EIATTR_MAXREG_COUNT
	.align		4
        /*00dc*/ 	.byte	0x03, 0x1b
        /*00de*/ 	.short	0x00ff


	//----- nvinfo : EIATTR_MERCURY_ISA_VERSION
	.align		4
        /*00e0*/ 	.byte	0x03, 0x5f
        /*00e2*/ 	.short	0x0101


	//----- nvinfo : EIATTR_EXIT_INSTR_OFFSETS
	.align		4
        /*00e4*/ 	.byte	0x04, 0x1c
        /*00e6*/ 	.short	(.L_1651 - .L_1650)


	//   ....[0]....
.L_1650:
        /*00e8*/ 	.word	0x00000200


	//   ....[1]....
        /*00ec*/ 	.word	0x00002410


	//   ....[2]....
        /*00f0*/ 	.word	0x00004470


	//----- nvinfo : EIATTR_CRS_STACK_SIZE
	.align		4
.L_1651:
        /*00f4*/ 	.byte	0x04, 0x1e
        /*00f6*/ 	.short	(.L_1653 - .L_1652)
.L_1652:
        /*00f8*/ 	.word	0x00000000


	//----- nvinfo : EIATTR_CBANK_PARAM_SIZE
	.align		4
.L_1653:
        /*00fc*/ 	.byte	0x03, 0x19
        /*00fe*/ 	.short	0x00bc


	//----- nvinfo : EIATTR_PARAM_CBANK
	.align		4
        /*0100*/ 	.byte	0x04, 0x0a
        /*0102*/ 	.short	(.L_1655 - .L_1654)
	.align		4
.L_1654:
        /*0104*/ 	.word	index@(.nv.constant0._ZN2at6native51_GLOBAL__N__11011a27_18_DepthwiseConv3d_cu_35e0c7b528conv_depthwise3d_cuda_kernelIN3c104HalfEfLi3ELi3ELi3ELi1ELi1ELi1EEEvNS_27GenericPackedTensorAccessorIKT_Lm5ENS_16DefaultPtrTraitsEiEENS5_IS6_Lm5ES8_iEES9_PS7_iiiiiiiii)
        /*0108*/ 	.short	0x0210
        /*010a*/ 	.short	0x00bc


	//----- nvinfo : EIATTR_SW_WAR
	.align		4
.L_1655:
        /*010c*/ 	.byte	0x04, 0x36
        /*010e*/ 	.short	(.L_1657 - .L_1656)
.L_1656:
        /*0110*/ 	.word	0x00000008
.L_1657:


//--------------------- .nv.info._ZN2at6native51_GLOBAL__N__11011a27_18_DepthwiseConv3d_cu_35e0c7b528conv_depthwise3d_cuda_kernelIffLin1ELin1ELin1ELin1ELin1ELin1EEEvNS_27GenericPackedTensorAccessorIKT_Lm5ENS_16DefaultPtrTraitsEiEENS3_IS4_Lm5ES6_iEES7_PS5_iiiiiiiii --------------------------
	.section	.nv.info._ZN2at6native51_GLOBAL__N__11011a27_18_DepthwiseConv3d_cu_35e0c7b528conv_depthwise3d_cuda_kernelIffLin1ELin1ELin1ELin1ELin1ELin1EEEvNS_27GenericPackedTensorAccessorIKT_Lm5ENS_16DefaultPtrTraitsEiEENS3_IS4_Lm5ES6_iEES7_PS5_iiiiiiiii,"",@"SHT_CUDA_INFO"
	.sectionflags	@""
	.align	4


	//----- nvinfo : EIATTR_CUDA_API_VERSION
	.align		4
        /*0000*/ 	.byte	0x04, 0x37
        /*0002*/ 	.short	(.L_1659 - .L_1658)
.L_1658:
        /*0004*/ 	.word	0x00000082


	//----- nvinfo : EIATTR_KPARAM_INFO
	.align		4
.L_1659:
        /*0008*/ 	.byte	0x04, 0x17
        /*000a*/ 	.short	(.L_1661 - .L_1660)
.L_1660:
        /*000c*/ 	.word	0x00000000
        /*0010*/ 	.short	0x000c
        /*0012*/ 	.short	0x00b8
        /*0014*/ 	.byte	0x00, 0xf0, 0x11, 0x00


	//----- nvinfo : EIATTR_KPARAM_INFO
	.align		4
.L_1661:
        /*0018*/ 	.byte	0x04, 0x17
        /*001a*/ 	.short	(.L_1663 - .L_1662)
.L_1662:
        /*001c*/ 	.word	0x00000000
        /*0020*/ 	.short	0x000b
        /*0022*/ 	.short	0x00b4
        /*0024*/ 	.byte	0x00, 0xf0, 0x11, 0x00


	//----- nvinfo : EIATTR_KPARAM_INFO
	.align		4
.L_1663:
        /*0028*/ 	.byte	0x04, 0x17
        /*002a*/ 	.short	(.L_1665 - .L_1664)
.L_1664:
        /*002c*/ 	.word	0x00000000
        /*0030*/ 	.short	0x000a
        /*0032*/ 	.short	0x00b0
        /*0034*/ 	.byte	0x00, 0xf0, 0x11, 0x00


	//----- nvinfo : EIATTR_KPARAM_INFO
	.align		4
.L_1665:
        /*0038*/ 	.byte	0x04, 0x17
        /*003a*/ 	.short	(.L_1667 - .L_1666)
.L_1666:
        /*003c*/ 	.word	0x00000000
        /*0040*/ 	.short	0x0009
        /*0042*/ 	.short	0x00ac
        /*0044*/ 	.byte	0x00, 0xf0, 0x11, 0x00


	//----- nvinfo : EIATTR_KPARAM_INFO
	.align		4
.L_1667:
        /*0048*/ 	.byte	0x04, 0x17
        /*004a*/ 	.short	(.L_1669 - .L_1668)
.L_1668:
        /*004c*/ 	.word	0x00000000
        /*0050*/ 	.short	0x0008
        /*0052*/ 	.short	0x00a8
        /*0054*/ 	.byte	0x00, 0xf0, 0x11, 0x00


	//----- nvinfo : EIATTR_KPARAM_INFO
	.align		4
.L_1669:
        /*0058*/ 	.byte	0x04, 0x17
        /*005a*/ 	.short	(.L_1671 - .L_1670)
.L_1670:
        /*005c*/ 	.word	0x00000000
        /*0060*/ 	.short	0x0007
        /*0062*/ 	.short	0x00a4
        /*0064*/ 	.byte	0x00, 0xf0, 0x11, 0x00


	//----- nvinfo : EIATTR_KPARAM_INFO
	.align		4
.L_1671:
        /*0068*/ 	.byte	0x04, 0x17
        /*006a*/ 	.short	(.L_1673 - .L_1672)
.L_1672:
        /*006c*/ 	.word	0x00000000
        /*0070*/ 	.short	0x0006
        /*0072*/ 	.short	0x00a0
        /*0074*/ 	.byte	0x00, 0xf0, 0x11, 0x00


	//----- nvinfo : EIATTR_KPARAM_INFO
	.align		4
.L_1673:
        /*0078*/ 	.byte	0x04, 0x17
        /*007a*/ 	.short	(.L_1675 - .L_1674)
.L_1674:
        /*007c*/ 	.word	0x00000000
        /*0080*/ 	.short	0x0005
        /*0082*/ 	.short	0x009c
        /*0084*/ 	.byte	0x00, 0xf0, 0x11, 0x00


	//----- nvinfo : EIATTR_KPARAM_INFO
	.align		4
.L_1675:
        /*0088*/ 	.byte	0x04, 0x17
        /*008a*/ 	.short	(.L_1677 - .L_1676)
.L_1676:
        /*008c*/ 	.word	0x00000000
        /*0090*/ 	.short	0x0004
        /*0092*/ 	.short	0x0098
        /*0094*/ 	.byte	0x00, 0xf0, 0x11, 0x00


	//----- nvinfo : EIATTR_KPARAM_INFO
	.align		4
.L_1677:
        /*0098*/ 	.byte	0x04, 0x17
        /*009a*/ 	.short	(.L_1679 - .L_1678)
.L_1678:
        /*009c*/ 	.word	0x00000000
        /*00a0*/ 	.short	0x0003
        /*00a2*/ 	.short	0x0090
        /*00a4*/ 	.byte	0x00, 0xf0, 0x21, 0x00


	//----- nvinfo : EIATTR_KPARAM_INFO
	.align		4
.L_1679:
        /*00a8*/ 	.byte	0x04, 0x17
        /*00aa*/ 	.short	(.L_1681 - .L_1680)
.L_1680:
        /*00ac*/ 	.word	0x00000000
        /*00b0*/ 	.short	0x0002
        /*00b2*/ 	.short	0x0060
        /*00b4*/ 	.byte	0x00, 0xf0, 0xc1, 0x00


	//----- nvinfo : EIATTR_KPARAM_INFO
	.align		4
.L_1681:
        /*00b8*/ 	.byte	0x04, 0x17
        /*00ba*/ 	.short	(.L_1683 - .L_1682)
.L_1682:
        /*00bc*/ 	.word	0x00000000
        /*00c0*/ 	.short	0x0001
        /*00c2*/ 	.short	0x0030
        /*00c4*/ 	.byte	0x00, 0xf0, 0xc1, 0x00


	//----- nvinfo : EIATTR_KPARAM_INFO
	.align		4
.L_1683:
        /*00c8*/ 	.byte	0x04, 0x17
        /*00ca*/ 	.short	(.L_1685 - .L_1684)
.L_1684:
        /*00cc*/ 	.word	0x00000000
        /*00d0*/ 	.short	0x0000
        /*00d2*/ 	.short	0x0000
        /*00d4*/ 	.byte	0x00, 0xf0, 0xc1, 0x00


	//----- nvinfo : EIATTR_SPARSE_MMA_MASK
	.align		4
.L_1685:
        /*00d8*/ 	.byte	0x03, 0x50
        /*00da*/ 	.short	0x0000


	//----- nvinfo : EIATTR_MAXREG_COUNT
	.align		4
        /*00dc*/ 	.byte	0x03, 0x1b
        /*00de*/ 	.short	0x00ff


	//----- nvinfo : EIATTR_MERCURY_ISA_VERSION
	.align		4
        /*00e0*/ 	.byte	0x03, 0x5f
        /*00e2*/ 	.short	0x0101


	//----- nvinfo : EIATTR_INT_WARP_WIDE_INSTR_OFFSETS
	.align		4
        /*00e4*/ 	.byte	0x04, 0x31
        /*00e6*/ 	.short	(.L_1687 - .L_1686)


	//   ....[0]....
.L_1686:
        /*00e8*/ 	.word	0x000016a0


	//----- nvinfo : EIATTR_EXIT_INSTR_OFFSETS
	.align		4
.L_1687:
        /*00ec*/ 	.byte	0x04, 0x1c
        /*00ee*/ 	.short	(.L_1689 - .L_1688)


	//   ....[0]....
.L_1688:
        /*00f0*/ 	.word	0x000000d0


	//   ....[1]....
        /*00f4*/ 	.word	0x00001ef0


	//----- nvinfo : EIATTR_CRS_STACK_SIZE
	.align		4
.L_1689:
        /*00f8*/ 	.byte	0x04, 0x1e
        /*00fa*/ 	.short	(.L_1691 - .L_1690)
.L_1690:
        /*00fc*/ 	.word	0x00000000


	//----- nvinfo : EIATTR_CBANK_PARAM_SIZE
	.align		4
.L_1691:
        /*0100*/ 	.byte	0x03, 0x19
        /*0102*/ 	.short	0x00bc


	//----- nvinfo : EIATTR_PARAM_CBANK
	.align		4
        /*0104*/ 	.byte	0x04, 0x0a
        /*0106*/ 	.short	(.L_1693 - .L_1692)
	.align		4
.L_1692:
        /*0108*/ 	.word	index@(.nv.constant0._ZN2at6native51_GLOBAL__N__11011a27_18_DepthwiseConv3d_cu_35e0c7b528conv_depthwise3d_cuda_kernelIffLin1ELin1ELin1ELin1ELin1ELin1EEEvNS_27GenericPackedTensorAccessorIKT_Lm5ENS_16DefaultPtrTraitsEiEENS3_IS4_Lm5ES6_iEES7_PS5_iiiiiiiii)
        /*010c*/ 	.short	0x0210
        /*010e*/ 	.short	0x00bc


	//----- nvinfo : EIATTR_SW_WAR
	.align		4
.L_1693:
        /*0110*/ 	.byte	0x04, 0x36
        /*0112*/ 	.short	(.L_1695 - .L_1694)
.L_1694:
        /*0114*/ 	.word	0x00000008
.L_1695:


//--------------------- .nv.info._ZN2at6native51_GLOBAL__N__11011a27_18_DepthwiseConv3d_cu_35e0c7b528conv_depthwise3d_cuda_kernelIffLin1ELin1ELin1ELi1ELi1ELi1EEEvNS_27GenericPackedTensorAccessorIKT_Lm5ENS_16DefaultPtrTraitsEiEENS3_IS4_Lm5ES6_iEES7_PS5_iiiiiiiii --------------------------
	.section	.nv.info._ZN2at6native51_GLOBAL__N__11011a27_18_DepthwiseConv3d_cu_35e0c7b528conv_depthwise3d_cuda_kernelIffLin1ELin1ELin1ELi1ELi1ELi1EEEvNS_27GenericPackedTensorAccessorIKT_Lm5ENS_16DefaultPtrTraitsEiEENS3_IS4_Lm5ES6_iEES7_PS5_iiiiiiiii,"",@"SHT_CUDA_INFO"
	.sectionflags	@""
	.align	4


	//----- nvinfo : EIATTR_CUDA_API_VERSION
	.align		4
        /*0000*/ 	.byte	0x04, 0x37
        /*0002*/ 	.short	(.L_1697 - .L_1696)
.L_1696:
        /*0004*/ 	.word	0x00000082


	//----- nvinfo : EIATTR_KPARAM_INFO
	.align		4
.L_1697:
        /*0008*/ 	.byte	0x04, 0x17
        /*000a*/ 	.short	(.L_1699 - .L_1698)
.L_1698:
        /*000c*/ 	.word	0x00000000
        /*0010*/ 	.short	0x000c
        /*0012*/ 	.short	0x00b8
        /*0014*/ 	.byte	0x00, 0xf0, 0x11, 0x00


	//----- nvinfo : EIATTR_KPARAM_INFO
	.align		4
.L_1699:
        /*0018*/ 	.byte	0x04, 0x17
        /*001a*/ 	.short	(.L_1701 - .L_1700)
.L_1700:
        /*001c*/ 	.word	0x00000000
        /*0020*/ 	.short	0x000b
        /*0022*/ 	.short	0x00b4
        /*0024*/ 	.byte	0x00, 0xf0, 0x11, 0x00


	//----- nvinfo : EIATTR_KPARAM_INFO
	.align		4
.L_1701:
        /*0028*/ 	.byte	0x04, 0x17
        /*002a*/ 	.short	(.L_1703 - .L_1702)
.L_1702:
        /*002c*/ 	.word	0x00000000
        /*0030*/ 	.short	0x000a
        /*0032*/ 	.short	0x00b0
        /*0034*/ 	.byte	0x00, 0xf0, 0x11, 0x00


	//----- nvinfo : EIATTR_KPARAM_INFO
	.align		4
.L_1703:
        /*0038*/ 	.byte	0x04, 0x17
        /*003a*/ 	.short	(.L_1705 - .L_1704)
.L_1704:
        /*003c*/ 	.word	0x00000000
        /*0040*/ 	.short	0x0009
        /*0042*/ 	.short	0x00ac
        /*0044*/ 	.byte	0x00, 0xf0, 0x11, 0x00


	//----- nvinfo : EIATTR_KPARAM_INFO
	.align		4
.L_1705:
        /*0048*/ 	.byte	0x04, 0x17
        /*004a*/ 	.short	(.L_1707 - .L_1706)
.L_1706:
        /*004c*/ 	.word	0x00000000
        /*0050*/ 	.short	0x0008
        /*0052*/ 	.short	0x00a8
        /*0054*/ 	.byte	0x00, 0xf0, 0x11, 0x00


	//----- nvinfo : EIATTR_KPARAM_INFO
	.align		4
.L_1707:
        /*0058*/ 	.byte	0x04, 0x17
        /*005a*/ 	.short	(.L_1709 - .L_1708)
.L_1708:
        /*005c*/ 	.word	0x00000000
        /*0060*/ 	.short	0x0007
        /*0062*/ 	.short	0x00a4
        /*0064*/ 	.byte	0x00, 0xf0, 0x11, 0x00


	//----- nvinfo : EIATTR_KPARAM_INFO
	.align		4
.L_1709:
        /*0068*/ 	.byte	0x04, 0x17
        /*006a*/ 	.short	(.L_1711 - .L_1710)
.L_1710:
        /*006c*/ 	.word	0x00000000
        /*0070*/ 	.short	0x0006
        /*0072*/ 	.short	0x00a0
        /*0074*/ 	.byte	0x00, 0xf0, 0x11, 0x00


	//----- nvinfo : EIATTR_KPARAM_INFO
	.align		4
.L_1711:
        /*0078*/ 	.byte	0x04, 0x17
        /*007a*/ 	.short	(.L_1713 - .L_1712)
.L_1712:
        /*007c*/ 	.word	0x00000000
        /*0080*/ 	.short	0x0005
        /*0082*/ 	.short	0x009c
        /*0084*/ 	.byte	0x00, 0xf0, 0x11, 0x00


	//----- nvinfo : EIATTR_KPARAM_INFO
	.align		4
.L_1713:
        /*0088*/ 	.byte	0x04, 0x17
        /*008a*/ 	.short	(.L_1715 - .L_1714)
.L_1714:
        /*008c*/ 	.word	0x00000000
        /*0090*/ 	.short	0x0004
        /*0092*/ 	.short	0x0098
        /*0094*/ 	.byte	0x00, 0xf0, 0x11, 0x00


	//----- nvinfo : EIATTR_KPARAM_INFO
	.align		4
.L_1715:
        /*0098*/ 	.byte	0x04, 0x17
        /*009a*/ 	.short	(.L_1717 - .L_1716)
.L_1716:
        /*009c*/ 	.word	0x00000000
        /*00a0*/ 	.short	0x0003
        /*00a2*/ 	.short	0x0090
        /*00a4*/ 	.byte	0x00, 0xf0, 0x21, 0x00


	//----- nvinfo : EIATTR_KPARAM_INFO
	.align		4
.L_1717:
        /*00a8*/ 	.byte	0x04, 0x17
        /*00aa*/ 	.short	(.L_1719 - .L_1718)
.L_1718:
        /*00ac*/ 	.word	0x00000000
        /*00b0*/ 	.short	0x0002
        /*00b2*/ 	.short	0x0060
        /*00b4*/ 	.byte	0x00, 0xf0, 0xc1, 0x00


	//----- nvinfo : EIATTR_KPARAM_INFO
	.align		4
.L_1719:
        /*00b8*/ 	.byte	0x04, 0x17
        /*00ba*/ 	.short	(.L_1721 - .L_1720)
.L_1720:
        /*00bc*/ 	.word	0x00000000
        /*00c0*/ 	.short	0x0001
        /*00c2*/ 	.short	0x0030
        /*00c4*/ 	.byte	0x00, 0xf0, 0xc1, 0x00


	//----- nvinfo : EIATTR_KPARAM_INFO
	.align		4
.L_1721:
        /*00c8*/ 	.byte	0x04, 0x17
        /*00ca*/ 	.short	(.L_1723 - .L_1722)
.L_1722:
        /*00cc*/ 	.word	0x00000000
        /*00d0*/ 	.short	0x0000
        /*00d2*/ 	.short	0x0000
        /*00d4*/ 	.byte	0x00, 0xf0, 0xc1, 0x00


	//----- nvinfo : EIATTR_SPARSE_MMA_MASK
	.align		4
.L_1723:
        /*00d8*/ 	.byte	0x03, 0x50
        /*00da*/ 	.short	0x0000


	//----- nvinfo : EIATTR_MAXREG_COUNT
	.align		4
        /*00dc*/ 	.byte	0x03, 0x1b
        /*00de*/ 	.short	0x00ff


	//----- nvinfo : EIATTR_MERCURY_ISA_VERSION
	.align		4
        /*00e0*/ 	.byte	0x03, 0x5f
        /*00e2*/ 	.short	0x0101


	//----- nvinfo : EIATTR_EXIT_INSTR_OFFSETS
	.align		4
        /*00e4*/ 	.byte	0x04, 0x1c
        /*00e6*/ 	.short	(.L_1725 - .L_1724)


	//   ....[0]....
.L_1724:
        /*00e8*/ 	.word	0x000000c0


	//   ....[1]....
        /*00ec*/ 	.word	0x00001d10


	//----- nvinfo : EIATTR_CRS_STACK_SIZE
	.align		4
.L_1725:
        /*00f0*/ 	.byte	0x04, 0x1e
        /*00f2*/ 	.short	(.L_1727 - .L_1726)
.L_1726:
        /*00f4*/ 	.word	0x00000000


	//----- nvinfo : EIATTR_CBANK_PARAM_SIZE
	.align		4
.L_1727:
        /*00f8*/ 	.byte	0x03, 0x19
        /*00fa*/ 	.short	0x00bc


	//----- nvinfo : EIATTR_PARAM_CBANK
	.align		4
        /*00fc*/ 	.byte	0x04, 0x0a
        /*00fe*/ 	.short	(.L_1729 - .L_1728)
	.align		4
.L_1728:
        /*0100*/ 	.word	index@(.nv.constant0._ZN2at6native51_GLOBAL__N__11011a27_18_DepthwiseConv3d_cu_35e0c7b528conv_depthwise3d_cuda_kernelIffLin1ELin1ELin1ELi1ELi1ELi1EEEvNS_27GenericPackedTensorAccessorIKT_Lm5ENS_16DefaultPtrTraitsEiEENS3_IS4_Lm5ES6_iEES7_PS5_iiiiiiiii)
        /*0104*/ 	.short	0x0210
        /*0106*/ 	.short	0x00bc


	//----- nvinfo : EIATTR_SW_WAR
	.align		4
.L_1729:
        /*0108*/ 	.byte	0x04, 0x36
        /*010a*/ 	.short	(.L_1731 - .L_1730)
.L_1730:
        /*010c*/ 	.word	0x00000008
.L_1731:


//--------------------- .nv.info._ZN2at6native51_GLOBAL__N__11011a27_18_DepthwiseConv3d_cu_35e0c7b528conv_depthwise3d_cuda_kernelIffLi3ELi3ELi3ELi1ELi1ELi1EEEvNS_27GenericPackedTensorAccessorIKT_Lm5ENS_16DefaultPtrTraitsEiEENS3_IS4_Lm5ES6_iEES7_PS5_iiiiiiiii --------------------------
	.section	.nv.info._ZN2at6native51_GLOBAL__N__11011a27_18_DepthwiseConv3d_cu_35e0c7b528conv_depthwise3d_cuda_kernelIffLi3ELi3ELi3ELi1ELi1ELi1EEEvNS_27GenericPackedTensorAccessorIKT_Lm5ENS_16DefaultPtrTraitsEiEENS3_IS4_Lm5ES6_iEES7_PS5_iiiiiiiii,"",@"SHT_CUDA_INFO"
	.sectionflags	@""
	.align	4


	//----- nvinfo : EIATTR_CUDA_API_VERSION
	.align		4
        /*0000*/ 	.byte	0x04, 0x37
        /*0002*/ 	.short	(.L_1733 - .L_1732)
.L_1732:
        /*0004*/ 	.word	0x00000082


	//----- nvinfo : EIATTR_KPARAM_INFO
	.align		4
.L_1733:
        /*0008*/ 	.byte	0x04, 0x17
        /*000a*/ 	.short	(.L_1735 - .L_1734)
.L_1734:
        /*000c*/ 	.word	0x00000000
        /*0010*/ 	.short	0x000c
        /*0012*/ 	.short	0x00b8
        /*0014*/ 	.byte	0x00, 0xf0, 0x11, 0x00


	//----- nvinfo : EIATTR_KPARAM_INFO
	.align		4
.L_1735:
        /*0018*/ 	.byte	0x04, 0x17
        /*001a*/ 	.short	(.L_1737 - .L_1736)
.L_1736:
        /*001c*/ 	.word	0x00000000
        /*0020*/ 	.short	0x000b
        /*0022*/ 	.short	0x00b4
        /*0024*/ 	.byte	0x00, 0xf0, 0x11, 0x00


	//----- nvinfo : EIATTR_KPARAM_INFO
	.align		4
.L_1737:
        /*0028*/ 	.byte	0x04, 0x17
        /*002a*/ 	.short	(.L_1739 - .L_1738)
.L_1738:
        /*002c*/ 	.word	0x00000000
        /*0030*/ 	.short	0x000a
        /*0032*/ 	.short	0x00b0
        /*0034*/ 	.byte	0x00, 0xf0, 0x11, 0x00


	//----- nvinfo : EIATTR_KPARAM_INFO
	.align		4
.L_1739:
        /*0038*/ 	.byte	0x04, 0x17
        /*003a*/ 	.short	(.L_1741 - .L_1740)
.L_1740:
        /*003c*/ 	.word	0x00000000
        /*0040*/ 	.short	0x0009
        /*0042*/ 	.short	0x00ac
        /*0044*/ 	.byte	0x00, 0xf0, 0x11, 0x00


	//----- nvinfo : EIATTR_KPARAM_INFO
	.align		4
.L_1741:
        /*0048*/ 	.byte	0x04, 0x17
        /*004a*/ 	.short	(.L_1743 - .L_1742)
.L_1742:
        /*004c*/ 	.word	0x00000000
        /*0050*/ 	.short	0x0008
        /*0052*/ 	.short	0x00a8
        /*0054*/ 	.byte	0x00, 0xf0, 0x11, 0x00


	//----- nvinfo : EIATTR_KPARAM_INFO
	.align		4
.L_1743:
        /*0058*/ 	.byte	0x04, 0x17
        /*005a*/ 	.short	(.L_1745 - .L_1744)
.L_1744:
        /*005c*/ 	.word	0x00000000
        /*0060*/ 	.short	0x0007
        /*0062*/ 	.short	0x00a4
        /*0064*/ 	.byte	0x00, 0xf0, 0x11, 0x00


	//----- nvinfo : EIATTR_KPARAM_INFO
	.align		4
.L_1745:
        /*0068*/ 	.byte	0x04, 0x17
        /*006a*/ 	.short	(.L_1747 - .L_1746)
.L_1746:
        /*006c*/ 	.word	0x00000000
        /*0070*/ 	.short	0x0006
        /*0072*/ 	.short	0x00a0
        /*0074*/ 	.byte	0x00, 0xf0, 0x11, 0x00


	//----- nvinfo : EIATTR_KPARAM_INFO
	.align		4
.L_1747:
        /*0078*/ 	.byte	0x04, 0x17
        /*007a*/ 	.short	(.L_1749 - .L_1748)
.L_1748:
        /*007c*/ 	.word	0x00000000
        /*0080*/ 	.short	0x0005
        /*0082*/ 	.short	0x009c
        /*0084*/ 	.byte	0x00, 0xf0, 0x11, 0x00


	//----- nvinfo : EIATTR_KPARAM_INFO
	.align		4
.L_1749:
        /*0088*/ 	.byte	0x04, 0x17
        /*008a*/ 	.short	(.L_1751 - .L_1750)
.L_1750:
        /*008c*/ 	.word	0x00000000
        /*0090*/ 	.short	0x0004
        /*0092*/ 	.short	0x0098
        /*0094*/ 	.byte	0x00, 0xf0, 0x11, 0x00


	//----- nvinfo : EIATTR_KPARAM_INFO
	.align		4
.L_1751:
        /*0098*/ 	.byte	0x04, 0x17
        /*009a*/ 	.short	(.L_1753 - .L_1752)
.L_1752:
        /*009c*/ 	.word	0x00000000
        /*00a0*/ 	.short	0x0003
        /*00a2*/ 	.short	0x0090
        /*00a4*/ 	.byte	0x00, 0xf0, 0x21, 0x00


	//----- nvinfo : EIATTR_KPARAM_INFO
	.align		4
.L_1753:
        /*00a8*/ 	.byte	0x04, 0x17
        /*00aa*/ 	.short	(.L_1755 - .L_1754)
.L_1754:
        /*00ac*/ 	.word	0x00000000
        /*00b0*/ 	.short	0x0002
        /*00b2*/ 	.short	0x0060
        /*00b4*/ 	.byte	0x00, 0xf0, 0xc1, 0x00


	//----- nvinfo : EIATTR_KPARAM_INFO
	.align		4
.L_1755:
        /*00b8*/ 	.byte	0x04, 0x17
        /*00ba*/ 	.short	(.L_1757 - .L_1756)
.L_1756:
        /*00bc*/ 	.word	0x00000000
        /*00c0*/ 	.short	0x0001
        /*00c2*/ 	.short	0x0030
        /*00c4*/ 	.byte	0x00, 0xf0, 0xc1, 0x00


	//----- nvinfo : EIATTR_KPARAM_INFO
	.align		4
.L_1757:
        /*00c8*/ 	.byte	0x04, 0x17
        /*00ca*/ 	.short	(.L_1759 - .L_1758)
.L_1758:
        /*00cc*/ 	.word	0x00000000
        /*00d0*/ 	.short	0x0000
        /*00d2*/ 	.short	0x0000
        /*00d4*/ 	.byte	0x00, 0xf0, 0xc1, 0x00


	//----- nvinfo : EIATTR_SPARSE_MMA_MASK
	.align		4
.L_1759:
        /*00d8*/ 	.byte	0x03, 0x50
        /*00da*/ 	.short	0x0000


	//----- nvinfo : EIATTR_MAXREG_COUNT
	.align		4
        /*00dc*/ 	.byte	0x03, 0x1b
        /*00de*/ 	.short	0x00ff


	//----- nvinfo : EIATTR_MERCURY_ISA_VERSION
	.align		4
        /*00e0*/ 	.byte	0x03, 0x5f
        /*00e2*/ 	.short	0x0101


	//----- nvinfo : EIATTR_EXIT_INSTR_OFFSETS
	.align		4
        /*00e4*/ 	.byte	0x04, 0x1c
        /*00e6*/ 	.short	(.L_1761 - .L_1760)


	//   ....[0]....
.L_1760:
        /*00e8*/ 	.word	0x00000200


	//   ....[1]....
        /*00ec*/ 	.word	0x000020c0


	//   ....[2]....
        /*00f0*/ 	.word	0x00003d70


	//----- nvinfo : EIATTR_CRS_STACK_SIZE
	.align		4
.L_1761:
        /*00f4*/ 	.byte	0x04, 0x1e
        /*00f6*/ 	.short	(.L_1763 - .L_1762)
.L_1762:
        /*00f8*/ 	.word	0x00000000


	//----- nvinfo : EIATTR_CBANK_PARAM_SIZE
	.align		4
.L_1763:
        /*00fc*/ 	.byte	0x03, 0x19
        /*00fe*/ 	.short	0x00bc


	//----- nvinfo : EIATTR_PARAM_CBANK
	.align		4
        /*0100*/ 	.byte	0x04, 0x0a
        /*0102*/ 	.short	(.L_1765 - .L_1764)
	.align		4
.L_1764:
        /*0104*/ 	.word	index@(.nv.constant0._ZN2at6native51_GLOBAL__N__11011a27_18_DepthwiseConv3d_cu_35e0c7b528conv_depthwise3d_cuda_kernelIffLi3ELi3ELi3ELi1ELi1ELi1EEEvNS_27GenericPackedTensorAccessorIKT_Lm5ENS_16DefaultPtrTraitsEiEENS3_IS4_Lm5ES6_iEES7_PS5_iiiiiiiii)
        /*0108*/ 	.short	0x0210
        /*010a*/ 	.short	0x00bc


	//----- nvinfo : EIATTR_SW_WAR
	.align		4
.L_1765:
        /*010c*/ 	.byte	0x04, 0x36
        /*010e*/ 	.short	(.L_1767 - .L_1766)
.L_1766:
        /*0110*/ 	.word	0x00000008
.L_1767:


//--------------------- .nv.info._ZN2at6native51_GLOBAL__N__11011a27_18_DepthwiseConv3d_cu_35e0c7b528conv_depthwise3d_cuda_kernelIddLin1ELin1ELin1ELin1ELin1ELin1EEEvNS_27GenericPackedTensorAccessorIKT_Lm5ENS_16DefaultPtrTraitsEiEENS3_IS4_Lm5ES6_iEES7_PS5_iiiiiiiii --------------------------
	.section	.nv.info._ZN2at6native51_GLOBAL__N__11011a27_18_DepthwiseConv3d_cu_35e0c7b528conv_depthwise3d_cuda_kernelIddLin1ELin1ELin1ELin1ELin1ELin1EEEvNS_27GenericPackedTensorAccessorIKT_Lm5ENS_16DefaultPtrTraitsEiEENS3_IS4_Lm5ES6_iEES7_PS5_iiiiiiiii,"",@"SHT_CUDA_INFO"
	.sectionflags	@""
	.align	4


	//----- nvinfo : EIATTR_CUDA_API_VERSION
	.align		4
        /*0000*/ 	.byte	0x04, 0x37
        /*0002*/ 	.short	(.L_1769 - .L_1768)
.L_1768:
        /*0004*/ 	.word	0x00000082


	//----- nvinfo : EIATTR_KPARAM_INFO
	.align		4
.L_1769:
        /*0008*/ 	.byte	0x04, 0x17
        /*000a*/ 	.short	(.L_1771 - .L_1770)
.L_1770:
        /*000c*/ 	.word	0x00000000
        /*0010*/ 	.short	0x000c
        /*0012*/ 	.short	0x00b8
        /*0014*/ 	.byte	0x00, 0xf0, 0x11, 0x00


	//----- nvinfo : EIATTR_KPARAM_INFO
	.align		4
.L_1771:
        /*0018*/ 	.byte	0x04, 0x17
        /*001a*/ 	.short	(.L_1773 - .L_1772)
.L_1772:
        /*001c*/ 	.word	0x00000000
        /*0020*/ 	.short	0x000b
        /*0022*/ 	.short	0x00b4
        /*0024*/ 	.byte	0x00, 0xf0, 0x11, 0x00


	//----- nvinfo : EIATTR_KPARAM_INFO
	.align		4
.L_1773:
        /*0028*/ 	.byte	0x04, 0x17
        /*002a*/ 	.short	(.L_1775 - .L_1774)
.L_1774:
        /*002c*/ 	.word	0x00000000
        /*0030*/ 	.short	0x000a
        /*0032*/ 	.short	0x00b0
        /*0034*/ 	.byte	0x00, 0xf0, 0x11, 0x00


	//----- nvinfo : EIATTR_KPARAM_INFO
	.align		4
.L_1775:
        /*0038*/ 	.byte	0x04, 0x17
        /*003a*/ 	.short	(.L_1777 - .L_1776)
.L_1776:
        /*003c*/ 	.word	0x00000000
        /*0040*/ 	.short	0x0009
        /*0042*/ 	.short	0x00ac
        /*0044*/ 	.byte	0x00, 0xf0, 0x11, 0x00


	//----- nvinfo : EIATTR_KPARAM_INFO
	.align		4
.L_1777:
        /*0048*/ 	.byte	0x04, 0x17
        /*004a*/ 	.short	(.L_1779 - .L_1778)
.L_1778:
        /*004c*/ 	.word	0x00000000
        /*0050*/ 	.short	0x0008
        /*0052*/ 	.short	0x00a8
        /*0054*/ 	.byte	0x00, 0xf0, 0x11, 0x00


	//----- nvinfo : EIATTR_KPARAM_INFO
	.align		4
.L_1779:
        /*0058*/ 	.byte	0x04, 0x17
        /*005a*/ 	.short	(.L_1781 - .L_1780)
.L_1780:
        /*005c*/ 	.word	0x00000000
        /*0060*/ 	.short	0x0007
        /*0062*/ 	.short	0x00a4
        /*0064*/ 	.byte	0x00, 0xf0, 0x11, 0x00


	//----- nvinfo : EIATTR_KPARAM_INFO
	.align		4
.L_1781:
        /*0068*/ 	.byte	0x04, 0x17
        /*006a*/ 	.short	(.L_1783 - .L_1782)
.L_1782:
        /*006c*/ 	.word	0x00000000
        /*0070*/ 	.short	0x0006
        /*0072*/ 	.short	0x00a0
        /*0074*/ 	.byte	0x00, 0xf0, 0x11, 0x00


	//----- nvinfo : EIATTR_KPARAM_INFO
	.align		4
.L_1783:
        /*0078*/ 	.byte	0x04, 0x17
        /*007a*/ 	.short	(.L_1785 - .L_1784)
.L_1784:
        /*007c*/ 	.word	0x00000000
        /*0080*/ 	.short	0x0005
        /*0082*/ 	.short	0x009c
        /*0084*/ 	.byte	0x00, 0xf0, 0x11, 0x00


	//----- nvinfo : EIATTR_KPARAM_INFO
	.align		4
.L_1785:
        /*0088*/ 	.byte	0x04, 0x17
        /*008a*/ 	.short	(.L_1787 - .L_1786)
.L_1786:
        /*008c*/ 	.word	0x00000000
        /*0090*/ 	.short	0x0004
        /*0092*/ 	.short	0x0098
        /*0094*/ 	.byte	0x00, 0xf0, 0x11, 0x00


	//----- nvinfo : EIATTR_KPARAM_INFO
	.align		4
.L_1787:
        /*0098*/ 	.byte	0x04, 0x17
        /*009a*/ 	.short	(.L_1789 - .L_1788)
.L_1788:
        /*009c*/ 	.word	0x00000000
        /*00a0*/ 	.short	0x0003
        /*00a2*/ 	.short	0x0090
        /*00a4*/ 	.byte	0x00, 0xf0, 0x21, 0x00


	//----- nvinfo : EIATTR_KPARAM_INFO
	.align		4
.L_1789:
        /*00a8*/ 	.byte	0x04, 0x17
        /*00aa*/ 	.short	(.L_1791 - .L_1790)
.L_1790:
        /*00ac*/ 	.word	0x00000000
        /*00b0*/ 	.short	0x0002
        /*00b2*/ 	.short	0x0060
        /*00b4*/ 	.byte	0x00, 0xf0, 0xc1, 0x00


	//----- nvinfo : EIATTR_KPARAM_INFO
	.align		4
.L_1791:
        /*00b8*/ 	.byte	0x04, 0x17
        /*00ba*/ 	.short	(.L_1793 - .L_1792)
.L_1792:
        /*00bc*/ 	.word	0x00000000
        /*00c0*/ 	.short	0x0001
        /*00c2*/ 	.short	0x0030
        /*00c4*/ 	.byte	0x00, 0xf0, 0xc1, 0x00


	//----- nvinfo : EIATTR_KPARAM_INFO
	.align		4
.L_1793:
        /*00c8*/ 	.byte	0x04, 0x17
        /*00ca*/ 	.short	(.L_1795 - .L_1794)
.L_1794:
        /*00cc*/ 	.word	0x00000000
        /*00d0*/ 	.short	0x0000
        /*00d2*/ 	.short	0x0000
        /*00d4*/ 	.byte	0x00, 0xf0, 0xc1, 0x00


	//----- nvinfo : EIATTR_SPARSE_MMA_MASK
	.align		4
.L_1795:
        /*00d8*/ 	.byte	0x03, 0x50
        /*00da*/ 	.short	0x0000


	//----- nvinfo : EIATTR_MAXREG_COUNT
	.align		4
        /*00dc*/ 	.byte	0x03, 0x1b
        /*00de*/ 	.short	0x00ff


	//----- nvinfo : EIATTR_MERCURY_ISA_VERSION
	.align		4
        /*00e0*/ 	.byte	0x03, 0x5f
        /*00e2*/ 	.short	0x0101


	//----- nvinfo : EIATTR_EXIT_INSTR_OFFSETS
	.align		4
        /*00e4*/ 	.byte	0x04, 0x1c
        /*00e6*/ 	.short	(.L_1797 - .L_1796)


	//   ....[0]....
.L_1796:
        /*00e8*/ 	.word	0x000000c0


	//   ....[1]....
        /*00ec*/ 	.word	0x00001ea0


	//----- nvinfo : EIATTR_CRS_STACK_SIZE
	.align		4
.L_1797:
        /*00f0*/ 	.byte	0x04, 0x1e
        /*00f2*/ 	.short	(.L_1799 - .L_1798)
.L_1798:
        /*00f4*/ 	.word	0x00000000


	//----- nvinfo : EIATTR_CBANK_PARAM_SIZE
	.align		4
.L_1799:
        /*00f8*/ 	.byte	0x03, 0x19
        /*00fa*/ 	.short	0x00bc


	//----- nvinfo : EIATTR_PARAM_CBANK
	.align		4
        /*00fc*/ 	.byte	0x04, 0x0a
        /*00fe*/ 	.short	(.L_1801 - .L_1800)
	.align		4
.L_1800:
        /*0100*/ 	.word	index@(.nv.constant0._ZN2at6native51_GLOBAL__N__11011a27_18_DepthwiseConv3d_cu_35e0c7b528conv_depthwise3d_cuda_kernelIddLin1ELin1ELin1ELin1ELin1ELin1EEEvNS_27GenericPackedTensorAccessorIKT_Lm5ENS_16DefaultPtrTraitsEiEENS3_IS4_Lm5ES6_iEES7_PS5_iiiiiiiii)
        /*0104*/ 	.short	0x0210
        /*0106*/ 	.short	0x00bc


	//----- nvinfo : EIATTR_SW_WAR
	.align		4
.L_1801:
        /*0108*/ 	.byte	0x04, 0x36
        /*010a*/ 	.short	(.L_1803 - .L_1802)
.L_1802:
        /*010c*/ 	.word	0x00000008
.L_1803:


//--------------------- .nv.info._ZN2at6native51_GLOBAL__N__11011a27_18_DepthwiseConv3d_cu_35e0c7b528conv_depthwise3d_cuda_kernelIddLin1ELin1ELin1ELi1ELi1ELi1EEEvNS_27GenericPackedTensorAccessorIKT_Lm5ENS_16DefaultPtrTraitsEiEENS3_IS4_Lm5ES6_iEES7_PS5_iiiiiiiii --------------------------
	.section	.nv.info._ZN2at6native51_GLOBAL__N__11011a27_18_DepthwiseConv3d_cu_35e0c7b528conv_depthwise3d_cuda_kernelIddLin1ELin1ELin1ELi1ELi1ELi1EEEvNS_27GenericPackedTensorAccessorIKT_Lm5ENS_16DefaultPtrTraitsEiEENS3_IS4_Lm5ES6_iEES7_PS5_iiiiiiiii,"",@"SHT_CUDA_INFO"
	.sectionflags	@""
	.align	4


	//----- nvinfo : EIATTR_CUDA_API_VERSION
	.align		4
        /*0000*/ 	.byte	0x04, 0x37
        /*0002*/ 	.short	(.L_1805 - .L_1804)
.L_1804:
        /*0004*/ 	.word	0x00000082


	//----- nvinfo : EIATTR_KPARAM_INFO
	.align		4
.L_1805:
        /*0008*/ 	.byte	0x04, 0x17
        /*000a*/ 	.short	(.L_1807 - .L_1806)
.L_1806:
        /*000c*/ 	.word	0x00000000
        /*0010*/ 	.short	0x000c
        /*0012*/ 	.short	0x00b8
        /*0014*/ 	.byte	0x00, 0xf0, 0x11, 0x00


	//----- nvinfo : EIATTR_KPARAM_INFO
	.align		4
.L_1807:
        /*0018*/ 	.byte	0x04, 0x17
        /*001a*/ 	.short	(.L_1809 - .L_1808)
.L_1808:
        /*001c*/ 	.word	0x00000000
        /*0020*/ 	.short	0x000b
        /*0022*/ 	.short	0x00b4
        /*0024*/ 	.byte	0x00, 0xf0, 0x11, 0x00


	//----- nvinfo : EIATTR_KPARAM_INFO
	.align		4
.L_1809:
        /*0028*/ 	.byte	0x04, 0x17
        /*002a*/ 	.short	(.L_1811 - .L_1810)
.L_1810:
        /*002c*/ 	.word	0x00000000
        /*0030*/ 	.short	0x000a
        /*0032*/ 	.short	0x00b0
        /*0034*/ 	.byte	0x00, 0xf0, 0x11, 0x00


	//----- nvinfo : EIATTR_KPARAM_INFO
	.align		4
.L_1811:
        /*0038*/ 	.byte	0x04, 0x17
        /*003a*/ 	.short	(.L_1813 - .L_1812)
.L_1812:
        /*003c*/ 	.word	0x00000000
        /*0040*/ 	.short	0x0009
        /*0042*/ 	.short	0x00ac
        /*0044*/ 	.byte	0x00, 0xf0, 0x11, 0x00


	//----- nvinfo : EIATTR_KPARAM_INFO
	.align		4
.L_1813:
        /*0048*/ 	.byte	0x04, 0x17
        /*004a*/ 	.short	(.L_1815 - .L_1814)
.L_1814:
        /*004c*/ 	.word	0x00000000
        /*0050*/ 	.short	0x0008
        /*0052*/ 	.short	0x00a8
        /*0054*/ 	.byte	0x00, 0xf0, 0x11, 0x00


	//----- nvinfo : EIATTR_KPARAM_INFO
	.align		4
.L_1815:
        /*0058*/ 	.byte	0x04, 0x17
        /*005a*/ 	.short	(.L_1817 - .L_1816)
.L_1816:
        /*005c*/ 	.word	0x00000000
        /*0060*/ 	.short	0x0007
        /*0062*/ 	.short	0x00a4
        /*0064*/ 	.byte	0x00, 0xf0, 0x11, 0x00


	//----- nvinfo : EIATTR_KPARAM_INFO
	.align		4
.L_1817:
        /*0068*/ 	.byte	0x04, 0x17
        /*006a*/ 	.short	(.L_1819 - .L_1818)
.L_1818:
        /*006c*/ 	.word	0x00000000
        /*0070*/ 	.short	0x0006
        /*0072*/ 	.short	0x00a0
        /*0074*/ 	.byte	0x00, 0xf0, 0x11, 0x00


	//----- nvinfo : EIATTR_KPARAM_INFO
	.align		4
.L_1819:
        /*0078*/ 	.byte	0x04, 0x17
        /*007a*/ 	.short	(.L_1821 - .L_1820)
.L_1820:
        /*007c*/ 	.word	0x00000000
        /*0080*/ 	.short	0x0005
        /*0082*/ 	.short	0x009c
        /*0084*/ 	.byte	0x00, 0xf0, 0x11, 0x00


	//----- nvinfo : EIATTR_KPARAM_INFO
	.align		4
.L_1821:
        /*0088*/ 	.byte	0x04, 0x17
        /*008a*/ 	.short	(.L_1823 - .L_1822)
.L_1822:
        /*008c*/ 	.word	0x00000000
        /*0090*/ 	.short	0x0004
        /*0092*/ 	.short	0x0098
        /*0094*/ 	.byte	0x00, 0xf0, 0x11, 0x00


	//----- nvinfo : EIATTR_KPARAM_INFO
	.align		4
.L_1823:
        /*0098*/ 	.byte	0x04, 0x17
        /*009a*/ 	.short	(.L_1825 - .L_1824)
.L_1824:
        /*009c*/ 	.word	0x00000000
        /*00a0*/ 	.short	0x0003
        /*00a2*/ 	.short	0x0090
        /*00a4*/ 	.byte	0x00, 0xf0, 0x21, 0x00


	//----- nvinfo : EIATTR_KPARAM_INFO
	.align		4
.L_1825:
        /*00a8*/ 	.byte	0x04, 0x17
        /*00aa*/ 	.short	(.L_1827 - .L_1826)
.L_1826:
        /*00ac*/ 	.word	0x00000000
        /*00b0*/ 	.short	0x0002
        /*00b2*/ 	.short	0x0060
        /*00b4*/ 	.byte	0x00, 0xf0, 0xc1, 0x00


	//----- nvinfo : EIATTR_KPARAM_INFO
	.align		4
.L_1827:
        /*00b8*/ 	.byte	0x04, 0x17
        /*00ba*/ 	.short	(.L_1829 - .L_1828)
.L_1828:
        /*00bc*/ 	.word	0x00000000
        /*00c0*/ 	.short	0x0001
        /*00c2*/ 	.short	0x0030
        /*00c4*/ 	.byte	0x00, 0xf0, 0xc1, 0x00


	//----- nvinfo : EIATTR_KPARAM_INFO
	.align		4
.L_1829:
        /*00c8*/ 	.byte	0x04, 0x17
        /*00ca*/ 	.short	(.L_1831 - .L_1830)
.L_1830:
        /*00cc*/ 	.word	0x00000000
        /*00d0*/ 	.short	0x0000
        /*00d2*/ 	.short	0x0000
        /*00d4*/ 	.byte	0x00, 0xf0, 0xc1, 0x00


	//----- nvinfo : EIATTR_SPARSE_MMA_MASK
	.align		4
.L_1831:
        /*00d8*/ 	.byte	0x03, 0x50
        /*00da*/ 	.short	0x0000


	//----- nvinfo : EIATTR_MAXREG_COUNT
	.align		4
        /*00dc*/ 	.byte	0x03, 0x1b
        /*00de*/ 	.short	0x00ff


	//----- nvinfo : EIATTR_MERCURY_ISA_VERSION
	.align		4
        /*00e0*/ 	.byte	0x03, 0x5f
        /*00e2*/ 	.short	0x0101


	//----- nvinfo : EIATTR_EXIT_INSTR_OFFSETS
	.align		4
        /*00e4*/ 	.byte	0x04, 0x1c
        /*00e6*/ 	.short	(.L_1833 - .L_1832)


	//   ....[0]....
.L_1832:
        /*00e8*/ 	.word	0x000000c0


	//   ....[1]....
        /*00ec*/ 	.word	0x00001d20


	//----- nvinfo : EIATTR_CRS_STACK_SIZE
	.align		4
.L_1833:
        /*00f0*/ 	.byte	0x04, 0x1e
        /*00f2*/ 	.short	(.L_1835 - .L_1834)
.L_1834:
        /*00f4*/ 	.word	0x00000000


	//----- nvinfo : EIATTR_CBANK_PARAM_SIZE
	.align		4
.L_1835:
        /*00f8*/ 	.byte	0x03, 0x19
        /*00fa*/ 	.short	0x00bc


	//----- nvinfo : EIATTR_PARAM_CBANK
	.align		4
        /*00fc*/ 	.byte	0x04, 0x0a
        /*00fe*/ 	.short	(.L_1837 - .L_1836)
	.align		4
.L_1836:
        /*0100*/ 	.word	index@(.nv.constant0._ZN2at6native51_GLOBAL__N__11011a27_18_DepthwiseConv3d_cu_35e0c7b528conv_depthwise3d_cuda_kernelIddLin1ELin1ELin1ELi1ELi1ELi1EEEvNS_27GenericPackedTensorAccessorIKT_Lm5ENS_16DefaultPtrTraitsEiEENS3_IS4_Lm5ES6_iEES7_PS5_iiiiiiiii)
        /*0104*/ 	.short	0x0210
        /*0106*/ 	.short	0x00bc


	//----- nvinfo : EIATTR_SW_WAR
	.align		4
.L_1837:
        /*0108*/ 	.byte	0x04, 0x36
        /*010a*/ 	.short	(.L_1839 - .L_1838)
.L_1838:
        /*010c*/ 	.word	0x00000008
.L_1839:


//--------------------- .nv.info._ZN2at6native51_GLOBAL__N__11011a27_18_DepthwiseConv3d_cu_35e0c7b528conv_depthwise3d_cuda_kernelIddLi3ELi3ELi3ELi1ELi1ELi1EEEvNS_27GenericPackedTensorAccessorIKT_Lm5ENS_16DefaultPtrTraitsEiEENS3_IS4_Lm5ES6_iEES7_PS5_iiiiiiiii --------------------------
	.section	.nv.info._ZN2at6native51_GLOBAL__N__11011a27_18_DepthwiseConv3d_cu_35e0c7b528conv_depthwise3d_cuda_kernelIddLi3ELi3ELi3ELi1ELi1ELi1EEEvNS_27GenericPackedTensorAccessorIKT_Lm5ENS_16DefaultPtrTraitsEiEENS3_IS4_Lm5ES6_iEES7_PS5_iiiiiiiii,"",@"SHT_CUDA_INFO"
	.sectionflags	@""
	.align	4


	//----- nvinfo : EIATTR_CUDA_API_VERSION
	.align		4
        /*0000*/ 	.byte	0x04, 0x37
        /*0002*/ 	.short	(.L_1841 - .L_1840)
.L_1840:
        /*0004*/ 	.word	0x00000082


	//----- nvinfo : EIATTR_KPARAM_INFO
	.align		4
.L_1841:
        /*0008*/ 	.byte	0x04, 0x17
        /*000a*/ 	.short	(.L_1843 - .L_1842)
.L_1842:
        /*000c*/ 	.word	0x00000000
        /*0010*/ 	.short	0x000c
        /*0012*/ 	.short	0x00b8
        /*0014*/ 	.byte	0x00, 0xf0, 0x11, 0x00


	//----- nvinfo : EIATTR_KPARAM_INFO
	.align		4
.L_1843:
        /*0018*/ 	.byte	0x04, 0x17
        /*001a*/ 	.short	(.L_1845 - .L_1844)
.L_1844:
        /*001c*/ 	.word	0x00000000
        /*0020*/ 	.short	0x000b
        /*0022*/ 	.short	0x00b4
        /*0024*/ 	.byte	0x00, 0xf0, 0x11, 0x00


	//----- nvinfo : EIATTR_KPARAM_INFO
	.align		4
.L_1845:
        /*0028*/ 	.byte	0x04, 0x17
        /*002a*/ 	.short	(.L_1847 - .L_1846)
.L_1846:
        /*002c*/ 	.word	0x00000000
        /*0030*/ 	.short	0x000a
        /*0032*/ 	.short	0x00b0
        /*0034*/ 	.byte	0x00, 0xf0, 0x11, 0x00


	//----- nvinfo : EIATTR_KPARAM_INFO
	.align		4
.L_1847:
        /*0038*/ 	.byte	0x04, 0x17
        /*003a*/ 	.short	(.L_1849 - .L_1848)
.L_1848:
        /*003c*/ 	.word	0x00000000
        /*0040*/ 	.short	0x0009
        /*0042*/ 	.short	0x00ac
        /*0044*/ 	.byte	0x00, 0xf0, 0x11, 0x00


	//----- nvinfo : EIATTR_KPARAM_INFO
	.align		4
.L_1849:
        /*0048*/ 	.byte	0x04, 0x17
        /*004a*/ 	.short	(.L_1851 - .L_1850)
.L_1850:
        /*004c*/ 	.word	0x00000000
        /*0050*/ 	.short	0x0008
        /*0052*/ 	.short	0x00a8
        /*0054*/ 	.byte	0x00, 0xf0, 0x11, 0x00


	//----- nvinfo : EIATTR_KPARAM_INFO
	.align		4
.L_1851:
        /*0058*/ 	.byte	0x04, 0x17
        /*005a*/ 	.short	(.L_1853 - .L_1852)
.L_1852:
        /*005c*/ 	.word	0x00000000
        /*0060*/ 	.short	0x0007
        /*0062*/ 	.short	0x00a4
        /*0064*/ 	.byte	0x00, 0xf0, 0x11, 0x00


	//----- nvinfo : EIATTR_KPARAM_INFO
	.align		4
.L_1853:
        /*0068*/ 	.byte	0x04, 0x17
        /*006a*/ 	.short	(.L_1855 - .L_1854)
.L_1854:
        /*006c*/ 	.word	0x00000000
        /*0070*/ 	.short	0x0006
        /*0072*/ 	.short	0x00a0
        /*0074*/ 	.byte	0x00, 0xf0, 0x11, 0x00


	//----- nvinfo : EIATTR_KPARAM_INFO
	.align		4
.L_1855:
        /*0078*/ 	.byte	0x04, 0x17
        /*007a*/ 	.short	(.L_1857 - .L_1856)
.L_1856:
        /*007c*/ 	.word	0x00000000
        /*0080*/ 	.short	0x0005
        /*0082*/ 	.short	0x009c
        /*0084*/ 	.byte	0x00, 0xf0, 0x11, 0x00


	//----- nvinfo : EIATTR_KPARAM_INFO
	.align		4
.L_1857:
        /*0088*/ 	.byte	0x04, 0x17
        /*008a*/ 	.short	(.L_1859 - .L_1858)
.L_1858:
        /*008c*/ 	.word	0x00000000
        /*0090*/ 	.short	0x0004
        /*0092*/ 	.short	0x0098
        /*0094*/ 	.byte	0x00, 0xf0, 0x11, 0x00


	//----- nvinfo : EIATTR_KPARAM_INFO
	.align		4
.L_1859:
        /*0098*/ 	.byte	0x04, 0x17
        /*009a*/ 	.short	(.L_1861 - .L_1860)
.L_1860:
        /*009c*/ 	.word	0x00000000
        /*00a0*/ 	.short	0x0003
        /*00a2*/ 	.short	0x0090
        /*00a4*/ 	.byte	0x00, 0xf0, 0x21, 0x00


	//----- nvinfo : EIATTR_KPARAM_INFO
	.align		4
.L_1861:
        /*00a8*/ 	.byte	0x04, 0x17
        /*00aa*/ 	.short	(.L_1863 - .L_1862)
.L_1862:
        /*00ac*/ 	.word	0x00000000
        /*00b0*/ 	.short	0x0002
        /*00b2*/ 	.short	0x0060
        /*00b4*/ 	.byte	0x00, 0xf0, 0xc1, 0x00


	//----- nvinfo : EIATTR_KPARAM_INFO
	.align		4
.L_1863:
        /*00b8*/ 	.byte	0x04, 0x17
        /*00ba*/ 	.short	(.L_1865 - .L_1864)
.L_1864:
        /*00bc*/ 	.word	0x00000000
        /*00c0*/ 	.short	0x0001
        /*00c2*/ 	.short	0x0030
        /*00c4*/ 	.byte	0x00, 0xf0, 0xc1, 0x00


	//----- nvinfo : EIATTR_KPARAM_INFO
	.align		4
.L_1865:
        /*00c8*/ 	.byte	0x04, 0x17
        /*00ca*/ 	.short	(.L_1867 - .L_1866)
.L_1866:
        /*00cc*/ 	.word	0x00000000
        /*00d0*/ 	.short	0x0000
        /*00d2*/ 	.short	0x0000
        /*00d4*/ 	.byte	0x00, 0xf0, 0xc1, 0x00


	//----- nvinfo : EIATTR_SPARSE_MMA_MASK
	.align		4
.L_1867:
        /*00d8*/ 	.byte	0x03, 0x50
        /*00da*/ 	.short	0x0000


	//----- nvinfo : EIATTR_MAXREG_COUNT
	.align		4
        /*00dc*/ 	.byte	0x03, 0x1b
        /*00de*/ 	.short	0x00ff


	//----- nvinfo : EIATTR_MERCURY_ISA_VERSION
	.align		4
        /*00e0*/ 	.byte	0x03, 0x5f
        /*00e2*/ 	.short	0x0101


	//----- nvinfo : EIATTR_EXIT_INSTR_OFFSETS
	.align		4
        /*00e4*/ 	.byte	0x04, 0x1c
        /*00e6*/ 	.short	(.L_1869 - .L_1868)


	//   ....[0]....
.L_1868:
        /*00e8*/ 	.word	0x00000210


	//   ....[1]....
        /*00ec*/ 	.word	0x00002070


	//   ....[2]....
        /*00f0*/ 	.word	0x00003bb0


	//----- nvinfo : EIATTR_CRS_STACK_SIZE
	.align		4
.L_1869:
        /*00f4*/ 	.byte	0x04, 0x1e
        /*00f6*/ 	.short	(.L_1871 - .L_1870)
.L_1870:
        /*00f8*/ 	.word	0x00000000


	//----- nvinfo : EIATTR_CBANK_PARAM_SIZE
	.align		4
.L_1871:
        /*00fc*/ 	.byte	0x03, 0x19
        /*00fe*/ 	.short	0x00bc


	//----- nvinfo : EIATTR_PARAM_CBANK
	.align		4
        /*0100*/ 	.byte	0x04, 0x0a
        /*0102*/ 	.short	(.L_1873 - .L_1872)
	.align		4
.L_1872:
        /*0104*/ 	.word	index@(.nv.constant0._ZN2at6native51_GLOBAL__N__11011a27_18_DepthwiseConv3d_cu_35e0c7b528conv_depthwise3d_cuda_kernelIddLi3ELi3ELi3ELi1ELi1ELi1EEEvNS_27GenericPackedTensorAccessorIKT_Lm5ENS_16DefaultPtrTraitsEiEENS3_IS4_Lm5ES6_iEES7_PS5_iiiiiiiii)
        /*0108*/ 	.short	0x0210
        /*010a*/ 	.short	0x00bc


	//----- nvinfo : EIATTR_SW_WAR
	.align		4
.L_1873:
        /*010c*/ 	.byte	0x04, 0x36
        /*010e*/ 	.short	(.L_1875 - .L_1874)
.L_1874:
        /*0110*/ 	.word	0x00000008
.L_1875:


//--------------------- .nv.callgraph             --------------------------
	.section	.nv.callgraph,"",@"SHT_CUDA_CALLGRAPH"
	.align	4
	.sectionentsize	8
	.align		4
        /*0000*/ 	.word	0x00000000
	.align		4
        /*0004*/ 	.word	0xffffffff
	.align		4
        /*0008*/ 	.word	index@(_ZN2at6native51_GLOBAL__N__11011a27_18_DepthwiseConv3d_cu_35e0c7b544conv_depthwise3d_cuda_backward_weight_kernelIN3c108BFloat16EfLin1ELin1EEEvNS_27GenericPackedTensorAccessorIKT_Lm5ENS_16DefaultPtrTraitsEiEES9_NS5_IS6_Lm5ES8_iEEiiiiiiiii)
	.align		4
        /*000c*/ 	.word	index@(__assertfail)
	.align		4
        /*0010*/ 	.word	index@(_ZN2at6native51_GLOBAL__N__11011a27_18_DepthwiseConv3d_cu_35e0c7b544conv_depthwise3d_cuda_backward_weight_kernelIN3c108BFloat16EfLi2ELi2EEEvNS_27GenericPackedTensorAccessorIKT_Lm5ENS_16DefaultPtrTraitsEiEES9_NS5_IS6_Lm5ES8_iEEiiiiiiiii)
	.align		4
        /*0014*/ 	.word	index@(__assertfail)
	.align		4
        /*0018*/ 	.word	index@(_ZN2at6native51_GLOBAL__N__11011a27_18_DepthwiseConv3d_cu_35e0c7b544conv_depthwise3d_cuda_backward_weight_kernelIN3c108BFloat16EfLi1ELi1EEEvNS_27GenericPackedTensorAccessorIKT_Lm5ENS_16DefaultPtrTraitsEiEES9_NS5_IS6_Lm5ES8_iEEiiiiiiiii)
	.align		4
        /*001c*/ 	.word	index@(__assertfail)
	.align		4
        /*0020*/ 	.word	index@(_ZN2at6native51_GLOBAL__N__11011a27_18_DepthwiseConv3d_cu_35e0c7b544conv_depthwise3d_cuda_backward_weight_kernelIN3c104HalfEfLin1ELin1EEEvNS_27GenericPackedTensorAccessorIKT_Lm5ENS_16DefaultPtrTraitsEiEES9_NS5_IS6_Lm5ES8_iEEiiiiiiiii)
	.align		4
        /*0024*/ 	.word	index@(__assertfail)
	.align		4
        /*0028*/ 	.word	index@(_ZN2at6native51_GLOBAL__N__11011a27_18_DepthwiseConv3d_cu_35e0c7b544conv_depthwise3d_cuda_backward_weight_kernelIN3c104HalfEfLi2ELi2EEEvNS_27GenericPackedTensorAccessorIKT_Lm5ENS_16DefaultPtrTraitsEiEES9_NS5_IS6_Lm5ES8_iEEiiiiiiiii)
	.align		4
        /*002c*/ 	.word	index@(__assertfail)
	.align		4
        /*0030*/ 	.word	index@(_ZN2at6native51_GLOBAL__N__11011a27_18_DepthwiseConv3d_cu_35e0c7b544conv_depthwise3d_cuda_backward_weight_kernelIN3c104HalfEfLi1ELi1EEEvNS_27GenericPackedTensorAccessorIKT_Lm5ENS_16DefaultPtrTraitsEiEES9_NS5_IS6_Lm5ES8_iEEiiiiiiiii)
	.align		4
        /*0034*/ 	.word	index@(__assertfail)
	.align		4
        /*0038*/ 	.word	index@(_ZN2at6native51_GLOBAL__N__11011a27_18_DepthwiseConv3d_cu_35e0c7b544conv_depthwise3d_cuda_backward_weight_kernelIffLin1ELin1EEEvNS_27GenericPackedTensorAccessorIKT_Lm5ENS_16DefaultPtrTraitsEiEES7_NS3_IS4_Lm5ES6_iEEiiiiiiiii)
	.align		4
        /*003c*/ 	.word	index@(__assertfail)
	.align		4
        /*0040*/ 	.word	index@(_ZN2at6native51_GLOBAL__N__11011a27_18_DepthwiseConv3d_cu_35e0c7b544conv_depthwise3d_cuda_backward_weight_kernelIffLi2ELi2EEEvNS_27GenericPackedTensorAccessorIKT_Lm5ENS_16DefaultPtrTraitsEiEES7_NS3_IS4_Lm5ES6_iEEiiiiiiiii)
	.align		4
        /*0044*/ 	.word	index@(__assertfail)
	.align		4
        /*0048*/ 	.word	index@(_ZN2at6native51_GLOBAL__N__11011a27_18_DepthwiseConv3d_cu_35e0c7b544conv_depthwise3d_cuda_backward_weight_kernelIffLi1ELi1EEEvNS_27GenericPackedTensorAccessorIKT_Lm5ENS_16DefaultPtrTraitsEiEES7_NS3_IS4_Lm5ES6_iEEiiiiiiiii)
	.align		4
        /*004c*/ 	.word	index@(__assertfail)
	.align		4
        /*0050*/ 	.word	index@(_ZN2at6native51_GLOBAL__N__11011a27_18_DepthwiseConv3d_cu_35e0c7b544conv_depthwise3d_cuda_backward_weight_kernelIddLin1ELin1EEEvNS_27GenericPackedTensorAccessorIKT_Lm5ENS_16DefaultPtrTraitsEiEES7_NS3_IS4_Lm5ES6_iEEiiiiiiiii)
	.align		4
        /*0054*/ 	.word	index@(__assertfail)
	.align		4
        /*0058*/ 	.word	index@(_ZN2at6native51_GLOBAL__N__11011a27_18_DepthwiseConv3d_cu_35e0c7b544conv_depthwise3d_cuda_backward_weight_kernelIddLi2ELi2EEEvNS_27GenericPackedTensorAccessorIKT_Lm5ENS_16DefaultPtrTraitsEiEES7_NS3_IS4_Lm5ES6_iEEiiiiiiiii)
	.align		4
        /*005c*/ 	.word	index@(__assertfail)
	.align		4
        /*0060*/ 	.word	index@(_ZN2at6native51_GLOBAL__N__11011a27_18_DepthwiseConv3d_cu_35e0c7b544conv_depthwise3d_cuda_backward_weight_kernelIddLi1ELi1EEEvNS_27GenericPackedTensorAccessorIKT_Lm5ENS_16DefaultPtrTraitsEiEES7_NS3_IS4_Lm5ES6_iEEiiiiiiiii)
	.align		4
        /*0064*/ 	.word	index@(__assertfail)
	.align		4
        /*0068*/ 	.word	0x00000000
	.align		4
        /*006c*/ 	.word	0xfffffffe
	.align		4
        /*0070*/ 	.word	0x00000000
	.align		4
        /*0074*/ 	.word	0xfffffffd
	.align		4
        /*0078*/ 	.word	0x00000000
	.align		4
        /*007c*/ 	.word	0xfffffffc


//--------------------- .nv.constant4             --------------------------
	.section	.nv.constant4,"a",@progbits
	.align	8
	.align		8
.nv.constant4:
        /*0000*/ 	.dword	__assertfail
	.align		8
        /*0008*/ 	.dword	__unnamed_1
	.align		8
        /*0010*/ 	.dword	__unnamed_2
	.align		8
        /*0018*/ 	.dword	__unnamed_3
	.align		8
        /*0020*/ 	.dword	__unnamed_4
	.align		8
        /*0028*/ 	.dword	__unnamed_5
	.align		8
        /*0030*/ 	.dword	__unnamed_6
	.align		8
        /*0038*/ 	.dword	__unnamed_7
	.align		8
        /*0040*/ 	.dword	__unnamed_8
	.align		8
        /*0048*/ 	.dword	__unnamed_9
	.align		8
        /*0050*/ 	.dword	__unnamed_10
	.align		8
        /*0058*/ 	.dword	__unnamed_11
	.align		8
        /*0060*/ 	.dword	__unnamed_12
	.align		8
        /*0068*/ 	.dword	_ZN49_INTERNAL_11011a27_18_DepthwiseConv3d_cu_35e0c7b54cuda3std3__45__cpo5beginE
	.align		8
        /*0070*/ 	.dword	_ZN49_INTERNAL_11011a27_18_DepthwiseConv3d_cu_35e0c7b54cuda3std3__45__cpo3endE
	.align		8
        /*0078*/ 	.dword	_ZN49_INTERNAL_11011a27_18_DepthwiseConv3d_cu_35e0c7b54cuda3std3__45__cpo6cbeginE
	.align		8
        /*0080*/ 	.dword	_ZN49_INTERNAL_11011a27_18_DepthwiseConv3d_cu_35e0c7b54cuda3std3__45__cpo4cendE
	.align		8
        /*0088*/ 	.dword	_ZN49_INTERNAL_11011a27_18_DepthwiseConv3d_cu_35e0c7b54cuda3std3__45__cpo6rbeginE
	.align		8
        /*0090*/ 	.dword	_ZN49_INTERNAL_11011a27_18_DepthwiseConv3d_cu_35e0c7b54cuda3std3__45__cpo4rendE
	.align		8
        /*0098*/ 	.dword	_ZN49_INTERNAL_11011a27_18_DepthwiseConv3d_cu_35e0c7b54cuda3std3__45__cpo7crbeginE
	.align		8
        /*00a0*/ 	.dword	_ZN49_INTERNAL_11011a27_18_DepthwiseConv3d_cu_35e0c7b54cuda3std3__45__cpo5crendE
	.align		8
        /*00a8*/ 	.dword	_ZN49_INTERNAL_11011a27_18_DepthwiseConv3d_cu_35e0c7b54cuda3std3__451_GLOBAL__N__11011a27_18_DepthwiseConv3d_cu_35e0c7b56ignoreE
	.align		8
        /*00b0*/ 	.dword	_ZN49_INTERNAL_11011a27_18_DepthwiseConv3d_cu_35e0c7b54cuda3std3__419piecewise_constructE
	.align		8
        /*00b8*/ 	.dword	_ZN49_INTERNAL_11011a27_18_DepthwiseConv3d_cu_35e0c7b54cuda3std3__48in_placeE
	.align		8
        /*00c0*/ 	.dword	_ZN49_INTERNAL_11011a27_18_DepthwiseConv3d_cu_35e0c7b54cuda3std3__420unreachable_sentinelE
	.align		8
        /*00c8*/ 	.dword	_ZN49_INTERNAL_11011a27_18_DepthwiseConv3d_cu_35e0c7b54cuda3std6ranges3__45__cpo4swapE
	.align		8
        /*00d0*/ 	.dword	_ZN49_INTERNAL_11011a27_18_DepthwiseConv3d_cu_35e0c7b54cuda3std6ranges3__45__cpo9iter_moveE
	.align		8
        /*00d8*/ 	.dword	_ZN49_INTERNAL_11011a27_18_DepthwiseConv3d_cu_35e0c7b54cuda3std6ranges3__45__cpo5beginE
	.align		8
        /*00e0*/ 	.dword	_ZN49_INTERNAL_11011a27_18_DepthwiseConv3d_cu_35e0c7b54cuda3std6ranges3__45__cpo3endE
	.align		8
        /*00e8*/ 	.dword	_ZN49_INTERNAL_11011a27_18_DepthwiseConv3d_cu_35e0c7b54cuda3std6ranges3__45__cpo6cbeginE
	.align		8
        /*00f0*/ 	.dword	_ZN49_INTERNAL_11011a27_18_DepthwiseConv3d_cu_35e0c7b54cuda3std6ranges3__45__cpo4cendE
	.align		8
        /*00f8*/ 	.dword	_ZN49_INTERNAL_11011a27_18_DepthwiseConv3d_cu_35e0c7b54cuda3std6ranges3__45__cpo7advanceE
	.align		8
        /*0100*/ 	.dword	_ZN49_INTERNAL_11011a27_18_DepthwiseConv3d_cu_35e0c7b54cuda3std6ranges3__45__cpo9iter_swapE
	.align		8
        /*0108*/ 	.dword	_ZN49_INTERNAL_11011a27_18_DepthwiseConv3d_cu_35e0c7b54cuda3std6ranges3__45__cpo4nextE
	.align		8
        /*0110*/ 	.dword	_ZN49_INTERNAL_11011a27_18_DepthwiseConv3d_cu_35e0c7b54cuda3std6ranges3__45__cpo4prevE
	.align		8
        /*0118*/ 	.dword	_ZN49_INTERNAL_11011a27_18_DepthwiseConv3d_cu_35e0c7b54cuda3std6ranges3__45__cpo4dataE
	.align		8
        /*0120*/ 	.dword	_ZN49_INTERNAL_11011a27_18_DepthwiseConv3d_cu_35e0c7b54cuda3std6ranges3__45__cpo5cdataE
	.align		8
        /*0128*/ 	.dword	_ZN49_INTERNAL_11011a27_18_DepthwiseConv3d_cu_35e0c7b54cuda3std6ranges3__45__cpo4sizeE
	.align		8
        /*0130*/ 	.dword	_ZN49_INTERNAL_11011a27_18_DepthwiseConv3d_cu_35e0c7b54cuda3std6ranges3__45__cpo5ssizeE
	.align		8
        /*0138*/ 	.dword	_ZN49_INTERNAL_11011a27_18_DepthwiseConv3d_cu_35e0c7b54cuda3std6ranges3__45__cpo8distanceE
	.align		8
        /*0140*/ 	.dword	_ZN49_INTERNAL_11011a27_18_DepthwiseConv3d_cu_35e0c7b56thrust23THRUST_300001_SM_900_NS6system6detail10sequential3seqE
	.align		8
        /*0148*/ 	.dword	$str
	.align		8
        /*0150*/ 	.dword	$str$1


//--------------------- .text._ZN2at6native51_GLOBAL__N__11011a27_18_DepthwiseConv3d_cu_35e0c7b544conv_depthwise3d_cuda_backward_weight_kernelIN3c108BFloat16EfLin1ELin1EEEvNS_27GenericPackedTensorAccessorIKT_Lm5ENS_16DefaultPtrTraitsEiEES9_NS5_IS6_Lm5ES8_iEEiiiiiiiii --------------------------
	.section	.text._ZN2at6native51_GLOBAL__N__11011a27_18_DepthwiseConv3d_cu_35e0c7b544conv_depthwise3d_cuda_backward_weight_kernelIN3c108BFloat16EfLin1ELin1EEEvNS_27GenericPackedTensorAccessorIKT_Lm5ENS_16DefaultPtrTraitsEiEES9_NS5_IS6_Lm5ES8_iEEiiiiiiiii,"ax",@progbits
	.align	128
.text._ZN2at6native51_GLOBAL__N__11011a27_18_DepthwiseConv3d_cu_35e0c7b544conv_depthwise3d_cuda_backward_weight_kernelIN3c108BFloat16EfLin1ELin1EEEvNS_27GenericPackedTensorAccessorIKT_Lm5ENS_16DefaultPtrTraitsEiEES9_NS5_IS6_Lm5ES8_iEEiiiiiiiii:
        .type           _ZN2at6native51_GLOBAL__N__11011a27_18_DepthwiseConv3d_cu_35e0c7b544conv_depthwise3d_cuda_backward_weight_kernelIN3c108BFloat16EfLin1ELin1EEEvNS_27GenericPackedTensorAccessorIKT_Lm5ENS_16DefaultPtrTraitsEiEES9_NS5_IS6_Lm5ES8_iEEiiiiiiiii,@function
        .size           _ZN2at6native51_GLOBAL__N__11011a27_18_DepthwiseConv3d_cu_35e0c7b544conv_depthwise3d_cuda_backward_weight_kernelIN3c108BFloat16EfLin1ELin1EEEvNS_27GenericPackedTensorAccessorIKT_Lm5ENS_16DefaultPtrTraitsEiEES9_NS5_IS6_Lm5ES8_iEEiiiiiiiii,(.L_x_461 - _ZN2at6native51_GLOBAL__N__11011a27_18_DepthwiseConv3d_cu_35e0c7b544conv_depthwise3d_cuda_backward_weight_kernelIN3c108BFloat16EfLin1ELin1EEEvNS_27GenericPackedTensorAccessorIKT_Lm5ENS_16DefaultPtrTraitsEiEES9_NS5_IS6_Lm5ES8_iEEiiiiiiiii)
        .other          _ZN2at6native51_GLOBAL__N__11011a27_18_DepthwiseConv3d_cu_35e0c7b544conv_depthwise3d_cuda_backward_weight_kernelIN3c108BFloat16EfLin1ELin1EEEvNS_27GenericPackedTensorAccessorIKT_Lm5ENS_16DefaultPtrTraitsEiEES9_NS5_IS6_Lm5ES8_iEEiiiiiiiii,@"STO_CUDA_ENTRY STV_DEFAULT"
_ZN2at6native51_GLOBAL__N__11011a27_18_DepthwiseConv3d_cu_35e0c7b544conv_depthwise3d_cuda_backward_weight_kernelIN3c108BFloat16EfLin1ELin1EEEvNS_27GenericPackedTensorAccessorIKT_Lm5ENS_16DefaultPtrTraitsEiEES9_NS5_IS6_Lm5ES8_iEEiiiiiiiii:
[----:B------:R-:W0:Y:S08]  /*0000*/  LDC R1, c[0x0][0x28] ;  /* 0x00000a00ff017b82 */ /* 0x000e300000000800 */
[----:B------:R-:W1:Y:S01]  /*0010*/  LDC R8, c[0x0][0x288] ;  /* 0x0000a200ff087b82 */ /* 0x000e620000000800 */
[----:B------:R-:W-:Y:S01]  /*0020*/  ULDC.64 UR6, c[0x0][0x280] ;  /* 0x0000a00000067ab9 */ /* 0x000fe20000000a00 */
[----:B------:R-:W-:Y:S01]  /*0030*/  ULDC UR5, c[0x0][0x278] ;  /* 0x00009e0000057ab9 */ /* 0x000fe20000000800 */
[----:B------:R-:W2:Y:S05]  /*0040*/  I2F.U32.RP R4, UR7 ;  /* 0x0000000700047d06 */ /* 0x000eaa0008209000 */
[----:B------:R-:W3:Y:S03]  /*0050*/  S2UR UR4, SR_CTAID.X ;  /* 0x00000000000479c3 */ /* 0x000ee60000002500 */
[----:B--2---:R-:W-:Y:S01]  /*0060*/  MUFU.RCP R4, R4 ;  /* 0x0000000400047308 */ /* 0x004fe20000001000 */
[----:B-1----:R-:W-:-:S07]  /*0070*/  ISETP.NE.U32.AND P2, PT, R8, RZ, PT ;  /* 0x000000ff0800720c */ /* 0x002fce0003f45070 */
[----:B------:R-:W1:Y:S08]  /*0080*/  I2F.U32.RP R0, R8 ;  /* 0x0000000800007306 */ /* 0x000e700000209000 */
[----:B-1----:R-:W1:Y:S02]  /*0090*/  MUFU.RCP R0, R0 ;  /* 0x0000000000007308 */ /* 0x002e640000001000 */
[----:B-1----:R-:W-:-:S06]  /*00a0*/  VIADD R2, R0, 0xffffffe ;  /* 0x0ffffffe00027836 */ /* 0x002fcc0000000000 */
[----:B------:R1:W2:Y:S02]  /*00b0*/  F2I.FTZ.U32.TRUNC.NTZ R3, R2 ;  /* 0x0000000200037305 */ /* 0x0002a4000021f000 */
[----:B-1----:R-:W-:Y:S02]  /*00c0*/  IMAD.MOV.U32 R2, RZ, RZ, RZ ;  /* 0x000000ffff027224 */ /* 0x002fe400078e00ff */
[----:B--2---:R-:W-:-:S04]  /*00d0*/  IMAD.MOV R5, RZ, RZ, -R3 ;  /* 0x000000ffff057224 */ /* 0x004fc800078e0a03 */
[----:B------:R-:W-:-:S04]  /*00e0*/  IMAD R5, R5, R8, RZ ;  /* 0x0000000805057224 */ /* 0x000fc800078e02ff */
[----:B------:R-:W-:-:S04]  /*00f0*/  IMAD.HI.U32 R3, R3, R5, R2 ;  /* 0x0000000503037227 */ /* 0x000fc800078e0002 */
[----:B------:R-:W-:Y:S02]  /*0100*/  VIADD R2, R4, 0xffffffe ;  /* 0x0ffffffe04027836 */ /* 0x000fe40000000000 */
[----:B---3--:R-:W-:Y:S01]  /*0110*/  IMAD.HI.U32 R7, R3, UR4, RZ ;  /* 0x0000000403077c27 */ /* 0x008fe2000f8e00ff */
[----:B------:R-:W1:Y:S03]  /*0120*/  I2F.U32.RP R4, UR6 ;  /* 0x0000000600047d06 */ /* 0x000e660008209000 */
[----:B------:R-:W-:-:S04]  /*0130*/  IMAD.MOV R5, RZ, RZ, -R7 ;  /* 0x000000ffff057224 */ /* 0x000fc800078e0a07 */
[----:B------:R-:W-:Y:S01]  /*0140*/  IMAD R5, R8, R5, UR4 ;  /* 0x0000000408057e24 */ /* 0x000fe2000f8e0205 */
[----:B------:R2:W3:Y:S04]  /*0150*/  F2I.FTZ.U32.TRUNC.NTZ R3, R2 ;  /* 0x0000000200037305 */ /* 0x0004e8000021f000 */
[----:B------:R-:W-:-:S04]  /*0160*/  ISETP.GE.U32.AND P0, PT, R5, R8, PT ;  /* 0x000000080500720c */ /* 0x000fc80003f06070 */
[----:B-1----:R-:W1:Y:S01]  /*0170*/  MUFU.RCP R4, R4 ;  /* 0x0000000400047308 */ /* 0x002e620000001000 */
[----:B--2---:R-:W-:-:S08]  /*0180*/  IMAD.MOV.U32 R2, RZ, RZ, RZ ;  /* 0x000000ffff027224 */ /* 0x004fd000078e00ff */
[----:B------:R-:W-:Y:S02]  /*0190*/  @P0 IMAD.IADD R5, R5, 0x1, -R8 ;  /* 0x0000000105050824 */ /* 0x000fe400078e0a08 */
[----:B------:R-:W-:-:S03]  /*01a0*/  @P0 VIADD R7, R7, 0x1 ;  /* 0x0000000107070836 */ /* 0x000fc60000000000 */
[----:B------:R-:W-:Y:S01]  /*01b0*/  ISETP.GE.U32.AND P1, PT, R5, R8, PT ;  /* 0x000000080500720c */ /* 0x000fe20003f26070 */
[----:B---3--:R-:W-:-:S04]  /*01c0*/  IMAD.MOV R5, RZ, RZ, -R3 ;  /* 0x000000ffff057224 */ /* 0x008fc800078e0a03 */
[----:B------:R-:W-:-:S04]  /*01d0*/  IMAD R5, R5, UR7, RZ ;  /* 0x0000000705057c24 */ /* 0x000fc8000f8e02ff */
[----:B------:R-:W-:-:S04]  /*01e0*/  IMAD.HI.U32 R2, R3, R5, R2 ;  /* 0x0000000503027227 */ /* 0x000fc800078e0002 */
[----:B------:R-:W-:Y:S02]  /*01f0*/  @P1 IADD3 R7, R7, 0x1, RZ ;  /* 0x0000000107071810 */ /* 0x000fe40007ffe0ff */
[----:B------:R-:W-:Y:S02]  /*0200*/  @!P2 LOP3.LUT R7, RZ, R8, RZ, 0x33, !PT ;  /* 0x00000008ff07a212 */ /* 0x000fe400078e33ff */
[----:B------:R-:W-:-:S03]  /*0210*/  ISETP.NE.U32.AND P2, PT, RZ, UR7, PT ;  /* 0x00000007ff007c0c */ /* 0x000fc6000bf45070 */
[----:B------:R-:W-:-:S04]  /*0220*/  IMAD.HI.U32 R6, R2, R7, RZ ;  /* 0x0000000702067227 */ /* 0x000fc800078e00ff */
[----:B------:R-:W-:Y:S02]  /*0230*/  IMAD.MOV R0, RZ, RZ, -R6 ;  /* 0x000000ffff007224 */ /* 0x000fe400078e0a06 */
[----:B-1----:R-:W-:Y:S02]  /*0240*/  VIADD R2, R4, 0xffffffe ;  /* 0x0ffffffe04027836 */ /* 0x002fe40000000000 */
[----:B------:R-:W-:Y:S02]  /*0250*/  IMAD R0, R0, UR7, R7 ;  /* 0x0000000700007c24 */ /* 0x000fe4000f8e0207 */
[----:B------:R1:W2:Y:S03]  /*0260*/  F2I.FTZ.U32.TRUNC.NTZ R3, R2 ;  /* 0x0000000200037305 */ /* 0x0002a6000021f000 */
[----:B------:R-:W-:Y:S01]  /*0270*/  ISETP.GE.U32.AND P0, PT, R0, UR7, PT ;  /* 0x0000000700007c0c */ /* 0x000fe2000bf06070 */
[----:B-1----:R-:W-:-:S02]  /*0280*/  IMAD.MOV.U32 R2, RZ, RZ, RZ ;  /* 0x000000ffff027224 */ /* 0x002fc400078e00ff */
[----:B--2---:R-:W-:-:S10]  /*0290*/  IMAD.MOV R5, RZ, RZ, -R3 ;  /* 0x000000ffff057224 */ /* 0x004fd400078e0a03 */
[----:B------:R-:W-:Y:S02]  /*02a0*/  @P0 VIADD R0, R0, -UR7 ;  /* 0x8000000700000c36 */ /* 0x000fe40008000000 */
[----:B------:R-:W-:Y:S02]  /*02b0*/  @P0 VIADD R6, R6, 0x1 ;  /* 0x0000000106060836 */ /* 0x000fe40000000000 */
[----:B------:R-:W-:Y:S01]  /*02c0*/  IMAD R5, R5, UR6, RZ ;  /* 0x0000000605057c24 */ /* 0x000fe2000f8e02ff */
[----:B------:R-:W-:-:S03]  /*02d0*/  ISETP.GE.U32.AND P1, PT, R0, UR7, PT ;  /* 0x0000000700007c0c */ /* 0x000fc6000bf26070 */
[----:B------:R-:W-:-:S10]  /*02e0*/  IMAD.HI.U32 R3, R3, R5, R2 ;  /* 0x0000000503037227 */ /* 0x000fd400078e0002 */
[----:B------:R-:W-:Y:S01]  /*02f0*/  @P1 VIADD R6, R6, 0x1 ;  /* 0x0000000106061836 */ /* 0x000fe20000000000 */
[----:B------:R-:W-:Y:S02]  /*0300*/  @!P2 LOP3.LUT R6, RZ, UR7, RZ, 0x33, !PT ;  /* 0x00000007ff06ac12 */ /* 0x000fe4000f8e33ff */
[----:B------:R-:W-:-:S03]  /*0310*/  ISETP.NE.U32.AND P2, PT, RZ, UR6, PT ;  /* 0x00000006ff007c0c */ /* 0x000fc6000bf45070 */
[----:B------:R-:W-:-:S05]  /*0320*/  IMAD.HI.U32 R0, R3, R6, RZ ;  /* 0x0000000603007227 */ /* 0x000fca00078e00ff */
[----:B------:R-:W-:-:S05]  /*0330*/  IADD3 R3, -R0, RZ, RZ ;  /* 0x000000ff00037210 */ /* 0x000fca0007ffe1ff */
[----:B------:R-:W-:-:S05]  /*0340*/  IMAD R2, R3, UR6, R6 ;  /* 0x0000000603027c24 */ /* 0x000fca000f8e0206 */
[----:B------:R-:W-:-:S13]  /*0350*/  ISETP.GE.U32.AND P0, PT, R2, UR6, PT ;  /* 0x0000000602007c0c */ /* 0x000fda000bf06070 */
[----:B------:R-:W-:Y:S02]  /*0360*/  @P0 VIADD R2, R2, -UR6 ;  /* 0x8000000602020c36 */ /* 0x000fe40008000000 */
[----:B------:R-:W-:-:S03]  /*0370*/  @P0 VIADD R0, R0, 0x1 ;  /* 0x0000000100000836 */ /* 0x000fc60000000000 */
[----:B------:R-:W-:-:S13]  /*0380*/  ISETP.GE.U32.AND P1, PT, R2, UR6, PT ;  /* 0x0000000602007c0c */ /* 0x000fda000bf26070 */
[----:B------:R-:W-:Y:S01]  /*0390*/  @P1 VIADD R0, R0, 0x1 ;  /* 0x0000000100001836 */ /* 0x000fe20000000000 */
[----:B------:R-:W-:-:S04]  /*03a0*/  @!P2 LOP3.LUT R0, RZ, UR6, RZ, 0x33, !PT ;  /* 0x00000006ff00ac12 */ /* 0x000fc8000f8e33ff */
[----:B------:R-:W-:-:S13]  /*03b0*/  ISETP.GE.AND P0, PT, R0, UR5, PT ;  /* 0x0000000500007c0c */ /* 0x000fda000bf06270 */
[----:B0-----:R-:W-:Y:S05]  /*03c0*/  @P0 EXIT ;  /* 0x000000000000094d */ /* 0x001fea0003800000 */
[----:B------:R-:W0:Y:S01]  /*03d0*/  LDC R3, c[0x0][0x220] ;  /* 0x00008800ff037b82 */ /* 0x000e220000000800 */
[----:B------:R-:W1:Y:S01]  /*03e0*/  S2R R16, SR_TID.X ;  /* 0x0000000000107919 */ /* 0x000e620000002100 */
[----:B------:R-:W-:Y:S01]  /*03f0*/  ULDC UR5, c[0x0][0x248] ;  /* 0x0000920000057ab9 */ /* 0x000fe20000000800 */
[----:B------:R-:W-:Y:S01]  /*0400*/  IMAD.MOV R13, RZ, RZ, -R0 ;  /* 0x000000ffff0d7224 */ /* 0x000fe200078e0a00 */
[----:B------:R-:W-:Y:S01]  /*0410*/  ULDC.64 UR36, c[0x0][0x208] ;  /* 0x0000820000247ab9 */ /* 0x000fe20000000a00 */
[----:B------:R-:W-:Y:S03]  /*0420*/  BSSY B0, `(.L_x_0) ;  /* 0x00000d5000007945 */ /* 0x000fe60003800000 */
[----:B------:R-:W2:Y:S01]  /*0430*/  LDC R17, c[0x0][RZ] ;  /* 0x00000000ff117b82 */ /* 0x000ea20000000800 */
[----:B0-----:R-:W-:-:S04]  /*0440*/  IABS R9, R3 ;  /* 0x0000000300097213 */ /* 0x001fc80000000000 */
[----:B------:R-:W0:Y:S01]  /*0450*/  I2F.RP R2, R9 ;  /* 0x0000000900027306 */ /* 0x000e220000209400 */
[----:B--2---:R-:W-:Y:S02]  /*0460*/  SHF.R.U32.HI R19, RZ, 0x5, R17 ;  /* 0x00000005ff137819 */ /* 0x004fe40000011611 */
[----:B-1----:R-:W-:-:S05]  /*0470*/  SHF.R.U32.HI R10, RZ, 0x5, R16 ;  /* 0x00000005ff0a7819 */ /* 0x002fca0000011610 */
[----:B0-----:R-:W0:Y:S02]  /*0480*/  MUFU.RCP R2, R2 ;  /* 0x0000000200027308 */ /* 0x001e240000001000 */
[----:B0-----:R-:W-:Y:S01]  /*0490*/  VIADD R4, R2, 0xffffffe ;  /* 0x0ffffffe02047836 */ /* 0x001fe20000000000 */
[----:B------:R-:W-:-:S05]  /*04a0*/  IABS R2, R10 ;  /* 0x0000000a00027213 */ /* 0x000fca0000000000 */
[----:B------:R0:W1:Y:S02]  /*04b0*/  F2I.FTZ.U32.TRUNC.NTZ R5, R4 ;  /* 0x0000000400057305 */ /* 0x000064000021f000 */
[----:B0-----:R-:W-:Y:S02]  /*04c0*/  IMAD.MOV.U32 R4, RZ, RZ, RZ ;  /* 0x000000ffff047224 */ /* 0x001fe400078e00ff */
[----:B-1----:R-:W-:-:S04]  /*04d0*/  IMAD.MOV R12, RZ, RZ, -R5 ;  /* 0x000000ffff0c7224 */ /* 0x002fc800078e0a05 */
[----:B------:R-:W-:-:S04]  /*04e0*/  IMAD R11, R12, R9, RZ ;  /* 0x000000090c0b7224 */ /* 0x000fc800078e02ff */
[----:B------:R-:W-:-:S06]  /*04f0*/  IMAD.HI.U32 R5, R5, R11, R4 ;  /* 0x0000000b05057227 */ /* 0x000fcc00078e0004 */
[----:B------:R-:W-:-:S04]  /*0500*/  IMAD.HI.U32 R11, R5, R2, RZ ;  /* 0x00000002050b7227 */ /* 0x000fc800078e00ff */
[----:B------:R-:W-:-:S04]  /*0510*/  IMAD.MOV R5, RZ, RZ, -R11 ;  /* 0x000000ffff057224 */ /* 0x000fc800078e0a0b */
[----:B------:R-:W-:Y:S02]  /*0520*/  IMAD R2, R9, R5, R2 ;  /* 0x0000000509027224 */ /* 0x000fe400078e0202 */
[----:B------:R-:W-:-:S03]  /*0530*/  IMAD.MOV R5, RZ, RZ, -R7 ;  /* 0x000000ffff057224 */ /* 0x000fc600078e0a07 */
[----:B------:R-:W-:Y:S01]  /*0540*/  ISETP.GT.U32.AND P1, PT, R9, R2, PT ;  /* 0x000000020900720c */ /* 0x000fe20003f24070 */
[----:B------:R-:W-:-:S12]  /*0550*/  IMAD R8, R8, R5, UR4 ;  /* 0x0000000408087e24 */ /* 0x000fd8000f8e0205 */
[-C--:B------:R-:W-:Y:S01]  /*0560*/  @!P1 IADD3 R2, R2, -R9.reuse, RZ ;  /* 0x8000000902029210 */ /* 0x080fe20007ffe0ff */
[----:B------:R-:W-:Y:S01]  /*0570*/  @!P1 VIADD R11, R11, 0x1 ;  /* 0x000000010b0b9836 */ /* 0x000fe20000000000 */
[C---:B------:R-:W-:Y:S02]  /*0580*/  ISETP.NE.AND P1, PT, R3.reuse, RZ, PT ;  /* 0x000000ff0300720c */ /* 0x040fe40003f25270 */
[----:B------:R-:W-:Y:S01]  /*0590*/  ISETP.GE.U32.AND P0, PT, R2, R9, PT ;  /* 0x000000090200720c */ /* 0x000fe20003f06070 */
[----:B------:R-:W-:Y:S01]  /*05a0*/  IMAD R9, R3, UR5, RZ ;  /* 0x0000000503097c24 */ /* 0x000fe2000f8e02ff */
[----:B------:R-:W-:-:S04]  /*05b0*/  LOP3.LUT R2, R10, R3, RZ, 0x3c, !PT ;  /* 0x000000030a027212 */ /* 0x000fc800078e3cff */
[----:B------:R-:W-:Y:S01]  /*05c0*/  ISETP.GE.AND P2, PT, R2, RZ, PT ;  /* 0x000000ff0200720c */ /* 0x000fe20003f46270 */
[--C-:B------:R-:W-:Y:S02]  /*05d0*/  IMAD.MOV R2, RZ, RZ, -R6.reuse ;  /* 0x000000ffff027224 */ /* 0x100fe400078e0a06 */
[----:B------:R-:W-:Y:S02]  /*05e0*/  IMAD R6, R13, UR6, R6 ;  /* 0x000000060d067c24 */ /* 0x000fe4000f8e0206 */
[----:B------:R-:W-:Y:S02]  /*05f0*/  IMAD R7, R2, UR7, R7 ;  /* 0x0000000702077c24 */ /* 0x000fe4000f8e0207 */
[----:B------:R-:W-:Y:S01]  /*0600*/  @P0 VIADD R11, R11, 0x1 ;  /* 0x000000010b0b0836 */ /* 0x000fe20000000000 */
[----:B------:R-:W-:Y:S01]  /*0610*/  ISETP.GE.AND P0, PT, R10, R9, PT ;  /* 0x000000090a00720c */ /* 0x000fe20003f06270 */
[----:B------:R-:W-:-:S04]  /*0620*/  IMAD.MOV.U32 R13, RZ, RZ, RZ ;  /* 0x000000ffff0d7224 */ /* 0x000fc800078e00ff */
[----:B------:R-:W-:Y:S01]  /*0630*/  @!P2 IMAD.MOV R11, RZ, RZ, -R11 ;  /* 0x000000ffff0ba224 */ /* 0x000fe200078e0a0b */
[----:B------:R-:W-:-:S07]  /*0640*/  @!P1 LOP3.LUT R11, RZ, R3, RZ, 0x33, !PT ;  /* 0x00000003ff0b9212 */ /* 0x000fce00078e33ff */
[----:B------:R-:W-:Y:S05]  /*0650*/  @P0 BRA `(.L_x_1) ;  /* 0x0000000800c40947 */ /* 0x000fea0003800000 */
[----:B------:R-:W0:Y:S01]  /*0660*/  LDC R12, c[0x0][0x24c] ;  /* 0x00009300ff0c7b82 */ /* 0x000e220000000800 */
[----:B------:R-:W-:Y:S01]  /*0670*/  ULDC UR4, c[0x0][0x230] ;  /* 0x00008c0000047ab9 */ /* 0x000fe20000000800 */
[----:B------:R-:W-:Y:S01]  /*0680*/  ULDC UR5, c[0x0][0x2c0] ;  /* 0x0000b00000057ab9 */ /* 0x000fe20000000800 */
[----:B------:R-:W-:-:S05]  /*0690*/  ULDC UR6, c[0x0][0x2bc] ;  /* 0x0000af0000067ab9 */ /* 0x000fca0000000800 */
[----:B------:R-:W1:Y:S08]  /*06a0*/  LDC R21, c[0x0][0x21c] ;  /* 0x00008700ff157b82 */ /* 0x000e700000000800 */
[----:B------:R-:W2:Y:S01]  /*06b0*/  LDC R23, c[0x0][0x2ac] ;  /* 0x0000ab00ff177b82 */ /* 0x000ea20000000800 */
[----:B0-----:R-:W-:-:S04]  /*06c0*/  IABS R15, R12 ;  /* 0x0000000c000f7213 */ /* 0x001fc80000000000 */
[----:B------:R-:W0:Y:S08]  /*06d0*/  I2F.RP R2, R15 ;  /* 0x0000000f00027306 */ /* 0x000e300000209400 */
[----:B0-----:R-:W0:Y:S02]  /*06e0*/  MUFU.RCP R2, R2 ;  /* 0x0000000200027308 */ /* 0x001e240000001000 */
[----:B0-----:R-:W-:-:S06]  /*06f0*/  IADD3 R4, R2, 0xffffffe, RZ ;  /* 0x0ffffffe02047810 */ /* 0x001fcc0007ffe0ff */
[----:B------:R0:W3:Y:S02]  /*0700*/  F2I.FTZ.U32.TRUNC.NTZ R5, R4 ;  /* 0x0000000400057305 */ /* 0x0000e4000021f000 */
[----:B0-----:R-:W-:Y:S02]  /*0710*/  IMAD.MOV.U32 R4, RZ, RZ, RZ ;  /* 0x000000ffff047224 */ /* 0x001fe400078e00ff */
[----:B---3--:R-:W-:-:S04]  /*0720*/  IMAD.MOV R14, RZ, RZ, -R5 ;  /* 0x000000ffff0e7224 */ /* 0x008fc800078e0a05 */
[----:B------:R-:W-:Y:S01]  /*0730*/  IMAD R13, R14, R15, RZ ;  /* 0x0000000f0e0d7224 */ /* 0x000fe200078e02ff */
[----:B-1----:R-:W-:-:S03]  /*0740*/  IABS R14, R21 ;  /* 0x00000015000e7213 */ /* 0x002fc60000000000 */
[----:B------:R-:W-:-:S06]  /*0750*/  IMAD.HI.U32 R5, R5, R13, R4 ;  /* 0x0000000d05057227 */ /* 0x000fcc00078e0004 */
[----:B------:R-:W-:-:S04]  /*0760*/  IMAD.HI.U32 R13, R5, R14, RZ ;  /* 0x0000000e050d7227 */ /* 0x000fc800078e00ff */
[----:B------:R-:W-:-:S04]  /*0770*/  IMAD.MOV R2, RZ, RZ, -R13 ;  /* 0x000000ffff027224 */ /* 0x000fc800078e0a0d */
[----:B------:R-:W-:Y:S01]  /*0780*/  IMAD R2, R15, R2, R14 ;  /* 0x000000020f027224 */ /* 0x000fe200078e020e */
[----:B------:R-:W-:-:S04]  /*0790*/  IABS R14, R0 ;  /* 0x00000000000e7213 */ /* 0x000fc80000000000 */
[----:B------:R-:W-:-:S13]  /*07a0*/  ISETP.GT.U32.AND P1, PT, R15, R2, PT ;  /* 0x000000020f00720c */ /* 0x000fda0003f24070 */
[----:B------:R-:W-:Y:S02]  /*07b0*/  @!P1 IMAD.IADD R2, R2, 0x1, -R15 ;  /* 0x0000000102029824 */ /* 0x000fe400078e0a0f */
[----:B------:R-:W-:Y:S01]  /*07c0*/  @!P1 VIADD R13, R13, 0x1 ;  /* 0x000000010d0d9836 */ /* 0x000fe20000000000 */
[----:B------:R-:W-:Y:S02]  /*07d0*/  ISETP.NE.AND P1, PT, R12, RZ, PT ;  /* 0x000000ff0c00720c */ /* 0x000fe40003f25270 */
[----:B------:R-:W-:Y:S02]  /*07e0*/  ISETP.GE.U32.AND P0, PT, R2, R15, PT ;  /* 0x0000000f0200720c */ /* 0x000fe40003f06070 */
[----:B------:R-:W-:-:S04]  /*07f0*/  LOP3.LUT R2, R21, R12, RZ, 0x3c, !PT ;  /* 0x0000000c15027212 */ /* 0x000fc800078e3cff */
[----:B------:R-:W-:-:S07]  /*0800*/  ISETP.GE.AND P2, PT, R2, RZ, PT ;  /* 0x000000ff0200720c */ /* 0x000fce0003f46270 */
[----:B------:R-:W-:-:S06]  /*0810*/  @P0 VIADD R13, R13, 0x1 ;  /* 0x000000010d0d0836 */ /* 0x000fcc0000000000 */
[----:B------:R-:W-:Y:S01]  /*0820*/  @!P2 IMAD.MOV R13, RZ, RZ, -R13 ;  /* 0x000000ffff0da224 */ /* 0x000fe200078e0a0d */
[----:B------:R-:W-:-:S04]  /*0830*/  @!P1 LOP3.LUT R13, RZ, R12, RZ, 0x33, !PT ;  /* 0x0000000cff0d9212 */ /* 0x000fc800078e33ff */
[-C--:B------:R-:W-:Y:S02]  /*0840*/  IABS R15, R13.reuse ;  /* 0x0000000d000f7213 */ /* 0x080fe40000000000 */
[----:B------:R-:W-:Y:S02]  /*0850*/  IABS R18, R13 ;  /* 0x0000000d00127213 */ /* 0x000fe40000000000 */
[----:B------:R-:W0:Y:S08]  /*0860*/  I2F.RP R2, R15 ;  /* 0x0000000f00027306 */ /* 0x000e300000209400 */
[----:B0-----:R-:W0:Y:S02]  /*0870*/  MUFU.RCP R2, R2 ;  /* 0x0000000200027308 */ /* 0x001e240000001000 */
[----:B0-----:R-:W-:-:S06]  /*0880*/  IADD3 R4, R2, 0xffffffe, RZ ;  /* 0x0ffffffe02047810 */ /* 0x001fcc0007ffe0ff */
[----:B------:R0:W1:Y:S02]  /*0890*/  F2I.FTZ.U32.TRUNC.NTZ R5, R4 ;  /* 0x0000000400057305 */ /* 0x000064000021f000 */
[----:B0-----:R-:W-:Y:S02]  /*08a0*/  IMAD.MOV.U32 R4, RZ, RZ, RZ ;  /* 0x000000ffff047224 */ /* 0x001fe400078e00ff */
[----:B-1----:R-:W-:-:S04]  /*08b0*/  IMAD.MOV R12, RZ, RZ, -R5 ;  /* 0x000000ffff0c7224 */ /* 0x002fc800078e0a05 */
[----:B------:R-:W-:Y:S02]  /*08c0*/  IMAD R21, R12, R15, RZ ;  /* 0x0000000f0c157224 */ /* 0x000fe400078e02ff */
[----:B------:R-:W-:Y:S01]  /*08d0*/  IMAD.MOV.U32 R12, RZ, RZ, R14 ;  /* 0x000000ffff0c7224 */ /* 0x000fe200078e000e */
[----:B------:R-:W-:Y:S01]  /*08e0*/  IADD3 R14, -R11, RZ, RZ ;  /* 0x000000ff0b0e7210 */ /* 0x000fe20007ffe1ff */
[----:B------:R-:W-:-:S04]  /*08f0*/  IMAD.HI.U32 R5, R5, R21, R4 ;  /* 0x0000001505057227 */ /* 0x000fc800078e0004 */
[----:B------:R-:W-:Y:S02]  /*0900*/  IMAD.MOV R21, RZ, RZ, -R18 ;  /* 0x000000ffff157224 */ /* 0x000fe400078e0a12 */
[----:B------:R-:W-:-:S04]  /*0910*/  IMAD.HI.U32 R2, R5, R12, RZ ;  /* 0x0000000c05027227 */ /* 0x000fc800078e00ff */
[----:B------:R-:W-:Y:S01]  /*0920*/  IMAD R4, R2, R21, R12 ;  /* 0x0000001502047224 */ /* 0x000fe200078e020c */
[C---:B------:R-:W-:Y:S01]  /*0930*/  LOP3.LUT R12, R0.reuse, R13, RZ, 0x3c, !PT ;  /* 0x0000000d000c7212 */ /* 0x040fe200078e3cff */
[----:B------:R-:W-:Y:S02]  /*0940*/  IMAD R14, R3, R14, R10 ;  /* 0x0000000e030e7224 */ /* 0x000fe400078e020a */
[----:B------:R-:W-:Y:S01]  /*0950*/  IMAD R3, R0, UR4, RZ ;  /* 0x0000000400037c24 */ /* 0x000fe2000f8e02ff */
[----:B------:R-:W-:Y:S01]  /*0960*/  ISETP.GT.U32.AND P1, PT, R15, R4, PT ;  /* 0x000000040f00720c */ /* 0x000fe20003f24070 */
[----:B------:R-:W-:Y:S01]  /*0970*/  ULDC UR4, c[0x0][0x260] ;  /* 0x0000980000047ab9 */ /* 0x000fe20000000800 */
[----:B------:R-:W-:Y:S02]  /*0980*/  ISETP.GE.AND P2, PT, R12, RZ, PT ;  /* 0x000000ff0c00720c */ /* 0x000fe40003f46270 */
[----:B------:R-:W-:-:S09]  /*0990*/  LOP3.LUT R12, R16, 0x1f, RZ, 0xc0, !PT ;  /* 0x0000001f100c7812 */ /* 0x000fd200078ec0ff */
[----:B------:R-:W-:Y:S02]  /*09a0*/  @!P1 IMAD.IADD R4, R4, 0x1, -R15 ;  /* 0x0000000104049824 */ /* 0x000fe400078e0a0f */
[----:B------:R-:W-:Y:S01]  /*09b0*/  @!P1 VIADD R2, R2, 0x1 ;  /* 0x0000000102029836 */ /* 0x000fe20000000000 */
[----:B------:R-:W-:Y:S02]  /*09c0*/  ISETP.NE.AND P1, PT, R13, RZ, PT ;  /* 0x000000ff0d00720c */ /* 0x000fe40003f25270 */
[----:B------:R-:W-:Y:S02]  /*09d0*/  ISETP.GE.U32.AND P0, PT, R4, R15, PT ;  /* 0x0000000f0400720c */ /* 0x000fe40003f06070 */
[----:B------:R-:W0:Y:S11]  /*09e0*/  LDC.64 R4, c[0x0][0x2b0] ;  /* 0x0000ac00ff047b82 */ /* 0x000e360000000a00 */
[----:B------:R-:W-:Y:S01]  /*09f0*/  @P0 VIADD R2, R2, 0x1 ;  /* 0x0000000102020836 */ /* 0x000fe20000000000 */
[----:B------:R-:W-:-:S03]  /*0a00*/  IADD3 R20, P0, R12, R3, RZ ;  /* 0x000000030c147210 */ /* 0x000fc60007f1e0ff */
[----:B------:R-:W-:Y:S01]  /*0a10*/  @!P2 IMAD.MOV R2, RZ, RZ, -R2 ;  /* 0x000000ffff02a224 */ /* 0x000fe200078e0a02 */
[----:B------:R-:W-:Y:S01]  /*0a20*/  @!P1 LOP3.LUT R2, RZ, R13, RZ, 0x33, !PT ;  /* 0x0000000dff029212 */ /* 0x000fe200078e33ff */
[----:B------:R-:W-:Y:S01]  /*0a30*/  IMAD.MOV.U32 R13, RZ, RZ, RZ ;  /* 0x000000ffff0d7224 */ /* 0x000fe200078e00ff */
[----:B------:R-:W-:-:S03]  /*0a40*/  LEA.HI.X.SX32 R22, R3, RZ, 0x1, P0 ;  /* 0x000000ff03167211 */ /* 0x000fc600000f0eff */
[----:B------:R-:W-:Y:S01]  /*0a50*/  IMAD R21, R2, UR4, RZ ;  /* 0x0000000402157c24 */ /* 0x000fe2000f8e02ff */
[----:B------:R-:W-:Y:S01]  /*0a60*/  ULDC UR4, c[0x0][0x2b8] ;  /* 0x0000ae0000047ab9 */ /* 0x000fe20000000800 */
[----:B0-----:R-:W-:Y:S02]  /*0a70*/  IMAD R15, R8, UR5, -R5 ;  /* 0x00000005080f7c24 */ /* 0x001fe4000f8e0a05 */
[----:B------:R-:W-:Y:S01]  /*0a80*/  IMAD R18, R7, UR6, -R4 ;  /* 0x0000000607127c24 */ /* 0x000fe2000f8e0a04 */
[----:B------:R-:W-:Y:S01]  /*0a90*/  SHF.R.S32.HI R24, RZ, 0x1f, R21 ;  /* 0x0000001fff187819 */ /* 0x000fe20000011415 */
[----:B--2---:R-:W-:-:S07]  /*0aa0*/  IMAD R23, R6, UR4, -R23 ;  /* 0x0000000406177c24 */ /* 0x004fce000f8e0a17 */
.L_x_11:
[----:B------:R-:W0:Y:S01]  /*0ab0*/  LDC R3, c[0x0][0x220] ;  /* 0x00008800ff037b82 */ /* 0x000e220000000800 */
[----:B------:R-:W-:Y:S01]  /*0ac0*/  BSSY B1, `(.L_x_2) ;  /* 0x0000007000017945 */ /* 0x000fe20003800000 */
[----:B0-----:R-:W-:-:S13]  /*0ad0*/  ISETP.GE.AND P0, PT, R14, R3, PT ;  /* 0x000000030e00720c */ /* 0x001fda0003f06270 */
[----:B------:R-:W-:Y:S05]  /*0ae0*/  @!P0 BRA `(.L_x_3) ;  /* 0x0000000000108947 */ /* 0x000fea0003800000 */
.L_x_4:
[----:B------:R-:W-:Y:S02]  /*0af0*/  IMAD.IADD R14, R14, 0x1, -R3 ;  /* 0x000000010e0e7824 */ /* 0x000fe400078e0a03 */
[----:B------:R-:W-:-:S03]  /*0b00*/  VIADD R11, R11, 0x1 ;  /* 0x000000010b0b7836 */ /* 0x000fc60000000000 */
[----:B------:R-:W-:-:S13]  /*0b10*/  ISETP.GE.AND P0, PT, R14, R3, PT ;  /* 0x000000030e00720c */ /* 0x000fda0003f06270 */
[----:B------:R-:W-:Y:S05]  /*0b20*/  @P0 BRA `(.L_x_4) ;  /* 0xfffffffc00f00947 */ /* 0x000fea000383ffff */
.L_x_3:
[----:B------:R-:W-:Y:S05]  /*0b30*/  BSYNC B1 ;  /* 0x0000000000017941 */ /* 0x000fea0003800000 */
.L_x_2:
[----:B------:R-:W-:Y:S01]  /*0b40*/  ULDC UR4, c[0x0][0x2a0] ;  /* 0x0000a80000047ab9 */ /* 0x000fe20000000800 */
[----:B------:R-:W-:Y:S01]  /*0b50*/  BSSY B1, `(.L_x_5) ;  /* 0x000005d000017945 */ /* 0x000fe20003800000 */
[----:B------:R-:W-:Y:S01]  /*0b60*/  IMAD R4, R14, UR4, R23 ;  /* 0x000000040e047c24 */ /* 0x000fe2000f8e0217 */
[----:B------:R-:W-:-:S04]  /*0b70*/  ULDC UR4, c[0x0][0x250] ;  /* 0x0000940000047ab9 */ /* 0x000fc80000000800 */
[----:B------:R-:W-:-:S04]  /*0b80*/  ISETP.GE.AND P0, PT, R4, UR4, PT ;  /* 0x0000000404007c0c */ /* 0x000fc8000bf06270 */
[----:B------:R-:W-:-:S13]  /*0b90*/  ISETP.LT.OR P0, PT, R4, RZ, P0 ;  /* 0x000000ff0400720c */ /* 0x000fda0000701670 */
[----:B------:R-:W-:Y:S05]  /*0ba0*/  @P0 BRA `(.L_x_6) ;  /* 0x00000004005c0947 */ /* 0x000fea0003800000 */
[----:B------:R-:W0:Y:S01]  /*0bb0*/  LDC R5, c[0x0][0x228] ;  /* 0x00008a00ff057b82 */ /* 0x000e220000000800 */
[----:B------:R-:W-:Y:S01]  /*0bc0*/  IABS R28, R12 ;  /* 0x0000000c001c7213 */ /* 0x000fe20000000000 */
[----:B------:R-:W-:Y:S01]  /*0bd0*/  ULDC UR4, c[0x0][0x224] ;  /* 0x0000890000047ab9 */ /* 0x000fe20000000800 */
[----:B0-----:R-:W-:-:S04]  /*0be0*/  IABS R26, R5 ;  /* 0x00000005001a7213 */ /* 0x001fc80000000000 */
[----:B------:R-:W0:Y:S08]  /*0bf0*/  I2F.RP R25, R26 ;  /* 0x0000001a00197306 */ /* 0x000e300000209400 */
[----:B0-----:R-:W0:Y:S02]  /*0c00*/  MUFU.RCP R25, R25 ;  /* 0x0000001900197308 */ /* 0x001e240000001000 */
[----:B0-----:R-:W-:-:S06]  /*0c10*/  VIADD R2, R25, 0xffffffe ;  /* 0x0ffffffe19027836 */ /* 0x001fcc0000000000 */
[----:B------:R0:W1:Y:S02]  /*0c20*/  F2I.FTZ.U32.TRUNC.NTZ R3, R2 ;  /* 0x0000000200037305 */ /* 0x000064000021f000 */
[----:B0-----:R-:W-:Y:S02]  /*0c30*/  IMAD.MOV.U32 R2, RZ, RZ, RZ ;  /* 0x000000ffff027224 */ /* 0x001fe400078e00ff */
[----:B-1----:R-:W-:-:S04]  /*0c40*/  IMAD.MOV R27, RZ, RZ, -R3 ;  /* 0x000000ffff1b7224 */ /* 0x002fc800078e0a03 */
[----:B------:R-:W-:-:S04]  /*0c50*/  IMAD R27, R27, R26, RZ ;  /* 0x0000001a1b1b7224 */ /* 0x000fc800078e02ff */
[----:B------:R-:W-:Y:S01]  /*0c60*/  IMAD.HI.U32 R3, R3, R27, R2 ;  /* 0x0000001b03037227 */ /* 0x000fe200078e0002 */
[----:B------:R-:W-:Y:S02]  /*0c70*/  MOV R27, R28 ;  /* 0x0000001c001b7202 */ /* 0x000fe40000000f00 */
[----:B------:R-:W-:-:S03]  /*0c80*/  LOP3.LUT R2, R5, 0x1f, R16, 0x78, !PT ;  /* 0x0000001f05027812 */ /* 0x000fc600078e7810 */
[----:B------:R-:W-:Y:S01]  /*0c90*/  IMAD.HI.U32 R3, R3, R27, RZ ;  /* 0x0000001b03037227 */ /* 0x000fe200078e00ff */
[----:B------:R-:W-:-:S03]  /*0ca0*/  ISETP.GE.AND P2, PT, R2, RZ, PT ;  /* 0x000000ff0200720c */ /* 0x000fc60003f46270 */
[----:B------:R-:W-:-:S04]  /*0cb0*/  IMAD.MOV R25, RZ, RZ, -R3 ;  /* 0x000000ffff197224 */ /* 0x000fc800078e0a03 */
[----:B------:R-:W-:-:S05]  /*0cc0*/  IMAD R25, R26, R25, R27 ;  /* 0x000000191a197224 */ /* 0x000fca00078e021b */
[----:B------:R-:W-:-:S13]  /*0cd0*/  ISETP.GT.U32.AND P1, PT, R26, R25, PT ;  /* 0x000000191a00720c */ /* 0x000fda0003f24070 */
[----:B------:R-:W-:Y:S02]  /*0ce0*/  @!P1 IMAD.IADD R25, R25, 0x1, -R26 ;  /* 0x0000000119199824 */ /* 0x000fe400078e0a1a */
[----:B------:R-:W-:Y:S01]  /*0cf0*/  @!P1 VIADD R3, R3, 0x1 ;  /* 0x0000000103039836 */ /* 0x000fe20000000000 */
[----:B------:R-:W-:Y:S02]  /*0d00*/  ISETP.NE.AND P1, PT, R5, RZ, PT ;  /* 0x000000ff0500720c */ /* 0x000fe40003f25270 */
[----:B------:R-:W-:-:S13]  /*0d10*/  ISETP.GE.U32.AND P0, PT, R25, R26, PT ;  /* 0x0000001a1900720c */ /* 0x000fda0003f06070 */
[----:B------:R-:W-:-:S04]  /*0d20*/  @P0 VIADD R3, R3, 0x1 ;  /* 0x0000000103030836 */ /* 0x000fc80000000000 */
[----:B------:R-:W-:Y:S01]  /*0d30*/  @!P2 IMAD.MOV R3, RZ, RZ, -R3 ;  /* 0x000000ffff03a224 */ /* 0x000fe200078e0a03 */
[----:B------:R-:W-:-:S04]  /*0d40*/  @!P1 LOP3.LUT R3, RZ, R5, RZ, 0x33, !PT ;  /* 0x00000005ff039212 */ /* 0x000fc800078e33ff */
[----:B------:R-:W-:-:S13]  /*0d50*/  ISETP.GE.AND P0, PT, R3, UR4, PT ;  /* 0x0000000403007c0c */ /* 0x000fda000bf06270 */
[----:B------:R-:W-:Y:S05]  /*0d60*/  @P0 BRA `(.L_x_6) ;  /* 0x0000000000ec0947 */ /* 0x000fea0003800000 */
[----:B------:R-:W-:Y:S01]  /*0d70*/  ULDC UR6, c[0x0][0x22c] ;  /* 0x00008b0000067ab9 */ /* 0x000fe20000000800 */
[----:B------:R-:W-:Y:S01]  /*0d80*/  ULDC UR7, c[0x0][0x234] ;  /* 0x00008d0000077ab9 */ /* 0x000fe20000000800 */
[----:B------:R-:W-:Y:S01]  /*0d90*/  IMAD.MOV.U32 R25, RZ, RZ, R3 ;  /* 0x000000ffff197224 */ /* 0x000fe200078e0003 */
[----:B------:R-:W-:Y:S01]  /*0da0*/  ULDC UR4, c[0x0][0x264] ;  /* 0x0000990000047ab9 */ /* 0x000fe20000000800 */
[C---:B------:R-:W-:Y:S01]  /*0db0*/  IMAD R3, R11.reuse, UR6, RZ ;  /* 0x000000060b037c24 */ /* 0x040fe2000f8e02ff */
[----:B------:R-:W-:Y:S01]  /*0dc0*/  ULDC UR5, c[0x0][0x25c] ;  /* 0x0000970000057ab9 */ /* 0x000fe20000000800 */
[----:B------:R-:W-:Y:S01]  /*0dd0*/  IMAD R26, R14, UR7, RZ ;  /* 0x000000070e1a7c24 */ /* 0x000fe2000f8e02ff */
[----:B------:R-:W-:Y:S01]  /*0de0*/  ULDC.64 UR8, c[0x0][0x210] ;  /* 0x0000840000087ab9 */ /* 0x000fe20000000a00 */
[----:B------:R-:W-:Y:S01]  /*0df0*/  IMAD R4, R4, UR4, RZ ;  /* 0x0000000404047c24 */ /* 0x000fe2000f8e02ff */
[--C-:B------:R-:W-:Y:S01]  /*0e00*/  SHF.R.S32.HI R29, RZ, 0x1f, R3.reuse ;  /* 0x0000001fff1d7819 */ /* 0x100fe20000011403 */
[----:B------:R-:W-:Y:S01]  /*0e10*/  IMAD R2, R11, UR5, RZ ;  /* 0x000000050b027c24 */ /* 0x000fe2000f8e02ff */
[----:B------:R-:W-:Y:S01]  /*0e20*/  IADD3 R30, P2, P3, R26, R20, R3 ;  /* 0x000000141a1e7210 */ /* 0x000fe20007b5e003 */
[----:B------:R-:W-:Y:S01]  /*0e30*/  IMAD.MOV R28, RZ, RZ, -R25 ;  /* 0x000000ffff1c7224 */ /* 0x000fe200078e0a19 */
[----:B------:R-:W-:-:S02]  /*0e40*/  SHF.R.S32.HI R3, RZ, 0x1f, R26 ;  /* 0x0000001fff037819 */ /* 0x000fc4000001141a */
[----:B------:R-:W-:Y:S01]  /*0e50*/  SHF.R.S32.HI R27, RZ, 0x1f, R4 ;  /* 0x0000001fff1b7819 */ /* 0x000fe20000011404 */
[----:B------:R-:W-:Y:S01]  /*0e60*/  IMAD R28, R5, R28, R12 ;  /* 0x0000001c051c7224 */ /* 0x000fe200078e020c */
[----:B------:R-:W-:Y:S02]  /*0e70*/  IADD3 R26, P0, P1, R4, R2, R21 ;  /* 0x00000002041a7210 */ /* 0x000fe4000791e015 */
[----:B------:R-:W-:Y:S02]  /*0e80*/  LEA R4, P4, R30, UR8, 0x1 ;  /* 0x000000081e047c11 */ /* 0x000fe4000f8808ff */
[----:B------:R-:W-:Y:S02]  /*0e90*/  SHF.R.S32.HI R2, RZ, 0x1f, R2 ;  /* 0x0000001fff027819 */ /* 0x000fe40000011402 */
[----:B------:R-:W-:Y:S02]  /*0ea0*/  IADD3.X R3, R3, R22, R29, P2, P3 ;  /* 0x0000001603037210 */ /* 0x000fe400017e641d */
[----:B------:R-:W-:-:S02]  /*0eb0*/  IADD3.X R27, R27, R2, R24, P0, P1 ;  /* 0x000000021b1b7210 */ /* 0x000fc400007e2418 */
[----:B------:R-:W-:-:S07]  /*0ec0*/  LEA.HI.X R5, R30, UR9, R3, 0x1, P4 ;  /* 0x000000091e057c11 */ /* 0x000fce000a0f0c03 */
.L_x_10:
[----:B------:R-:W-:Y:S01]  /*0ed0*/  ULDC UR4, c[0x0][0x2a8] ;  /* 0x0000aa0000047ab9 */ /* 0x000fe20000000800 */
[----:B------:R-:W-:Y:S01]  /*0ee0*/  ULDC UR5, c[0x0][0x2a4] ;  /* 0x0000a90000057ab9 */ /* 0x000fe20000000800 */
[----:B------:R-:W-:Y:S01]  /*0ef0*/  IMAD R29, R28, UR4, R15 ;  /* 0x000000041c1d7c24 */ /* 0x000fe2000f8e020f */
[----:B------:R-:W-:Y:S01]  /*0f00*/  ULDC UR4, c[0x0][0x258] ;  /* 0x0000960000047ab9 */ /* 0x000fe20000000800 */
[----:B------:R-:W-:Y:S01]  /*0f10*/  IMAD R30, R25, UR5, R18 ;  /* 0x00000005191e7c24 */ /* 0x000fe2000f8e0212 */
[----:B------:R-:W-:Y:S01]  /*0f20*/  ULDC UR5, c[0x0][0x254] ;  /* 0x0000950000057ab9 */ /* 0x000fe20000000800 */
[----:B------:R-:W0:Y:S03]  /*0f30*/  LDC R31, c[0x0][0x228] ;  /* 0x00008a00ff1f7b82 */ /* 0x000e260000000800 */
[----:B------:R-:W-:-:S04]  /*0f40*/  LOP3.LUT R2, R29, R30, RZ, 0xfc, !PT ;  /* 0x0000001e1d027212 */ /* 0x000fc800078efcff */
[----:B------:R-:W-:-:S04]  /*0f50*/  ISETP.GE.AND P0, PT, R2, RZ, PT ;  /* 0x000000ff0200720c */ /* 0x000fc80003f06270 */
[----:B------:R-:W-:-:S04]  /*0f60*/  ISETP.GE.OR P0, PT, R29, UR4, !P0 ;  /* 0x000000041d007c0c */ /* 0x000fc8000c706670 */
[C---:B------:R-:W-:Y:S01]  /*0f70*/  ISETP.GE.OR P0, PT, R30.reuse, UR5, P0 ;  /* 0x000000051e007c0c */ /* 0x040fe20008706670 */
[----:B------:R-:W-:-:S12]  /*0f80*/  IMAD R30, R30, UR4, R29 ;  /* 0x000000041e1e7c24 */ /* 0x000fd8000f8e021d */
[----:B------:R-:W1:Y:S01]  /*0f90*/  @!P0 LDC.64 R2, c[0x0][0x240] ;  /* 0x00009000ff028b82 */ /* 0x000e620000000a00 */
[----:B------:R-:W-:-:S04]  /*0fa0*/  @!P0 IADD3 R29, P1, R30, R26, RZ ;  /* 0x0000001a1e1d8210 */ /* 0x000fc80007f3e0ff */
[----:B------:R-:W-:Y:S02]  /*0fb0*/  @!P0 LEA.HI.X.SX32 R30, R30, R27, 0x1, P1 ;  /* 0x0000001b1e1e8211 */ /* 0x000fe400008f0eff */
[----:B-1----:R-:W-:-:S04]  /*0fc0*/  @!P0 LEA R2, P1, R29, R2, 0x1 ;  /* 0x000000021d028211 */ /* 0x002fc800078208ff */
[----:B------:R-:W-:Y:S02]  /*0fd0*/  @!P0 LEA.HI.X R3, R29, R3, R30, 0x1, P1 ;  /* 0x000000031d038211 */ /* 0x000fe400008f0c1e */
[----:B------:R1:W5:Y:S04]  /*0fe0*/  LDG.E.U16 R29, desc[UR36][R4.64] ;  /* 0x00000024041d7981 */ /* 0x000368000c1e1500 */
[----:B------:R1:W5:Y:S01]  /*0ff0*/  @!P0 LDG.E.U16 R2, desc[UR36][R2.64] ;  /* 0x0000002402028981 */ /* 0x000362000c1e1500 */
[----:B------:R-:W-:Y:S01]  /*1000*/  IADD3 R28, R28, 0x20, RZ ;  /* 0x000000201c1c7810 */ /* 0x000fe20007ffe0ff */
[----:B------:R-:W-:Y:S01]  /*1010*/  BSSY B2, `(.L_x_7) ;  /* 0x0000008000027945 */ /* 0x000fe20003800000 */
[----:B------:R-:W-:Y:S02]  /*1020*/  IMAD.MOV.U32 R30, RZ, RZ, RZ ;  /* 0x000000ffff1e7224 */ /* 0x000fe400078e00ff */
[----:B0-----:R-:W-:-:S13]  /*1030*/  ISETP.GE.AND P1, PT, R28, R31, PT ;  /* 0x0000001f1c00720c */ /* 0x001fda0003f26270 */
[----:B-1----:R-:W-:Y:S05]  /*1040*/  @!P1 BRA `(.L_x_8) ;  /* 0x0000000000109947 */ /* 0x002fea0003800000 */
.L_x_9:
[----:B------:R-:W-:Y:S02]  /*1050*/  IMAD.IADD R28, R28, 0x1, -R31 ;  /* 0x000000011c1c7824 */ /* 0x000fe400078e0a1f */
[----:B------:R-:W-:-:S03]  /*1060*/  VIADD R25, R25, 0x1 ;  /* 0x0000000119197836 */ /* 0x000fc60000000000 */
[----:B------:R-:W-:-:S13]  /*1070*/  ISETP.GE.AND P1, PT, R28, R31, PT ;  /* 0x0000001f1c00720c */ /* 0x000fda0003f26270 */
[----:B------:R-:W-:Y:S05]  /*1080*/  @P1 BRA `(.L_x_9) ;  /* 0xfffffffc00f01947 */ /* 0x000fea000383ffff */
.L_x_8:
[----:B------:R-:W-:Y:S05]  /*1090*/  BSYNC B2 ;  /* 0x0000000000027941 */ /* 0x000fea0003800000 */
.L_x_7:
[----:B------:R-:W-:Y:S01]  /*10a0*/  ULDC UR4, c[0x0][0x224] ;  /* 0x0000890000047ab9 */ /* 0x000fe20000000800 */
[----:B-----5:R-:W-:Y:S01]  /*10b0*/  @!P0 IMAD.U32 R30, R2, 0x10000, RZ ;  /* 0x00010000021e8824 */ /* 0x020fe200078e00ff */
[----:B------:R-:W-:Y:S01]  /*10c0*/  ISETP.GE.AND P0, PT, R25, UR4, PT ;  /* 0x0000000419007c0c */ /* 0x000fe2000bf06270 */
[----:B------:R-:W-:Y:S01]  /*10d0*/  IMAD.U32 R2, R29, 0x10000, RZ ;  /* 0x000100001d027824 */ /* 0x000fe200078e00ff */
[----:B------:R-:W-:-:S03]  /*10e0*/  IADD3 R4, P1, R4, 0x40, RZ ;  /* 0x0000004004047810 */ /* 0x000fc60007f3e0ff */
[----:B------:R-:W-:Y:S02]  /*10f0*/  FFMA.FTZ R13, R2, R30, R13 ;  /* 0x0000001e020d7223 */ /* 0x000fe4000001000d */
[----:B------:R-:W-:-:S06]  /*1100*/  IMAD.X R5, RZ, RZ, R5, P1 ;  /* 0x000000ffff057224 */ /* 0x000fcc00008e0605 */
[----:B------:R-:W-:Y:S05]  /*1110*/  @!P0 BRA `(.L_x_10) ;  /* 0xfffffffc006c8947 */ /* 0x000fea000383ffff */
.L_x_6:
[----:B------:R-:W-:Y:S05]  /*1120*/  BSYNC B1 ;  /* 0x0000000000017941 */ /* 0x000fea0003800000 */
.L_x_5:
[----:B------:R-:W-:Y:S01]  /*1130*/  IMAD.IADD R10, R10, 0x1, R19 ;  /* 0x000000010a0a7824 */ /* 0x000fe200078e0213 */
[----:B------:R-:W-:-:S04]  /*1140*/  IADD3 R14, R14, R19, RZ ;  /* 0x000000130e0e7210 */ /* 0x000fc80007ffe0ff */
[----:B------:R-:W-:-:S13]  /*1150*/  ISETP.GE.AND P0, PT, R10, R9, PT ;  /* 0x000000090a00720c */ /* 0x000fda0003f06270 */
[----:B------:R-:W-:Y:S05]  /*1160*/  @!P0 BRA `(.L_x_11) ;  /* 0xfffffff800508947 */ /* 0x000fea000383ffff */
.L_x_1:
[----:B------:R-:W-:Y:S05]  /*1170*/  BSYNC B0 ;  /* 0x0000000000007941 */ /* 0x000fea0003800000 */
.L_x_0:
[----:B------:R-:W0:Y:S01]  /*1180*/  S2UR UR5, SR_CgaCtaId ;  /* 0x00000000000579c3 */ /* 0x000e220000008800 */
[----:B------:R-:W1:Y:S01]  /*1190*/  POPC R2, R17 ;  /* 0x0000001100027309 */ /* 0x000e620000000000 */
[----:B------:R-:W-:Y:S01]  /*11a0*/  UMOV UR4, 0x400 ;  /* 0x0000040000047882 */ /* 0x000fe20000000000 */
[----:B------:R-:W-:-:S05]  /*11b0*/  F2FP.BF16.F32.PACK_AB R13, RZ, R13 ;  /* 0x0000000dff0d723e */ /* 0x000fca00000010ff */
[----:B------:R-:W2:Y:S08]  /*11c0*/  LDC.64 R4, c[0x0][0x298] ;  /* 0x0000a600ff047b82 */ /* 0x000eb00000000a00 */
[----:B------:R-:W3:Y:S01]  /*11d0*/  LDC R3, c[0x0][0x294] ;  /* 0x0000a500ff037b82 */ /* 0x000ee20000000800 */
[----:B-1----:R-:W-:Y:S01]  /*11e0*/  ISETP.NE.AND P0, PT, R2, 0x1, PT ;  /* 0x000000010200780c */ /* 0x002fe20003f05270 */
[----:B0-----:R-:W-:-:S06]  /*11f0*/  ULEA UR4, UR5, UR4, 0x18 ;  /* 0x0000000405047291 */ /* 0x001fcc000f8ec03f */
[----:B------:R-:W-:Y:S01]  /*1200*/  LEA R18, R16, UR4, 0x1 ;  /* 0x0000000410127c11 */ /* 0x000fe2000f8e08ff */
[----:B------:R-:W-:Y:S01]  /*1210*/  ULDC UR4, c[0x0][0x28c] ;  /* 0x0000a30000047ab9 */ /* 0x000fe20000000800 */
[----:B--2---:R-:W-:Y:S02]  /*1220*/  IMAD R7, R7, R4, RZ ;  /* 0x0000000407077224 */ /* 0x004fe400078e02ff */
[----:B------:R-:W-:Y:S01]  /*1230*/  IMAD R8, R8, R5, RZ ;  /* 0x0000000508087224 */ /* 0x000fe200078e02ff */
[----:B------:R0:W-:Y:S01]  /*1240*/  STS.U16 [R18], R13 ;  /* 0x0000000d12007388 */ /* 0x0001e20000000400 */
[----:B------:R-:W-:Y:S02]  /*1250*/  IMAD R0, R0, UR4, RZ ;  /* 0x0000000400007c24 */ /* 0x000fe4000f8e02ff */
[----:B---3--:R-:W-:Y:S01]  /*1260*/  IMAD R6, R6, R3, RZ ;  /* 0x0000000306067224 */ /* 0x008fe200078e02ff */
[----:B------:R-:W-:Y:S01]  /*1270*/  SHF.R.S32.HI R3, RZ, 0x1f, R7 ;  /* 0x0000001fff037819 */ /* 0x000fe20000011407 */
[----:B------:R-:W-:Y:S03]  /*1280*/  BAR.SYNC.DEFER_BLOCKING 0x0 ;  /* 0x0000000000007b1d */ /* 0x000fe60000010000 */
[----:B------:R-:W-:-:S02]  /*1290*/  IADD3 R7, P1, P2, R6, R7, R8 ;  /* 0x0000000706077210 */ /* 0x000fc40007a3e008 */
[----:B------:R-:W-:Y:S02]  /*12a0*/  SHF.R.S32.HI R8, RZ, 0x1f, R8 ;  /* 0x0000001fff087819 */ /* 0x000fe40000011408 */
[----:B------:R-:W-:Y:S02]  /*12b0*/  SHF.R.S32.HI R6, RZ, 0x1f, R6 ;  /* 0x0000001fff067819 */ /* 0x000fe40000011406 */
[----:B------:R-:W-:Y:S02]  /*12c0*/  IADD3 R22, P3, R0, R7, RZ ;  /* 0x0000000700167210 */ /* 0x000fe40007f7e0ff */
[----:B------:R-:W-:-:S04]  /*12d0*/  IADD3.X R3, R6, R3, R8, P1, P2 ;  /* 0x0000000306037210 */ /* 0x000fc80000fe4408 */
[----:B------:R-:W-:Y:S01]  /*12e0*/  LEA.HI.X.SX32 R23, R0, R3, 0x1, P3 ;  /* 0x0000000300177211 */ /* 0x000fe200018f0eff */
[----:B0-----:R-:W-:Y:S06]  /*12f0*/  @!P0 BRA `(.L_x_12) ;  /* 0x0000000000408947 */ /* 0x001fec0003800000 */
[----:B------:R-:W-:Y:S01]  /*1300*/  MOV R2, 0x0 ;  /* 0x0000000000027802 */ /* 0x000fe20000000f00 */
[----:B------:R-:W-:Y:S01]  /*1310*/  ULDC.64 UR4, c[0x4][0x148] ;  /* 0x0100520000047ab9 */ /* 0x000fe20000000a00 */
[----:B------:R-:W-:Y:S01]  /*1320*/  ULDC.64 UR6, c[0x4][0x60] ;  /* 0x0100180000067ab9 */ /* 0x000fe20000000a00 */
[----:B------:R-:W-:Y:S01]  /*1330*/  IMAD.U32 R4, RZ, RZ, UR4 ;  /* 0x00000004ff047e24 */ /* 0x000fe2000f8e00ff */
[----:B------:R-:W-:Y:S01]  /*1340*/  HFMA2.MMA R12, -RZ, RZ, 0, 5.9604644775390625e-08 ;  /* 0x00000001ff0c7435 */ /* 0x000fe200000001ff */
[----:B------:R-:W-:Y:S01]  /*1350*/  IMAD.U32 R5, RZ, RZ, UR5 ;  /* 0x00000005ff057e24 */ /* 0x000fe2000f8e00ff */
[----:B------:R-:W0:Y:S01]  /*1360*/  LDC.64 R2, c[0x4][R2] ;  /* 0x0100000002027b82 */ /* 0x000e220000000a00 */
[----:B------:R-:W-:Y:S01]  /*1370*/  ULDC.64 UR4, c[0x4][0x150] ;  /* 0x0100540000047ab9 */ /* 0x000fe20000000a00 */
[----:B------:R-:W-:Y:S02]  /*1380*/  IMAD.U32 R10, RZ, RZ, UR6 ;  /* 0x00000006ff0a7e24 */ /* 0x000fe4000f8e00ff */
[----:B------:R-:W-:-:S02]  /*1390*/  IMAD.U32 R6, RZ, RZ, UR4 ;  /* 0x00000004ff067e24 */ /* 0x000fc4000f8e00ff */
[----:B------:R-:W-:Y:S02]  /*13a0*/  IMAD.U32 R7, RZ, RZ, UR5 ;  /* 0x00000005ff077e24 */ /* 0x000fe4000f8e00ff */
[----:B------:R-:W-:Y:S02]  /*13b0*/  IMAD.U32 R11, RZ, RZ, UR7 ;  /* 0x00000007ff0b7e24 */ /* 0x000fe4000f8e00ff */
[----:B------:R-:W-:Y:S02]  /*13c0*/  IMAD.MOV.U32 R8, RZ, RZ, 0x10b ;  /* 0x0000010bff087424 */ /* 0x000fe400078e00ff */
[----:B------:R-:W-:-:S07]  /*13d0*/  IMAD.MOV.U32 R13, RZ, RZ, RZ ;  /* 0x000000ffff0d7224 */ /* 0x000fce00078e00ff */
[----:B------:R-:W-:-:S07]  /*13e0*/  LEPC R20, `(.L_x_12) ;  /* 0x000000001014794e */ /* 0x000fce0000000000 */
[----:B0-----:R-:W-:Y:S05]  /*13f0*/  CALL.ABS.NOINC R2 ;  /* 0x0000000002007343 */ /* 0x001fea0003c00000 */
.L_x_12:
[----:B------:R-:W-:-:S04]  /*1400*/  SHF.R.U32.HI R3, RZ, 0x1, R17 ;  /* 0x00000001ff037819 */ /* 0x000fc80000011611 */
[----:B------:R-:W-:-:S13]  /*1410*/  ISETP.NE.AND P0, PT, R3, RZ, PT ;  /* 0x000000ff0300720c */ /* 0x000fda0003f05270 */
[----:B------:R-:W-:Y:S05]  /*1420*/  @!P0 BRA `(.L_x_13) ;  /* 0x0000001800408947 */ /* 0x000fea0003800000 */
[----:B------:R-:W-:Y:S01]  /*1430*/  ISETP.GE.U32.AND P0, PT, R16, R3, PT ;  /* 0x000000031000720c */ /* 0x000fe20003f06070 */
[----:B------:R-:W-:-:S12]  /*1440*/  WARPSYNC.ALL ;  /* 0x0000000000007948 */ /* 0x000fd80003800000 */
[----:B------:R-:W-:Y:S01]  /*1450*/  @!P0 IMAD R3, R3, 0x2, R18 ;  /* 0x0000000203038824 */ /* 0x000fe200078e0212 */
[----:B------:R-:W0:Y:S05]  /*1460*/  @!P0 LDS.U16 R0, [R18] ;  /* 0x0000000012008984 */ /* 0x000e2a0000000400 */
[----:B------:R-:W1:Y:S01]  /*1470*/  @!P0 LDS.U16 R3, [R3] ;  /* 0x0000000003038984 */ /* 0x000e620000000400 */
[----:B0-----:R-:W-:Y:S02]  /*1480*/  @!P0 IMAD.U32 R0, R0, 0x10000, RZ ;  /* 0x0001000000008824 */ /* 0x001fe400078e00ff */
[----:B-1----:R-:W-:-:S04]  /*1490*/  @!P0 IMAD.U32 R5, R3, 0x10000, RZ ;  /* 0x0001000003058824 */ /* 0x002fc800078e00ff */
[----:B------:R-:W-:Y:S01]  /*14a0*/  @!P0 FADD.FTZ R0, R0, R5 ;  /* 0x0000000500008221 */ /* 0x000fe20000010000 */
[----:B------:R-:W-:-:S04]  /*14b0*/  SHF.R.U32.HI R5, RZ, 0x2, R17 ;  /* 0x00000002ff057819 */ /* 0x000fc80000011611 */
[----:B------:R-:W-:-:S05]  /*14c0*/  @!P0 F2FP.BF16.F32.PACK_AB R0, RZ, R0 ;  /* 0x00000000ff00823e */ /* 0x000fca00000010ff */
[----:B------:R0:W-:Y:S01]  /*14d0*/  @!P0 STS.U16 [R18], R0 ;  /* 0x0000000012008388 */ /* 0x0001e20000000400 */
[----:B------:R-:W-:Y:S01]  /*14e0*/  BAR.SYNC.DEFER_BLOCKING 0x0 ;  /* 0x0000000000007b1d */ /* 0x000fe20000010000 */
[----:B------:R-:W-:-:S13]  /*14f0*/  ISETP.NE.AND P0, PT, R5, RZ, PT ;  /* 0x000000ff0500720c */ /* 0x000fda0003f05270 */
[----:B0-----:R-:W-:Y:S05]  /*1500*/  @!P0 BRA `(.L_x_13) ;  /* 0x0000001800088947 */ /* 0x001fea0003800000 */
[----:B------:R-:W-:-:S13]  /*1510*/  ISETP.GE.U32.AND P0, PT, R16, R5, PT ;  /* 0x000000051000720c */ /* 0x000fda0003f06070 */
        /* <DEDUP_REMOVED lines=13> */
[----:B------:R-:W-:Y:S01]  /*15f0*/  @!P0 LEA R3, R3, R18, 0x1 ;  /* 0x0000001203038211 */ /* 0x000fe200078e08ff */
        /* <DEDUP_REMOVED lines=17> */
[----:B------:R-:W-:-:S05]  /*1710*/  @!P0 FADD.FTZ R0, R0, R3 ;  /* 0x0000000300008221 */ /* 0x000fca0000010000 */
        /* <DEDUP_REMOVED lines=9> */
[----:B0-----:R-:W-:Y:S01]  /*17b0*/  @!P0 IMAD.U32 R0, R0, 0x10000, RZ ;  /* 0x0001000000008824 */ /* 0x001fe200078e00ff */
[----:B-1----:R-:W-:-:S05]  /*17c0*/  @!P0 SHF.L.U32 R3, R19, 0x10, RZ ;  /* 0x0000001013038819 */ /* 0x002fca00000006ff */
        /* <DEDUP_REMOVED lines=37> */
[----:B0-----:R-:W-:Y:S01]  /*1a20*/  @!P0 SHF.L.U32 R0, R0, 0x10, RZ ;  /* 0x0000001000008819 */ /* 0x001fe200000006ff */
        /* <DEDUP_REMOVED lines=281> */
[----:B------:R-:W-:Y:S02]  /*2bc0*/  ISETP.GE.U32.AND P0, PT, R16, R3, PT ;  /* 0x000000031000720c */ /* 0x000fe40003f06070 */
[----:B------:R-:W-:-:S11]  /*2bd0*/  SHF.R.U32.HI R17, RZ, 0x1f, R17 ;  /* 0x0000001fff117819 */ /* 0x000fd60000011611 */
        /* <DEDUP_REMOVED lines=20> */
[----:B------:R-:W-:Y:S06]  /*2d20*/  BAR.SYNC.DEFER_BLOCKING 0x0 ;  /* 0x0000000000007b1d */ /* 0x000fec0000010000 */
.L_x_13:
[----:B------:R-:W-:-:S13]  /*2d30*/  ISETP.NE.AND P0, PT, R16, RZ, PT ;  /* 0x000000ff1000720c */ /* 0x000fda0003f05270 */
[----:B------:R-:W-:Y:S05]  /*2d40*/  @P0 EXIT ;  /* 0x000000000000094d */ /* 0x000fea0003800000 */
[----:B------:R-:W1:Y:S01]  /*2d50*/  S2UR UR5, SR_CgaCtaId ;  /* 0x00000000000579c3 */ /* 0x000e620000008800 */
[----:B------:R-:W-:-:S07]  /*2d60*/  UMOV UR4, 0x400 ;  /* 0x0000040000047882 */ /* 0x000fce0000000000 */
[----:B------:R-:W2:Y:S01]  /*2d70*/  LDC.64 R2, c[0x0][0x270] ;  /* 0x00009c00ff027b82 */ /* 0x000ea20000000a00 */
[----:B-1----:R-:W-:Y:S01]  /*2d80*/  ULEA UR4, UR5, UR4, 0x18 ;  /* 0x0000000405047291 */ /* 0x002fe2000f8ec03f */
[----:B--2---:R-:W-:-:S08]  /*2d90*/  LEA R2, P0, R22, R2, 0x1 ;  /* 0x0000000216027211 */ /* 0x004fd000078008ff */
[----:B------:R-:W1:Y:S01]  /*2da0*/  LDS.U16 R5, [UR4] ;  /* 0x00000004ff057984 */ /* 0x000e620008000400 */
[----:B------:R-:W-:-:S05]  /*2db0*/  LEA.HI.X R3, R22, R3, R23, 0x1, P0 ;  /* 0x0000000316037211 */ /* 0x000fca00000f0c17 */
[----:B-1----:R-:W-:Y:S01]  /*2dc0*/  STG.E.U16 desc[UR36][R2.64], R5 ;  /* 0x0000000502007986 */ /* 0x002fe2000c101524 */
[----:B------:R-:W-:Y:S05]  /*2dd0*/  EXIT ;  /* 0x000000000000794d */ /* 0x000fea0003800000 */
.L_x_14:
[----:B------:R-:W-:-:S00]  /*2de0*/  BRA `(.L_x_14) ;  /* 0xfffffffc00fc7947 */ /* 0x000fc0000383ffff */
[----:B------:R-:W-:-:S00]  /*2df0*/  NOP ;  /* 0x0000000000007918 */ /* 0x000fc00000000000 */
        /* <DEDUP_REMOVED lines=8> */
.L_x_461:


//--------------------- .text._ZN2at6native51_GLOBAL__N__11011a27_18_DepthwiseConv3d_cu_35e0c7b544conv_depthwise3d_cuda_backward_weight_kernelIN3c108BFloat16EfLi2ELi2EEEvNS_27GenericPackedTensorAccessorIKT_Lm5ENS_16DefaultPtrTraitsEiEES9_NS5_IS6_Lm5ES8_iEEiiiiiiiii --------------------------
	.section	.text._ZN2at6native51_GLOBAL__N__11011a27_18_DepthwiseConv3d_cu_35e0c7b544conv_depthwise3d_cuda_backward_weight_kernelIN3c108BFloat16EfLi2ELi2EEEvNS_27GenericPackedTensorAccessorIKT_Lm5ENS_16DefaultPtrTraitsEiEES9_NS5_IS6_Lm5ES8_iEEiiiiiiiii,"ax",@progbits
	.align	128
.text._ZN2at6native51_GLOBAL__N__11011a27_18_DepthwiseConv3d_cu_35e0c7b544conv_depthwise3d_cuda_backward_weight_kernelIN3c108BFloat16EfLi2ELi2EEEvNS_27GenericPackedTensorAccessorIKT_Lm5ENS_16DefaultPtrTraitsEiEES9_NS5_IS6_Lm5ES8_iEEiiiiiiiii:
        .type           _ZN2at6native51_GLOBAL__N__11011a27_18_DepthwiseConv3d_cu_35e0c7b544conv_depthwise3d_cuda_backward_weight_kernelIN3c108BFloat16EfLi2ELi2EEEvNS_27GenericPackedTensorAccessorIKT_Lm5ENS_16DefaultPtrTraitsEiEES9_NS5_IS6_Lm5ES8_iEEiiiiiiiii,@function
        .size           _ZN2at6native51_GLOBAL__N__11011a27_18_DepthwiseConv3d_cu_35e0c7b544conv_depthwise3d_cuda_backward_weight_kernelIN3c108BFloat16EfLi2ELi2EEEvNS_27GenericPackedTensorAccessorIKT_Lm5ENS_16DefaultPtrTraitsEiEES9_NS5_IS6_Lm5ES8_iEEiiiiiiiii,(.L_x_462 - _ZN2at6native51_GLOBAL__N__11011a27_18_DepthwiseConv3d_cu_35e0c7b544conv_depthwise3d_cuda_backward_weight_kernelIN3c108BFloat16EfLi2ELi2EEEvNS_27GenericPackedTensorAccessorIKT_Lm5ENS_16DefaultPtrTraitsEiEES9_NS5_IS6_Lm5ES8_iEEiiiiiiiii)
        .other          _ZN2at6native51_GLOBAL__N__11011a27_18_DepthwiseConv3d_cu_35e0c7b544conv_depthwise3d_cuda_backward_weight_kernelIN3c108BFloat16EfLi2ELi2EEEvNS_27GenericPackedTensorAccessorIKT_Lm5ENS_16DefaultPtrTraitsEiEES9_NS5_IS6_Lm5ES8_iEEiiiiiiiii,@"STO_CUDA_ENTRY STV_DEFAULT"
_ZN2at6native51_GLOBAL__N__11011a27_18_DepthwiseConv3d_cu_35e0c7b544conv_depthwise3d_cuda_backward_weight_kernelIN3c108BFloat16EfLi2ELi2EEEvNS_27GenericPackedTensorAccessorIKT_Lm5ENS_16DefaultPtrTraitsEiEES9_NS5_IS6_Lm5ES8_iEEiiiiiiiii:
        /* <DEDUP_REMOVED lines=86> */
[----:B------:R-:W-:Y:S01]  /*0560*/  @!P1 IMAD.IADD R2, R2, 0x1, -R9 ;  /* 0x0000000102029824 */ /* 0x000fe200078e0a09 */
[----:B------:R-:W-:Y:S02]  /*0570*/  @!P1 IADD3 R11, R11, 0x1, RZ ;  /* 0x000000010b0b9810 */ /* 0x000fe40007ffe0ff */
        /* <DEDUP_REMOVED lines=23> */
[----:B0-----:R-:W-:-:S06]  /*06f0*/  VIADD R4, R2, 0xffffffe ;  /* 0x0ffffffe02047836 */ /* 0x001fcc0000000000 */
[----:B------:R0:W3:Y:S02]  /*0700*/  F2I.FTZ.U32.TRUNC.NTZ R5, R4 ;  /* 0x0000000400057305 */ /* 0x0000e4000021f000 */
[----:B0-----:R-:W-:Y:S01]  /*0710*/  HFMA2.MMA R4, -RZ, RZ, 0, 0 ;  /* 0x00000000ff047435 */ /* 0x001fe200000001ff */
[----:B---3--:R-:W-:-:S04]  /*0720*/  IMAD.MOV R14, RZ, RZ, -R5 ;  /* 0x000000ffff0e7224 */ /* 0x008fc800078e0a05 */
[----:B------:R-:W-:Y:S01]  /*0730*/  IMAD R13, R14, R15, RZ ;  /* 0x0000000f0e0d7224 */ /* 0x000fe200078e02ff */
[----:B-1----:R-:W-:-:S04]  /*0740*/  IABS R14, R21 ;  /* 0x00000015000e7213 */ /* 0x002fc80000000000 */
        /* <DEDUP_REMOVED lines=19> */
[----:B0-----:R-:W-:-:S06]  /*0880*/  VIADD R4, R2, 0xffffffe ;  /* 0x0ffffffe02047836 */ /* 0x001fcc0000000000 */
[----:B------:R0:W1:Y:S02]  /*0890*/  F2I.FTZ.U32.TRUNC.NTZ R5, R4 ;  /* 0x0000000400057305 */ /* 0x000064000021f000 */
[----:B0-----:R-:W-:Y:S02]  /*08a0*/  IMAD.MOV.U32 R4, RZ, RZ, RZ ;  /* 0x000000ffff047224 */ /* 0x001fe400078e00ff */
[----:B-1----:R-:W-:-:S04]  /*08b0*/  IMAD.MOV R12, RZ, RZ, -R5 ;  /* 0x000000ffff0c7224 */ /* 0x002fc800078e0a05 */
[----:B------:R-:W-:Y:S01]  /*08c0*/  IMAD R21, R12, R15, RZ ;  /* 0x0000000f0c157224 */ /* 0x000fe200078e02ff */
[----:B------:R-:W-:Y:S01]  /*08d0*/  MOV R12, R14 ;  /* 0x0000000e000c7202 */ /* 0x000fe20000000f00 */
[----:B------:R-:W-:Y:S02]  /*08e0*/  IMAD.MOV R14, RZ, RZ, -R11 ;  /* 0x000000ffff0e7224 */ /* 0x000fe400078e0a0b */
        /* <DEDUP_REMOVED lines=20> */
[----:B------:R-:W-:Y:S01]  /*0a30*/  HFMA2.MMA R13, -RZ, RZ, 0, 0 ;  /* 0x00000000ff0d7435 */ /* 0x000fe200000001ff */
[----:B------:R-:W-:-:S03]  /*0a40*/  LEA.HI.X.SX32 R22, R3, RZ, 0x1, P0 ;  /* 0x000000ff03167211 */ /* 0x000fc600000f0eff */
[----:B------:R-:W-:Y:S01]  /*0a50*/  IMAD R21, R2, UR4, RZ ;  /* 0x0000000402157c24 */ /* 0x000fe2000f8e02ff */
[----:B------:R-:W-:Y:S01]  /*0a60*/  ULDC UR4, c[0x0][0x2b8] ;  /* 0x0000ae0000047ab9 */ /* 0x000fe20000000800 */
[----:B0-----:R-:W-:Y:S02]  /*0a70*/  IMAD R15, R8, UR5, -R5 ;  /* 0x00000005080f7c24 */ /* 0x001fe4000f8e0a05 */
[----:B------:R-:W-:Y:S01]  /*0a80*/  IMAD R18, R7, UR6, -R4 ;  /* 0x0000000607127c24 */ /* 0x000fe2000f8e0a04 */
[----:B------:R-:W-:Y:S01]  /*0a90*/  SHF.R.S32.HI R24, RZ, 0x1f, R21 ;  /* 0x0000001fff187819 */ /* 0x000fe20000011415 */
[----:B--2---:R-:W-:-:S07]  /*0aa0*/  IMAD R23, R6, UR4, -R23 ;  /* 0x0000000406177c24 */ /* 0x004fce000f8e0a17 */
.L_x_26:
[----:B------:R-:W0:Y:S01]  /*0ab0*/  LDC R3, c[0x0][0x220] ;  /* 0x00008800ff037b82 */ /* 0x000e220000000800 */
[----:B------:R-:W-:Y:S01]  /*0ac0*/  BSSY B1, `(.L_x_17) ;  /* 0x0000007000017945 */ /* 0x000fe20003800000 */
[----:B0-----:R-:W-:-:S13]  /*0ad0*/  ISETP.GE.AND P0, PT, R14, R3, PT ;  /* 0x000000030e00720c */ /* 0x001fda0003f06270 */
[----:B------:R-:W-:Y:S05]  /*0ae0*/  @!P0 BRA `(.L_x_18) ;  /* 0x0000000000108947 */ /* 0x000fea0003800000 */
.L_x_19:
[----:B------:R-:W-:Y:S02]  /*0af0*/  IMAD.IADD R14, R14, 0x1, -R3 ;  /* 0x000000010e0e7824 */ /* 0x000fe400078e0a03 */
[----:B------:R-:W-:-:S03]  /*0b00*/  VIADD R11, R11, 0x1 ;  /* 0x000000010b0b7836 */ /* 0x000fc60000000000 */
[----:B------:R-:W-:-:S13]  /*0b10*/  ISETP.GE.AND P0, PT, R14, R3, PT ;  /* 0x000000030e00720c */ /* 0x000fda0003f06270 */
[----:B------:R-:W-:Y:S05]  /*0b20*/  @P0 BRA `(.L_x_19) ;  /* 0xfffffffc00f00947 */ /* 0x000fea000383ffff */
.L_x_18:
[----:B------:R-:W-:Y:S05]  /*0b30*/  BSYNC B1 ;  /* 0x0000000000017941 */ /* 0x000fea0003800000 */
.L_x_17:
        /* <DEDUP_REMOVED lines=19> */
[----:B------:R-:W-:-:S03]  /*0c70*/  LOP3.LUT R2, R5, 0x1f, R16, 0x78, !PT ;  /* 0x0000001f05027812 */ /* 0x000fc600078e7810 */
[----:B------:R-:W-:Y:S01]  /*0c80*/  IMAD.MOV.U32 R27, RZ, RZ, R28 ;  /* 0x000000ffff1b7224 */ /* 0x000fe200078e001c */
[----:B------:R-:W-:-:S03]  /*0c90*/  ISETP.GE.AND P2, PT, R2, RZ, PT ;  /* 0x000000ff0200720c */ /* 0x000fc60003f46270 */
[----:B------:R-:W-:-:S04]  /*0ca0*/  IMAD.HI.U32 R3, R3, R27, RZ ;  /* 0x0000001b03037227 */ /* 0x000fc800078e00ff */
[----:B------:R-:W-:-:S04]  /*0cb0*/  IMAD.MOV R25, RZ, RZ, -R3 ;  /* 0x000000ffff197224 */ /* 0x000fc800078e0a03 */
[----:B------:R-:W-:-:S05]  /*0cc0*/  IMAD R25, R26, R25, R27 ;  /* 0x000000191a197224 */ /* 0x000fca00078e021b */
[----:B------:R-:W-:-:S13]  /*0cd0*/  ISETP.GT.U32.AND P1, PT, R26, R25, PT ;  /* 0x000000191a00720c */ /* 0x000fda0003f24070 */
[-C--:B------:R-:W-:Y:S01]  /*0ce0*/  @!P1 IADD3 R25, R25, -R26.reuse, RZ ;  /* 0x8000001a19199210 */ /* 0x080fe20007ffe0ff */
        /* <DEDUP_REMOVED lines=30> */
.L_x_25:
[----:B------:R-:W-:Y:S01]  /*0ed0*/  IMAD R29, R28, 0x2, R15 ;  /* 0x000000021c1d7824 */ /* 0x000fe200078e020f */
[----:B------:R-:W-:Y:S01]  /*0ee0*/  ULDC UR4, c[0x0][0x258] ;  /* 0x0000960000047ab9 */ /* 0x000fe20000000800 */
[----:B------:R-:W-:Y:S01]  /*0ef0*/  IMAD R30, R25, 0x2, R18 ;  /* 0x00000002191e7824 */ /* 0x000fe200078e0212 */
        /* <DEDUP_REMOVED lines=19> */
.L_x_24:
[----:B------:R-:W-:Y:S02]  /*1030*/  IMAD.IADD R28, R28, 0x1, -R31 ;  /* 0x000000011c1c7824 */ /* 0x000fe400078e0a1f */
[----:B------:R-:W-:-:S03]  /*1040*/  VIADD R25, R25, 0x1 ;  /* 0x0000000119197836 */ /* 0x000fc60000000000 */
[----:B------:R-:W-:-:S13]  /*1050*/  ISETP.GE.AND P1, PT, R28, R31, PT ;  /* 0x0000001f1c00720c */ /* 0x000fda0003f26270 */
[----:B------:R-:W-:Y:S05]  /*1060*/  @P1 BRA `(.L_x_24) ;  /* 0xfffffffc00f01947 */ /* 0x000fea000383ffff */
.L_x_23:
[----:B------:R-:W-:Y:S05]  /*1070*/  BSYNC B2 ;  /* 0x0000000000027941 */ /* 0x000fea0003800000 */
.L_x_22:
        /* <DEDUP_REMOVED lines=8> */
.L_x_21:
[----:B------:R-:W-:Y:S05]  /*1100*/  BSYNC B1 ;  /* 0x0000000000017941 */ /* 0x000fea0003800000 */
.L_x_20:
[----:B------:R-:W-:Y:S01]  /*1110*/  IMAD.IADD R10, R10, 0x1, R19 ;  /* 0x000000010a0a7824 */ /* 0x000fe200078e0213 */
[----:B------:R-:W-:-:S04]  /*1120*/  IADD3 R14, R14, R19, RZ ;  /* 0x000000130e0e7210 */ /* 0x000fc80007ffe0ff */
[----:B------:R-:W-:-:S13]  /*1130*/  ISETP.GE.AND P0, PT, R10, R9, PT ;  /* 0x000000090a00720c */ /* 0x000fda0003f06270 */
[----:B------:R-:W-:Y:S05]  /*1140*/  @!P0 BRA `(.L_x_26) ;  /* 0xfffffff800588947 */ /* 0x000fea000383ffff */
.L_x_16:
[----:B------:R-:W-:Y:S05]  /*1150*/  BSYNC B0 ;  /* 0x0000000000007941 */ /* 0x000fea0003800000 */
.L_x_15:
        /* <DEDUP_REMOVED lines=40> */
.L_x_27:
        /* <DEDUP_REMOVED lines=403> */
.L_x_28:
        /* <DEDUP_REMOVED lines=11> */
.L_x_29:
        /* <DEDUP_REMOVED lines=12> */
.L_x_462:


//--------------------- .text._ZN2at6native51_GLOBAL__N__11011a27_18_DepthwiseConv3d_cu_35e0c7b544conv_depthwise3d_cuda_backward_weight_kernelIN3c108BFloat16EfLi1ELi1EEEvNS_27GenericPackedTensorAccessorIKT_Lm5ENS_16DefaultPtrTraitsEiEES9_NS5_IS6_Lm5ES8_iEEiiiiiiiii --------------------------
	.section	.text._ZN2at6native51_GLOBAL__N__11011a27_18_DepthwiseConv3d_cu_35e0c7b544conv_depthwise3d_cuda_backward_weight_kernelIN3c108BFloat16EfLi1ELi1EEEvNS_27GenericPackedTensorAccessorIKT_Lm5ENS_16DefaultPtrTraitsEiEES9_NS5_IS6_Lm5ES8_iEEiiiiiiiii,"ax",@progbits
	.align	128
.text._ZN2at6native51_GLOBAL__N__11011a27_18_DepthwiseConv3d_cu_35e0c7b544conv_depthwise3d_cuda_backward_weight_kernelIN3c108BFloat16EfLi1ELi1EEEvNS_27GenericPackedTensorAccessorIKT_Lm5ENS_16DefaultPtrTraitsEiEES9_NS5_IS6_Lm5ES8_iEEiiiiiiiii:
        .type           _ZN2at6native51_GLOBAL__N__11011a27_18_DepthwiseConv3d_cu_35e0c7b544conv_depthwise3d_cuda_backward_weight_kernelIN3c108BFloat16EfLi1ELi1EEEvNS_27GenericPackedTensorAccessorIKT_Lm5ENS_16DefaultPtrTraitsEiEES9_NS5_IS6_Lm5ES8_iEEiiiiiiiii,@function
        .size           _ZN2at6native51_GLOBAL__N__11011a27_18_DepthwiseConv3d_cu_35e0c7b544conv_depthwise3d_cuda_backward_weight_kernelIN3c108BFloat16EfLi1ELi1EEEvNS_27GenericPackedTensorAccessorIKT_Lm5ENS_16DefaultPtrTraitsEiEES9_NS5_IS6_Lm5ES8_iEEiiiiiiiii,(.L_x_463 - _ZN2at6native51_GLOBAL__N__11011a27_18_DepthwiseConv3d_cu_35e0c7b544conv_depthwise3d_cuda_backward_weight_kernelIN3c108BFloat16EfLi1ELi1EEEvNS_27GenericPackedTensorAccessorIKT_Lm5ENS_16DefaultPtrTraitsEiEES9_NS5_IS6_Lm5ES8_iEEiiiiiiiii)
        .other          _ZN2at6native51_GLOBAL__N__11011a27_18_DepthwiseConv3d_cu_35e0c7b544conv_depthwise3d_cuda_backward_weight_kernelIN3c108BFloat16EfLi1ELi1EEEvNS_27GenericPackedTensorAccessorIKT_Lm5ENS_16DefaultPtrTraitsEiEES9_NS5_IS6_Lm5ES8_iEEiiiiiiiii,@"STO_CUDA_ENTRY STV_DEFAULT"
_ZN2at6native51_GLOBAL__N__11011a27_18_DepthwiseConv3d_cu_35e0c7b544conv_depthwise3d_cuda_backward_weight_kernelIN3c108BFloat16EfLi1ELi1EEEvNS_27GenericPackedTensorAccessorIKT_Lm5ENS_16DefaultPtrTraitsEiEES9_NS5_IS6_Lm5ES8_iEEiiiiiiiii:
        /* <DEDUP_REMOVED lines=171> */
.L_x_41:
[----:B------:R-:W0:Y:S01]  /*0ab0*/  LDC R3, c[0x0][0x220] ;  /* 0x00008800ff037b82 */ /* 0x000e220000000800 */
[----:B------:R-:W-:Y:S01]  /*0ac0*/  BSSY B1, `(.L_x_32) ;  /* 0x0000007000017945 */ /* 0x000fe20003800000 */
[----:B0-----:R-:W-:-:S13]  /*0ad0*/  ISETP.GE.AND P0, PT, R14, R3, PT ;  /* 0x000000030e00720c */ /* 0x001fda0003f06270 */
[----:B------:R-:W-:Y:S05]  /*0ae0*/  @!P0 BRA `(.L_x_33) ;  /* 0x0000000000108947 */ /* 0x000fea0003800000 */
.L_x_34:
[----:B------:R-:W-:Y:S02]  /*0af0*/  IMAD.IADD R14, R14, 0x1, -R3 ;  /* 0x000000010e0e7824 */ /* 0x000fe400078e0a03 */
[----:B------:R-:W-:-:S03]  /*0b00*/  VIADD R11, R11, 0x1 ;  /* 0x000000010b0b7836 */ /* 0x000fc60000000000 */
[----:B------:R-:W-:-:S13]  /*0b10*/  ISETP.GE.AND P0, PT, R14, R3, PT ;  /* 0x000000030e00720c */ /* 0x000fda0003f06270 */
[----:B------:R-:W-:Y:S05]  /*0b20*/  @P0 BRA `(.L_x_34) ;  /* 0xfffffffc00f00947 */ /* 0x000fea000383ffff */
.L_x_33:
[----:B------:R-:W-:Y:S05]  /*0b30*/  BSYNC B1 ;  /* 0x0000000000017941 */ /* 0x000fea0003800000 */
.L_x_32:
        /* <DEDUP_REMOVED lines=57> */
.L_x_40:
[----:B------:R-:W-:Y:S01]  /*0ed0*/  IMAD.IADD R30, R15, 0x1, R28 ;  /* 0x000000010f1e7824 */ /* 0x000fe200078e021c */
[----:B------:R-:W-:Y:S01]  /*0ee0*/  ULDC UR4, c[0x0][0x258] ;  /* 0x0000960000047ab9 */ /* 0x000fe20000000800 */
[----:B------:R-:W-:Y:S01]  /*0ef0*/  IMAD.IADD R29, R18, 0x1, R25 ;  /* 0x00000001121d7824 */ /* 0x000fe200078e0219 */
[----:B------:R-:W-:Y:S01]  /*0f00*/  ULDC UR5, c[0x0][0x254] ;  /* 0x0000950000057ab9 */ /* 0x000fe20000000800 */
[----:B------:R-:W0:Y:S03]  /*0f10*/  LDC R31, c[0x0][0x228] ;  /* 0x00008a00ff1f7b82 */ /* 0x000e260000000800 */
[----:B------:R-:W-:-:S04]  /*0f20*/  LOP3.LUT R2, R30, R29, RZ, 0xfc, !PT ;  /* 0x0000001d1e027212 */ /* 0x000fc800078efcff */
[----:B------:R-:W-:-:S04]  /*0f30*/  ISETP.GE.AND P0, PT, R2, RZ, PT ;  /* 0x000000ff0200720c */ /* 0x000fc80003f06270 */
[----:B------:R-:W-:Y:S01]  /*0f40*/  ISETP.GE.OR P0, PT, R30, UR4, !P0 ;  /* 0x000000041e007c0c */ /* 0x000fe2000c706670 */
[----:B------:R-:W-:-:S03]  /*0f50*/  IMAD R30, R29, UR4, R30 ;  /* 0x000000041d1e7c24 */ /* 0x000fc6000f8e021e */
[----:B------:R-:W-:-:S13]  /*0f60*/  ISETP.GE.OR P0, PT, R29, UR5, P0 ;  /* 0x000000051d007c0c */ /* 0x000fda0008706670 */
        /* <DEDUP_REMOVED lines=12> */
.L_x_39:
[----:B------:R-:W-:Y:S02]  /*1030*/  IMAD.IADD R28, R28, 0x1, -R31 ;  /* 0x000000011c1c7824 */ /* 0x000fe400078e0a1f */
[----:B------:R-:W-:-:S03]  /*1040*/  VIADD R25, R25, 0x1 ;  /* 0x0000000119197836 */ /* 0x000fc60000000000 */
[----:B------:R-:W-:-:S13]  /*1050*/  ISETP.GE.AND P1, PT, R28, R31, PT ;  /* 0x0000001f1c00720c */ /* 0x000fda0003f26270 */
[----:B------:R-:W-:Y:S05]  /*1060*/  @P1 BRA `(.L_x_39) ;  /* 0xfffffffc00f01947 */ /* 0x000fea000383ffff */
.L_x_38:
[----:B------:R-:W-:Y:S05]  /*1070*/  BSYNC B2 ;  /* 0x0000000000027941 */ /* 0x000fea0003800000 */
.L_x_37:
        /* <DEDUP_REMOVED lines=8> */
.L_x_36:
[----:B------:R-:W-:Y:S05]  /*1100*/  BSYNC B1 ;  /* 0x0000000000017941 */ /* 0x000fea0003800000 */
.L_x_35:
[----:B------:R-:W-:Y:S01]  /*1110*/  IMAD.IADD R10, R10, 0x1, R19 ;  /* 0x000000010a0a7824 */ /* 0x000fe200078e0213 */
[----:B------:R-:W-:-:S04]  /*1120*/  IADD3 R14, R14, R19, RZ ;  /* 0x000000130e0e7210 */ /* 0x000fc80007ffe0ff */
[----:B------:R-:W-:-:S13]  /*1130*/  ISETP.GE.AND P0, PT, R10, R9, PT ;  /* 0x000000090a00720c */ /* 0x000fda0003f06270 */
[----:B------:R-:W-:Y:S05]  /*1140*/  @!P0 BRA `(.L_x_41) ;  /* 0xfffffff800588947 */ /* 0x000fea000383ffff */
.L_x_31:
[----:B------:R-:W-:Y:S05]  /*1150*/  BSYNC B0 ;  /* 0x0000000000007941 */ /* 0x000fea0003800000 */
.L_x_30:
        /* <DEDUP_REMOVED lines=40> */
.L_x_42:
        /* <DEDUP_REMOVED lines=403> */
.L_x_43:
        /* <DEDUP_REMOVED lines=11> */
.L_x_44:
        /* <DEDUP_REMOVED lines=12> */
.L_x_463:


//--------------------- .text._ZN2at6native51_GLOBAL__N__11011a27_18_DepthwiseConv3d_cu_35e0c7b544conv_depthwise3d_cuda_backward_weight_kernelIN3c104HalfEfLin1ELin1EEEvNS_27GenericPackedTensorAccessorIKT_Lm5ENS_16DefaultPtrTraitsEiEES9_NS5_IS6_Lm5ES8_iEEiiiiiiiii --------------------------
	.section	.text._ZN2at6native51_GLOBAL__N__11011a27_18_DepthwiseConv3d_cu_35e0c7b544conv_depthwise3d_cuda_backward_weight_kernelIN3c104HalfEfLin1ELin1EEEvNS_27GenericPackedTensorAccessorIKT_Lm5ENS_16DefaultPtrTraitsEiEES9_NS5_IS6_Lm5ES8_iEEiiiiiiiii,"ax",@progbits
	.align	128
.text._ZN2at6native51_GLOBAL__N__11011a27_18_DepthwiseConv3d_cu_35e0c7b544conv_depthwise3d_cuda_backward_weight_kernelIN3c104HalfEfLin1ELin1EEEvNS_27GenericPackedTensorAccessorIKT_Lm5ENS_16DefaultPtrTraitsEiEES9_NS5_IS6_Lm5ES8_iEEiiiiiiiii:
        .type           _ZN2at6native51_GLOBAL__N__11011a27_18_DepthwiseConv3d_cu_35e0c7b544conv_depthwise3d_cuda_backward_weight_kernelIN3c104HalfEfLin1ELin1EEEvNS_27GenericPackedTensorAccessorIKT_Lm5ENS_16DefaultPtrTraitsEiEES9_NS5_IS6_Lm5ES8_iEEiiiiiiiii,@function
        .size           _ZN2at6native51_GLOBAL__N__11011a27_18_DepthwiseConv3d_cu_35e0c7b544conv_depthwise3d_cuda_backward_weight_kernelIN3c104HalfEfLin1ELin1EEEvNS_27GenericPackedTensorAccessorIKT_Lm5ENS_16DefaultPtrTraitsEiEES9_NS5_IS6_Lm5ES8_iEEiiiiiiiii,(.L_x_464 - _ZN2at6native51_GLOBAL__N__11011a27_18_DepthwiseConv3d_cu_35e0c7b544conv_depthwise3d_cuda_backward_weight_kernelIN3c104HalfEfLin1ELin1EEEvNS_27GenericPackedTensorAccessorIKT_Lm5ENS_16DefaultPtrTraitsEiEES9_NS5_IS6_Lm5ES8_iEEiiiiiiiii)
        .other          _ZN2at6native51_GLOBAL__N__11011a27_18_DepthwiseConv3d_cu_35e0c7b544conv_depthwise3d_cuda_backward_weight_kernelIN3c104HalfEfLin1ELin1EEEvNS_27GenericPackedTensorAccessorIKT_Lm5ENS_16DefaultPtrTraitsEiEES9_NS5_IS6_Lm5ES8_iEEiiiiiiiii,@"STO_CUDA_ENTRY STV_DEFAULT"
_ZN2at6native51_GLOBAL__N__11011a27_18_DepthwiseConv3d_cu_35e0c7b544conv_depthwise3d_cuda_backward_weight_kernelIN3c104HalfEfLin1ELin1EEEvNS_27GenericPackedTensorAccessorIKT_Lm5ENS_16DefaultPtrTraitsEiEES9_NS5_IS6_Lm5ES8_iEEiiiiiiiii:
        /* <DEDUP_REMOVED lines=25> */
[----:B------:R-:W-:Y:S01]  /*0190*/  @P0 IADD3 R5, R5, -R8, RZ ;  /* 0x8000000805050210 */ /* 0x000fe20007ffe0ff */
[----:B------:R-:W-:-:S03]  /*01a0*/  @P0 VIADD R7, R7, 0x1 ;  /* 0x0000000107070836 */ /* 0x000fc60000000000 */
[----:B------:R-:W-:Y:S01]  /*01b0*/  ISETP.GE.U32.AND P1, PT, R5, R8, PT ;  /* 0x000000080500720c */ /* 0x000fe20003f26070 */
[----:B---3--:R-:W-:-:S04]  /*01c0*/  IMAD.MOV R5, RZ, RZ, -R3 ;  /* 0x000000ffff057224 */ /* 0x008fc800078e0a03 */
[----:B------:R-:W-:-:S04]  /*01d0*/  IMAD R5, R5, UR7, RZ ;  /* 0x0000000705057c24 */ /* 0x000fc8000f8e02ff */
[----:B------:R-:W-:-:S04]  /*01e0*/  IMAD.HI.U32 R2, R3, R5, R2 ;  /* 0x0000000503027227 */ /* 0x000fc800078e0002 */
[----:B------:R-:W-:Y:S01]  /*01f0*/  @P1 VIADD R7, R7, 0x1 ;  /* 0x0000000107071836 */ /* 0x000fe20000000000 */
[----:B------:R-:W-:Y:S02]  /*0200*/  @!P2 LOP3.LUT R7, RZ, R8, RZ, 0x33, !PT ;  /* 0x00000008ff07a212 */ /* 0x000fe400078e33ff */
[----:B------:R-:W-:-:S03]  /*0210*/  ISETP.NE.U32.AND P2, PT, RZ, UR7, PT ;  /* 0x00000007ff007c0c */ /* 0x000fc6000bf45070 */
[----:B------:R-:W-:Y:S01]  /*0220*/  IMAD.HI.U32 R6, R2, R7, RZ ;  /* 0x0000000702067227 */ /* 0x000fe200078e00ff */
[----:B-1----:R-:W-:-:S03]  /*0230*/  IADD3 R2, R4, 0xffffffe, RZ ;  /* 0x0ffffffe04027810 */ /* 0x002fc60007ffe0ff */
[----:B------:R-:W-:Y:S01]  /*0240*/  IMAD.MOV R0, RZ, RZ, -R6 ;  /* 0x000000ffff007224 */ /* 0x000fe200078e0a06 */
[----:B------:R1:W2:Y:S03]  /*0250*/  F2I.FTZ.U32.TRUNC.NTZ R3, R2 ;  /* 0x0000000200037305 */ /* 0x0002a6000021f000 */
[----:B------:R-:W-:-:S05]  /*0260*/  IMAD R0, R0, UR7, R7 ;  /* 0x0000000700007c24 */ /* 0x000fca000f8e0207 */
[----:B------:R-:W-:Y:S01]  /*0270*/  ISETP.GE.U32.AND P0, PT, R0, UR7, PT ;  /* 0x0000000700007c0c */ /* 0x000fe2000bf06070 */
[----:B-1----:R-:W-:Y:S02]  /*0280*/  IMAD.MOV.U32 R2, RZ, RZ, RZ ;  /* 0x000000ffff027224 */ /* 0x002fe400078e00ff */
[----:B--2---:R-:W-:-:S04]  /*0290*/  IMAD.MOV R5, RZ, RZ, -R3 ;  /* 0x000000ffff057224 */ /* 0x004fc800078e0a03 */
[----:B------:R-:W-:-:S06]  /*02a0*/  IMAD R5, R5, UR6, RZ ;  /* 0x0000000605057c24 */ /* 0x000fcc000f8e02ff */
[----:B------:R-:W-:Y:S02]  /*02b0*/  @P0 VIADD R0, R0, -UR7 ;  /* 0x8000000700000c36 */ /* 0x000fe40008000000 */
[----:B------:R-:W-:Y:S02]  /*02c0*/  @P0 VIADD R6, R6, 0x1 ;  /* 0x0000000106060836 */ /* 0x000fe40000000000 */
[----:B------:R-:W-:Y:S01]  /*02d0*/  IMAD.HI.U32 R3, R3, R5, R2 ;  /* 0x0000000503037227 */ /* 0x000fe200078e0002 */
[----:B------:R-:W-:-:S13]  /*02e0*/  ISETP.GE.U32.AND P1, PT, R0, UR7, PT ;  /* 0x0000000700007c0c */ /* 0x000fda000bf26070 */
        /* <DEDUP_REMOVED lines=29> */
[----:B0-----:R-:W-:Y:S01]  /*04c0*/  HFMA2.MMA R4, -RZ, RZ, 0, 0 ;  /* 0x00000000ff047435 */ /* 0x001fe200000001ff */
[----:B-1----:R-:W-:-:S04]  /*04d0*/  IMAD.MOV R12, RZ, RZ, -R5 ;  /* 0x000000ffff0c7224 */ /* 0x002fc800078e0a05 */
[----:B------:R-:W-:-:S05]  /*04e0*/  IMAD R11, R12, R9, RZ ;  /* 0x000000090c0b7224 */ /* 0x000fca00078e02ff */
[----:B------:R-:W-:-:S06]  /*04f0*/  IMAD.HI.U32 R5, R5, R11, R4 ;  /* 0x0000000b05057227 */ /* 0x000fcc00078e0004 */
[----:B------:R-:W-:-:S04]  /*0500*/  IMAD.HI.U32 R11, R5, R2, RZ ;  /* 0x00000002050b7227 */ /* 0x000fc800078e00ff */
[----:B------:R-:W-:-:S04]  /*0510*/  IMAD.MOV R5, RZ, RZ, -R11 ;  /* 0x000000ffff057224 */ /* 0x000fc800078e0a0b */
[----:B------:R-:W-:Y:S02]  /*0520*/  IMAD R2, R9, R5, R2 ;  /* 0x0000000509027224 */ /* 0x000fe400078e0202 */
[----:B------:R-:W-:-:S03]  /*0530*/  IMAD.MOV R5, RZ, RZ, -R7 ;  /* 0x000000ffff057224 */ /* 0x000fc600078e0a07 */
[----:B------:R-:W-:Y:S01]  /*0540*/  ISETP.GT.U32.AND P1, PT, R9, R2, PT ;  /* 0x000000020900720c */ /* 0x000fe20003f24070 */
[----:B------:R-:W-:-:S12]  /*0550*/  IMAD R8, R8, R5, UR4 ;  /* 0x0000000408087e24 */ /* 0x000fd8000f8e0205 */
[----:B------:R-:W-:Y:S02]  /*0560*/  @!P1 IMAD.IADD R2, R2, 0x1, -R9 ;  /* 0x0000000102029824 */ /* 0x000fe400078e0a09 */
        /* <DEDUP_REMOVED lines=9> */
[----:B------:R-:W-:Y:S01]  /*0600*/  @P0 IADD3 R11, R11, 0x1, RZ ;  /* 0x000000010b0b0810 */ /* 0x000fe20007ffe0ff */
[----:B------:R-:W-:Y:S01]  /*0610*/  IMAD.MOV.U32 R13, RZ, RZ, RZ ;  /* 0x000000ffff0d7224 */ /* 0x000fe200078e00ff */
[----:B------:R-:W-:-:S04]  /*0620*/  ISETP.GE.AND P0, PT, R10, R9, PT ;  /* 0x000000090a00720c */ /* 0x000fc80003f06270 */
[----:B------:R-:W-:Y:S01]  /*0630*/  @!P2 IMAD.MOV R11, RZ, RZ, -R11 ;  /* 0x000000ffff0ba224 */ /* 0x000fe200078e0a0b */
[----:B------:R-:W-:-:S08]  /*0640*/  @!P1 LOP3.LUT R11, RZ, R3, RZ, 0x33, !PT ;  /* 0x00000003ff0b9212 */ /* 0x000fd000078e33ff */
        /* <DEDUP_REMOVED lines=22> */
[----:B------:R-:W-:Y:S01]  /*07b0*/  @!P1 IMAD.IADD R2, R2, 0x1, -R15 ;  /* 0x0000000102029824 */ /* 0x000fe200078e0a0f */
[----:B------:R-:W-:Y:S02]  /*07c0*/  @!P1 IADD3 R13, R13, 0x1, RZ ;  /* 0x000000010d0d9810 */ /* 0x000fe40007ffe0ff */
        /* <DEDUP_REMOVED lines=34> */
[----:B------:R-:W-:-:S02]  /*09f0*/  @P0 IADD3 R2, R2, 0x1, RZ ;  /* 0x0000000102020810 */ /* 0x000fc40007ffe0ff */
        /* <DEDUP_REMOVED lines=11> */
.L_x_56:
[----:B------:R-:W0:Y:S01]  /*0ab0*/  LDC R3, c[0x0][0x220] ;  /* 0x00008800ff037b82 */ /* 0x000e220000000800 */
[----:B------:R-:W-:Y:S01]  /*0ac0*/  BSSY B1, `(.L_x_47) ;  /* 0x0000007000017945 */ /* 0x000fe20003800000 */
[----:B0-----:R-:W-:-:S13]  /*0ad0*/  ISETP.GE.AND P0, PT, R14, R3, PT ;  /* 0x000000030e00720c */ /* 0x001fda0003f06270 */
[----:B------:R-:W-:Y:S05]  /*0ae0*/  @!P0 BRA `(.L_x_48) ;  /* 0x0000000000108947 */ /* 0x000fea0003800000 */
.L_x_49:
[----:B------:R-:W-:Y:S01]  /*0af0*/  IMAD.IADD R14, R14, 0x1, -R3 ;  /* 0x000000010e0e7824 */ /* 0x000fe200078e0a03 */
[----:B------:R-:W-:-:S04]  /*0b00*/  IADD3 R11, R11, 0x1, RZ ;  /* 0x000000010b0b7810 */ /* 0x000fc80007ffe0ff */
[----:B------:R-:W-:-:S13]  /*0b10*/  ISETP.GE.AND P0, PT, R14, R3, PT ;  /* 0x000000030e00720c */ /* 0x000fda0003f06270 */
[----:B------:R-:W-:Y:S05]  /*0b20*/  @P0 BRA `(.L_x_49) ;  /* 0xfffffffc00f00947 */ /* 0x000fea000383ffff */
.L_x_48:
[----:B------:R-:W-:Y:S05]  /*0b30*/  BSYNC B1 ;  /* 0x0000000000017941 */ /* 0x000fea0003800000 */
.L_x_47:
        /* <DEDUP_REMOVED lines=22> */
[----:B------:R-:W-:-:S05]  /*0ca0*/  IMAD.HI.U32 R3, R3, R27, RZ ;  /* 0x0000001b03037227 */ /* 0x000fca00078e00ff */
[----:B------:R-:W-:-:S05]  /*0cb0*/  IADD3 R25, -R3, RZ, RZ ;  /* 0x000000ff03197210 */ /* 0x000fca0007ffe1ff */
        /* <DEDUP_REMOVED lines=13> */
[----:B------:R-:W-:Y:S01]  /*0d90*/  MOV R25, R3 ;  /* 0x0000000300197202 */ /* 0x000fe20000000f00 */
[C---:B------:R-:W-:Y:S01]  /*0da0*/  IMAD R3, R11.reuse, UR6, RZ ;  /* 0x000000060b037c24 */ /* 0x040fe2000f8e02ff */
[----:B------:R-:W-:Y:S01]  /*0db0*/  ULDC UR4, c[0x0][0x264] ;  /* 0x0000990000047ab9 */ /* 0x000fe20000000800 */
[----:B------:R-:W-:Y:S01]  /*0dc0*/  IMAD R26, R14, UR7, RZ ;  /* 0x000000070e1a7c24 */ /* 0x000fe2000f8e02ff */
[----:B------:R-:W-:Y:S01]  /*0dd0*/  ULDC UR5, c[0x0][0x25c] ;  /* 0x0000970000057ab9 */ /* 0x000fe20000000800 */
[----:B------:R-:W-:Y:S01]  /*0de0*/  IMAD R4, R4, UR4, RZ ;  /* 0x0000000404047c24 */ /* 0x000fe2000f8e02ff */
[--C-:B------:R-:W-:Y:S01]  /*0df0*/  SHF.R.S32.HI R29, RZ, 0x1f, R3.reuse ;  /* 0x0000001fff1d7819 */ /* 0x100fe20000011403 */
[----:B------:R-:W-:Y:S01]  /*0e00*/  IMAD R2, R11, UR5, RZ ;  /* 0x000000050b027c24 */ /* 0x000fe2000f8e02ff */
[----:B------:R-:W-:Y:S01]  /*0e10*/  IADD3 R30, P2, P3, R26, R20, R3 ;  /* 0x000000141a1e7210 */ /* 0x000fe20007b5e003 */
[----:B------:R-:W-:Y:S01]  /*0e20*/  ULDC.64 UR8, c[0x0][0x210] ;  /* 0x0000840000087ab9 */ /* 0x000fe20000000a00 */
[----:B------:R-:W-:Y:S01]  /*0e30*/  SHF.R.S32.HI R3, RZ, 0x1f, R26 ;  /* 0x0000001fff037819 */ /* 0x000fe2000001141a */
[----:B------:R-:W-:Y:S01]  /*0e40*/  IMAD.MOV R28, RZ, RZ, -R25 ;  /* 0x000000ffff1c7224 */ /* 0x000fe200078e0a19 */
[----:B------:R-:W-:-:S02]  /*0e50*/  SHF.R.S32.HI R27, RZ, 0x1f, R4 ;  /* 0x0000001fff1b7819 */ /* 0x000fc40000011404 */
[----:B------:R-:W-:Y:S01]  /*0e60*/  IADD3 R26, P0, P1, R4, R2, R21 ;  /* 0x00000002041a7210 */ /* 0x000fe2000791e015 */
[----:B------:R-:W-:Y:S01]  /*0e70*/  IMAD R28, R5, R28, R12 ;  /* 0x0000001c051c7224 */ /* 0x000fe200078e020c */
[C---:B------:R-:W-:Y:S02]  /*0e80*/  LEA R4, P4, R30.reuse, UR8, 0x1 ;  /* 0x000000081e047c11 */ /* 0x040fe4000f8808ff */
[----:B------:R-:W-:Y:S02]  /*0e90*/  SHF.R.S32.HI R2, RZ, 0x1f, R2 ;  /* 0x0000001fff027819 */ /* 0x000fe40000011402 */
[----:B------:R-:W-:Y:S02]  /*0ea0*/  IADD3.X R3, R3, R22, R29, P2, P3 ;  /* 0x0000001603037210 */ /* 0x000fe400017e641d */
[----:B------:R-:W-:Y:S02]  /*0eb0*/  IADD3.X R27, R27, R2, R24, P0, P1 ;  /* 0x000000021b1b7210 */ /* 0x000fe400007e2418 */
[----:B------:R-:W-:-:S07]  /*0ec0*/  LEA.HI.X R5, R30, UR9, R3, 0x1, P4 ;  /* 0x000000091e057c11 */ /* 0x000fce000a0f0c03 */
.L_x_55:
        /* <DEDUP_REMOVED lines=19> */
[----:B------:R-:W-:Y:S01]  /*1000*/  VIADD R28, R28, 0x20 ;  /* 0x000000201c1c7836 */ /* 0x000fe20000000000 */
[----:B------:R-:W-:Y:S01]  /*1010*/  BSSY B2, `(.L_x_52) ;  /* 0x0000008000027945 */ /* 0x000fe20003800000 */
[----:B------:R-:W-:-:S03]  /*1020*/  IMAD.MOV.U32 R30, RZ, RZ, RZ ;  /* 0x000000ffff1e7224 */ /* 0x000fc600078e00ff */
[----:B0-----:R-:W-:-:S13]  /*1030*/  ISETP.GE.AND P1, PT, R28, R31, PT ;  /* 0x0000001f1c00720c */ /* 0x001fda0003f26270 */
[----:B-1----:R-:W-:Y:S05]  /*1040*/  @!P1 BRA `(.L_x_53) ;  /* 0x0000000000109947 */ /* 0x002fea0003800000 */
.L_x_54:
[----:B------:R-:W-:Y:S01]  /*1050*/  IMAD.IADD R28, R28, 0x1, -R31 ;  /* 0x000000011c1c7824 */ /* 0x000fe200078e0a1f */
[----:B------:R-:W-:-:S04]  /*1060*/  IADD3 R25, R25, 0x1, RZ ;  /* 0x0000000119197810 */ /* 0x000fc80007ffe0ff */
[----:B------:R-:W-:-:S13]  /*1070*/  ISETP.GE.AND P1, PT, R28, R31, PT ;  /* 0x0000001f1c00720c */ /* 0x000fda0003f26270 */
[----:B------:R-:W-:Y:S05]  /*1080*/  @P1 BRA `(.L_x_54) ;  /* 0xfffffffc00f01947 */ /* 0x000fea000383ffff */
.L_x_53:
[----:B------:R-:W-:Y:S05]  /*1090*/  BSYNC B2 ;  /* 0x0000000000027941 */ /* 0x000fea0003800000 */
.L_x_52:
[----:B------:R-:W-:Y:S01]  /*10a0*/  ULDC UR4, c[0x0][0x224] ;  /* 0x0000890000047ab9 */ /* 0x000fe20000000800 */
[----:B-----5:R-:W-:Y:S01]  /*10b0*/  @!P0 HADD2.F32 R30, -RZ, R2.H0_H0 ;  /* 0x20000002ff1e8230 */ /* 0x020fe20000004100 */
[----:B------:R-:W-:Y:S01]  /*10c0*/  ISETP.GE.AND P0, PT, R25, UR4, PT ;  /* 0x0000000419007c0c */ /* 0x000fe2000bf06270 */
[----:B------:R-:W-:Y:S01]  /*10d0*/  HADD2.F32 R2, -RZ, R29.H0_H0 ;  /* 0x2000001dff027230 */ /* 0x000fe20000004100 */
[----:B------:R-:W-:-:S04]  /*10e0*/  IADD3 R4, P1, R4, 0x40, RZ ;  /* 0x0000004004047810 */ /* 0x000fc80007f3e0ff */
[----:B------:R-:W-:Y:S01]  /*10f0*/  FFMA.FTZ R13, R2, R30, R13 ;  /* 0x0000001e020d7223 */ /* 0x000fe2000001000d */
[----:B------:R-:W-:-:S06]  /*1100*/  IMAD.X R5, RZ, RZ, R5, P1 ;  /* 0x000000ffff057224 */ /* 0x000fcc00008e0605 */
[----:B------:R-:W-:Y:S05]  /*1110*/  @!P0 BRA `(.L_x_55) ;  /* 0xfffffffc006c8947 */ /* 0x000fea000383ffff */
.L_x_51:
[----:B------:R-:W-:Y:S05]  /*1120*/  BSYNC B1 ;  /* 0x0000000000017941 */ /* 0x000fea0003800000 */
.L_x_50:
[--C-:B------:R-:W-:Y:S02]  /*1130*/  IMAD.IADD R10, R10, 0x1, R19.reuse ;  /* 0x000000010a0a7824 */ /* 0x100fe400078e0213 */
[----:B------:R-:W-:-:S03]  /*1140*/  IMAD.IADD R14, R14, 0x1, R19 ;  /* 0x000000010e0e7824 */ /* 0x000fc600078e0213 */
[----:B------:R-:W-:-:S13]  /*1150*/  ISETP.GE.AND P0, PT, R10, R9, PT ;  /* 0x000000090a00720c */ /* 0x000fda0003f06270 */
[----:B------:R-:W-:Y:S05]  /*1160*/  @!P0 BRA `(.L_x_56) ;  /* 0xfffffff800508947 */ /* 0x000fea000383ffff */
.L_x_46:
[----:B------:R-:W-:Y:S05]  /*1170*/  BSYNC B0 ;  /* 0x0000000000007941 */ /* 0x000fea0003800000 */
.L_x_45:
[----:B------:R-:W0:Y:S01]  /*1180*/  S2UR UR5, SR_CgaCtaId ;  /* 0x00000000000579c3 */ /* 0x000e220000008800 */
[----:B------:R-:W1:Y:S01]  /*1190*/  POPC R2, R17 ;  /* 0x0000001100027309 */ /* 0x000e620000000000 */
[----:B------:R-:W-:Y:S01]  /*11a0*/  UMOV UR4, 0x400 ;  /* 0x0000040000047882 */ /* 0x000fe20000000000 */
[----:B------:R-:W-:-:S05]  /*11b0*/  F2FP.F16.F32.PACK_AB R13, RZ, R13 ;  /* 0x0000000dff0d723e */ /* 0x000fca00000000ff */
        /* <DEDUP_REMOVED lines=24> */
[----:B------:R-:W-:Y:S01]  /*1340*/  MOV R5, UR5 ;  /* 0x0000000500057c02 */ /* 0x000fe20008000f00 */
[----:B------:R-:W-:Y:S01]  /*1350*/  ULDC.64 UR4, c[0x4][0x150] ;  /* 0x0100540000047ab9 */ /* 0x000fe20000000a00 */
[----:B------:R-:W0:Y:S01]  /*1360*/  LDC.64 R2, c[0x4][R2] ;  /* 0x0100000002027b82 */ /* 0x000e220000000a00 */
[----:B------:R-:W-:Y:S01]  /*1370*/  HFMA2.MMA R8, -RZ, RZ, 0, 1.5914440155029296875e-05 ;  /* 0x0000010bff087435 */ /* 0x000fe200000001ff */
        /* <DEDUP_REMOVED lines=8> */
.L_x_57:
        /* <DEDUP_REMOVED lines=8> */
[----:B0-----:R-:W-:Y:S02]  /*1480*/  @!P0 HADD2.F32 R0, -RZ, R0.H0_H0 ;  /* 0x20000000ff008230 */ /* 0x001fe40000004100 */
[----:B-1----:R-:W-:-:S05]  /*1490*/  @!P0 HADD2.F32 R5, -RZ, R3.H0_H0 ;  /* 0x20000003ff058230 */ /* 0x002fca0000004100 */
[----:B------:R-:W-:Y:S01]  /*14a0*/  @!P0 FADD.FTZ R0, R0, R5 ;  /* 0x0000000500008221 */ /* 0x000fe20000010000 */
[----:B------:R-:W-:-:S04]  /*14b0*/  SHF.R.U32.HI R5, RZ, 0x2, R17 ;  /* 0x00000002ff057819 */ /* 0x000fc80000011611 */
[----:B------:R-:W-:-:S05]  /*14c0*/  @!P0 F2FP.F16.F32.PACK_AB R0, RZ, R0 ;  /* 0x00000000ff00823e */ /* 0x000fca00000000ff */
        /* <DEDUP_REMOVED lines=36> */
[----:B------:R-:W-:-:S05]  /*1710*/  @!P0 FADD.FTZ R0, R0, R3 ;  /* 0x0000000300008221 */ /* 0x000fca0000010000 */
        /* <DEDUP_REMOVED lines=352> */
[----:B------:R-:W-:Y:S06]  /*2d20*/  BAR.SYNC.DEFER_BLOCKING 0x0 ;  /* 0x0000000000007b1d */ /* 0x000fec0000010000 */
.L_x_58:
        /* <DEDUP_REMOVED lines=11> */
.L_x_59:
        /* <DEDUP_REMOVED lines=10> */
.L_x_464:


//--------------------- .text._ZN2at6native51_GLOBAL__N__11011a27_18_DepthwiseConv3d_cu_35e0c7b544conv_depthwise3d_cuda_backward_weight_kernelIN3c104HalfEfLi2ELi2EEEvNS_27GenericPackedTensorAccessorIKT_Lm5ENS_16DefaultPtrTraitsEiEES9_NS5_IS6_Lm5ES8_iEEiiiiiiiii --------------------------
	.section	.text._ZN2at6native51_GLOBAL__N__11011a27_18_DepthwiseConv3d_cu_35e0c7b544conv_depthwise3d_cuda_backward_weight_kernelIN3c104HalfEfLi2ELi2EEEvNS_27GenericPackedTensorAccessorIKT_Lm5ENS_16DefaultPtrTraitsEiEES9_NS5_IS6_Lm5ES8_iEEiiiiiiiii,"ax",@progbits
	.align	128
.text._ZN2at6native51_GLOBAL__N__11011a27_18_DepthwiseConv3d_cu_35e0c7b544conv_depthwise3d_cuda_backward_weight_kernelIN3c104HalfEfLi2ELi2EEEvNS_27GenericPackedTensorAccessorIKT_Lm5ENS_16DefaultPtrTraitsEiEES9_NS5_IS6_Lm5ES8_iEEiiiiiiiii:
        .type           _ZN2at6native51_GLOBAL__N__11011a27_18_DepthwiseConv3d_cu_35e0c7b544conv_depthwise3d_cuda_backward_weight_kernelIN3c104HalfEfLi2ELi2EEEvNS_27GenericPackedTensorAccessorIKT_Lm5ENS_16DefaultPtrTraitsEiEES9_NS5_IS6_Lm5ES8_iEEiiiiiiiii,@function
        .size           _ZN2at6native51_GLOBAL__N__11011a27_18_DepthwiseConv3d_cu_35e0c7b544conv_depthwise3d_cuda_backward_weight_kernelIN3c104HalfEfLi2ELi2EEEvNS_27GenericPackedTensorAccessorIKT_Lm5ENS_16DefaultPtrTraitsEiEES9_NS5_IS6_Lm5ES8_iEEiiiiiiiii,(.L_x_465 - _ZN2at6native51_GLOBAL__N__11011a27_18_DepthwiseConv3d_cu_35e0c7b544conv_depthwise3d_cuda_backward_weight_kernelIN3c104HalfEfLi2ELi2EEEvNS_27GenericPackedTensorAccessorIKT_Lm5ENS_16DefaultPtrTraitsEiEES9_NS5_IS6_Lm5ES8_iEEiiiiiiiii)
        .other          _ZN2at6native51_GLOBAL__N__11011a27_18_DepthwiseConv3d_cu_35e0c7b544conv_depthwise3d_cuda_backward_weight_kernelIN3c104HalfEfLi2ELi2EEEvNS_27GenericPackedTensorAccessorIKT_Lm5ENS_16DefaultPtrTraitsEiEES9_NS5_IS6_Lm5ES8_iEEiiiiiiiii,@"STO_CUDA_ENTRY STV_DEFAULT"
_ZN2at6native51_GLOBAL__N__11011a27_18_DepthwiseConv3d_cu_35e0c7b544conv_depthwise3d_cuda_backward_weight_kernelIN3c104HalfEfLi2ELi2EEEvNS_27GenericPackedTensorAccessorIKT_Lm5ENS_16DefaultPtrTraitsEiEES9_NS5_IS6_Lm5ES8_iEEiiiiiiiii:
        /* <DEDUP_REMOVED lines=92> */
[----:B------:R-:W-:Y:S02]  /*05c0*/  ISETP.GE.AND P2, PT, R2, RZ, PT ;  /* 0x000000ff0200720c */ /* 0x000fe40003f46270 */
[----:B------:R-:W-:Y:S01]  /*05d0*/  IADD3 R2, -R6, RZ, RZ ;  /* 0x000000ff06027210 */ /* 0x000fe20007ffe1ff */
[----:B------:R-:W-:Y:S02]  /*05e0*/  IMAD R6, R13, UR6, R6 ;  /* 0x000000060d067c24 */ /* 0x000fe4000f8e0206 */
[----:B------:R-:W-:Y:S02]  /*05f0*/  IMAD.MOV.U32 R13, RZ, RZ, RZ ;  /* 0x000000ffff0d7224 */ /* 0x000fe400078e00ff */
[----:B------:R-:W-:Y:S01]  /*0600*/  @P0 VIADD R11, R11, 0x1 ;  /* 0x000000010b0b0836 */ /* 0x000fe20000000000 */
[----:B------:R-:W-:Y:S01]  /*0610*/  ISETP.GE.AND P0, PT, R10, R9, PT ;  /* 0x000000090a00720c */ /* 0x000fe20003f06270 */
[----:B------:R-:W-:-:S04]  /*0620*/  IMAD R7, R2, UR7, R7 ;  /* 0x0000000702077c24 */ /* 0x000fc8000f8e0207 */
        /* <DEDUP_REMOVED lines=14> */
[----:B0-----:R-:W-:Y:S01]  /*0710*/  MOV R4, RZ ;  /* 0x000000ff00047202 */ /* 0x001fe20000000f00 */
        /* <DEDUP_REMOVED lines=16> */
[----:B------:R-:W-:Y:S02]  /*0820*/  @!P2 IADD3 R13, -R13, RZ, RZ ;  /* 0x000000ff0d0da210 */ /* 0x000fe40007ffe1ff */
        /* <DEDUP_REMOVED lines=9> */
[----:B------:R-:W-:Y:S02]  /*08c0*/  IMAD R21, R12, R15, RZ ;  /* 0x0000000f0c157224 */ /* 0x000fe400078e02ff */
[----:B------:R-:W-:Y:S02]  /*08d0*/  IMAD.MOV.U32 R12, RZ, RZ, R14 ;  /* 0x000000ffff0c7224 */ /* 0x000fe400078e000e */
[----:B------:R-:W-:Y:S01]  /*08e0*/  IMAD.HI.U32 R5, R5, R21, R4 ;  /* 0x0000001505057227 */ /* 0x000fe200078e0004 */
[----:B------:R-:W-:-:S03]  /*08f0*/  IADD3 R21, RZ, -R18, RZ ;  /* 0x80000012ff157210 */ /* 0x000fc60007ffe0ff */
        /* <DEDUP_REMOVED lines=16> */
[----:B------:R-:W-:-:S04]  /*0a00*/  IADD3 R20, P0, R12, R3, RZ ;  /* 0x000000030c147210 */ /* 0x000fc80007f1e0ff */
[----:B------:R-:W-:Y:S02]  /*0a10*/  @!P2 IADD3 R2, -R2, RZ, RZ ;  /* 0x000000ff0202a210 */ /* 0x000fe40007ffe1ff */
        /* <DEDUP_REMOVED lines=9> */
.L_x_71:
[----:B------:R-:W0:Y:S01]  /*0ab0*/  LDC R3, c[0x0][0x220] ;  /* 0x00008800ff037b82 */ /* 0x000e220000000800 */
[----:B------:R-:W-:Y:S01]  /*0ac0*/  BSSY B1, `(.L_x_62) ;  /* 0x0000007000017945 */ /* 0x000fe20003800000 */
[----:B0-----:R-:W-:-:S13]  /*0ad0*/  ISETP.GE.AND P0, PT, R14, R3, PT ;  /* 0x000000030e00720c */ /* 0x001fda0003f06270 */
[----:B------:R-:W-:Y:S05]  /*0ae0*/  @!P0 BRA `(.L_x_63) ;  /* 0x0000000000108947 */ /* 0x000fea0003800000 */
.L_x_64:
[----:B------:R-:W-:Y:S02]  /*0af0*/  IMAD.IADD R14, R14, 0x1, -R3 ;  /* 0x000000010e0e7824 */ /* 0x000fe400078e0a03 */
[----:B------:R-:W-:-:S03]  /*0b00*/  VIADD R11, R11, 0x1 ;  /* 0x000000010b0b7836 */ /* 0x000fc60000000000 */
[----:B------:R-:W-:-:S13]  /*0b10*/  ISETP.GE.AND P0, PT, R14, R3, PT ;  /* 0x000000030e00720c */ /* 0x000fda0003f06270 */
[----:B------:R-:W-:Y:S05]  /*0b20*/  @P0 BRA `(.L_x_64) ;  /* 0xfffffffc00f00947 */ /* 0x000fea000383ffff */
.L_x_63:
[----:B------:R-:W-:Y:S05]  /*0b30*/  BSYNC B1 ;  /* 0x0000000000017941 */ /* 0x000fea0003800000 */
.L_x_62:
        /* <DEDUP_REMOVED lines=15> */
[----:B0-----:R-:W-:Y:S01]  /*0c30*/  IMAD.MOV.U32 R2, RZ, RZ, RZ ;  /* 0x000000ffff027224 */ /* 0x001fe200078e00ff */
[----:B-1----:R-:W-:-:S05]  /*0c40*/  IADD3 R27, RZ, -R3, RZ ;  /* 0x80000003ff1b7210 */ /* 0x002fca0007ffe0ff */
        /* <DEDUP_REMOVED lines=9> */
[----:B------:R-:W-:Y:S01]  /*0ce0*/  @!P1 IMAD.IADD R25, R25, 0x1, -R26 ;  /* 0x0000000119199824 */ /* 0x000fe200078e0a1a */
[----:B------:R-:W-:Y:S02]  /*0cf0*/  @!P1 IADD3 R3, R3, 0x1, RZ ;  /* 0x0000000103039810 */ /* 0x000fe40007ffe0ff */
        /* <DEDUP_REMOVED lines=29> */
.L_x_70:
[----:B------:R-:W-:Y:S01]  /*0ed0*/  IMAD R30, R25, 0x2, R18 ;  /* 0x00000002191e7824 */ /* 0x000fe200078e0212 */
[----:B------:R-:W-:Y:S01]  /*0ee0*/  LEA R29, R28, R15, 0x1 ;  /* 0x0000000f1c1d7211 */ /* 0x000fe200078e08ff */
[----:B------:R-:W-:Y:S01]  /*0ef0*/  ULDC UR4, c[0x0][0x258] ;  /* 0x0000960000047ab9 */ /* 0x000fe20000000800 */
[----:B------:R-:W-:Y:S01]  /*0f00*/  ULDC UR5, c[0x0][0x254] ;  /* 0x0000950000057ab9 */ /* 0x000fe20000000800 */
[----:B------:R-:W0:Y:S01]  /*0f10*/  LDC R31, c[0x0][0x228] ;  /* 0x00008a00ff1f7b82 */ /* 0x000e220000000800 */
        /* <DEDUP_REMOVED lines=17> */
.L_x_69:
[----:B------:R-:W-:Y:S01]  /*1030*/  IMAD.IADD R28, R28, 0x1, -R31 ;  /* 0x000000011c1c7824 */ /* 0x000fe200078e0a1f */
[----:B------:R-:W-:-:S04]  /*1040*/  IADD3 R25, R25, 0x1, RZ ;  /* 0x0000000119197810 */ /* 0x000fc80007ffe0ff */
[----:B------:R-:W-:-:S13]  /*1050*/  ISETP.GE.AND P1, PT, R28, R31, PT ;  /* 0x0000001f1c00720c */ /* 0x000fda0003f26270 */
[----:B------:R-:W-:Y:S05]  /*1060*/  @P1 BRA `(.L_x_69) ;  /* 0xfffffffc00f01947 */ /* 0x000fea000383ffff */
.L_x_68:
[----:B------:R-:W-:Y:S05]  /*1070*/  BSYNC B2 ;  /* 0x0000000000027941 */ /* 0x000fea0003800000 */
.L_x_67:
        /* <DEDUP_REMOVED lines=8> */
.L_x_66:
[----:B------:R-:W-:Y:S05]  /*1100*/  BSYNC B1 ;  /* 0x0000000000017941 */ /* 0x000fea0003800000 */
.L_x_65:
[--C-:B------:R-:W-:Y:S02]  /*1110*/  IMAD.IADD R10, R10, 0x1, R19.reuse ;  /* 0x000000010a0a7824 */ /* 0x100fe400078e0213 */
[----:B------:R-:W-:-:S03]  /*1120*/  IMAD.IADD R14, R14, 0x1, R19 ;  /* 0x000000010e0e7824 */ /* 0x000fc600078e0213 */
[----:B------:R-:W-:-:S13]  /*1130*/  ISETP.GE.AND P0, PT, R10, R9, PT ;  /* 0x000000090a00720c */ /* 0x000fda0003f06270 */
[----:B------:R-:W-:Y:S05]  /*1140*/  @!P0 BRA `(.L_x_71) ;  /* 0xfffffff800588947 */ /* 0x000fea000383ffff */
.L_x_61:
[----:B------:R-:W-:Y:S05]  /*1150*/  BSYNC B0 ;  /* 0x0000000000007941 */ /* 0x000fea0003800000 */
.L_x_60:
        /* <DEDUP_REMOVED lines=40> */
.L_x_72:
        /* <DEDUP_REMOVED lines=403> */
.L_x_73:
        /* <DEDUP_REMOVED lines=11> */
.L_x_74:
        /* <DEDUP_REMOVED lines=12> */
.L_x_465:


//--------------------- .text._ZN2at6native51_GLOBAL__N__11011a27_18_DepthwiseConv3d_cu_35e0c7b544conv_depthwise3d_cuda_backward_weight_kernelIN3c104HalfEfLi1ELi1EEEvNS_27GenericPackedTensorAccessorIKT_Lm5ENS_16DefaultPtrTraitsEiEES9_NS5_IS6_Lm5ES8_iEEiiiiiiiii --------------------------
	.section	.text._ZN2at6native51_GLOBAL__N__11011a27_18_DepthwiseConv3d_cu_35e0c7b544conv_depthwise3d_cuda_backward_weight_kernelIN3c104HalfEfLi1ELi1EEEvNS_27GenericPackedTensorAccessorIKT_Lm5ENS_16DefaultPtrTraitsEiEES9_NS5_IS6_Lm5ES8_iEEiiiiiiiii,"ax",@progbits
	.align	128
.text._ZN2at6native51_GLOBAL__N__11011a27_18_DepthwiseConv3d_cu_35e0c7b544conv_depthwise3d_cuda_backward_weight_kernelIN3c104HalfEfLi1ELi1EEEvNS_27GenericPackedTensorAccessorIKT_Lm5ENS_16DefaultPtrTraitsEiEES9_NS5_IS6_Lm5ES8_iEEiiiiiiiii:
        .type           _ZN2at6native51_GLOBAL__N__11011a27_18_DepthwiseConv3d_cu_35e0c7b544conv_depthwise3d_cuda_backward_weight_kernelIN3c104HalfEfLi1ELi1EEEvNS_27GenericPackedTensorAccessorIKT_Lm5ENS_16DefaultPtrTraitsEiEES9_NS5_IS6_Lm5ES8_iEEiiiiiiiii,@function
        .size           _ZN2at6native51_GLOBAL__N__11011a27_18_DepthwiseConv3d_cu_35e0c7b544conv_depthwise3d_cuda_backward_weight_kernelIN3c104HalfEfLi1ELi1EEEvNS_27GenericPackedTensorAccessorIKT_Lm5ENS_16DefaultPtrTraitsEiEES9_NS5_IS6_Lm5ES8_iEEiiiiiiiii,(.L_x_466 - _ZN2at6native51_GLOBAL__N__11011a27_18_DepthwiseConv3d_cu_35e0c7b544conv_depthwise3d_cuda_backward_weight_kernelIN3c104HalfEfLi1ELi1EEEvNS_27GenericPackedTensorAccessorIKT_Lm5ENS_16DefaultPtrTraitsEiEES9_NS5_IS6_Lm5ES8_iEEiiiiiiiii)
        .other          _ZN2at6native51_GLOBAL__N__11011a27_18_DepthwiseConv3d_cu_35e0c7b544conv_depthwise3d_cuda_backward_weight_kernelIN3c104HalfEfLi1ELi1EEEvNS_27GenericPackedTensorAccessorIKT_Lm5ENS_16DefaultPtrTraitsEiEES9_NS5_IS6_Lm5ES8_iEEiiiiiiiii,@"STO_CUDA_ENTRY STV_DEFAULT"
_ZN2at6native51_GLOBAL__N__11011a27_18_DepthwiseConv3d_cu_35e0c7b544conv_depthwise3d_cuda_backward_weight_kernelIN3c104HalfEfLi1ELi1EEEvNS_27GenericPackedTensorAccessorIKT_Lm5ENS_16DefaultPtrTraitsEiEES9_NS5_IS6_Lm5ES8_iEEiiiiiiiii:
        /* <DEDUP_REMOVED lines=171> */
.L_x_86:
[----:B------:R-:W0:Y:S01]  /*0ab0*/  LDC R3, c[0x0][0x220] ;  /* 0x00008800ff037b82 */ /* 0x000e220000000800 */
[----:B------:R-:W-:Y:S01]  /*0ac0*/  BSSY B1, `(.L_x_77) ;  /* 0x0000007000017945 */ /* 0x000fe20003800000 */
[----:B0-----:R-:W-:-:S13]  /*0ad0*/  ISETP.GE.AND P0, PT, R14, R3, PT ;  /* 0x000000030e00720c */ /* 0x001fda0003f06270 */
[----:B------:R-:W-:Y:S05]  /*0ae0*/  @!P0 BRA `(.L_x_78) ;  /* 0x0000000000108947 */ /* 0x000fea0003800000 */
.L_x_79:
[----:B------:R-:W-:Y:S02]  /*0af0*/  IMAD.IADD R14, R14, 0x1, -R3 ;  /* 0x000000010e0e7824 */ /* 0x000fe400078e0a03 */
[----:B------:R-:W-:-:S03]  /*0b00*/  VIADD R11, R11, 0x1 ;  /* 0x000000010b0b7836 */ /* 0x000fc60000000000 */
[----:B------:R-:W-:-:S13]  /*0b10*/  ISETP.GE.AND P0, PT, R14, R3, PT ;  /* 0x000000030e00720c */ /* 0x000fda0003f06270 */
[----:B------:R-:W-:Y:S05]  /*0b20*/  @P0 BRA `(.L_x_79) ;  /* 0xfffffffc00f00947 */ /* 0x000fea000383ffff */
.L_x_78:
[----:B------:R-:W-:Y:S05]  /*0b30*/  BSYNC B1 ;  /* 0x0000000000017941 */ /* 0x000fea0003800000 */
.L_x_77:
        /* <DEDUP_REMOVED lines=57> */
.L_x_85:
[----:B------:R-:W-:Y:S01]  /*0ed0*/  IMAD.IADD R29, R18, 0x1, R25 ;  /* 0x00000001121d7824 */ /* 0x000fe200078e0219 */
[----:B------:R-:W-:Y:S01]  /*0ee0*/  IADD3 R30, R15, R28, RZ ;  /* 0x0000001c0f1e7210 */ /* 0x000fe20007ffe0ff */
[----:B------:R-:W-:Y:S01]  /*0ef0*/  ULDC UR4, c[0x0][0x258] ;  /* 0x0000960000047ab9 */ /* 0x000fe20000000800 */
[----:B------:R-:W-:Y:S01]  /*0f00*/  ULDC UR5, c[0x0][0x254] ;  /* 0x0000950000057ab9 */ /* 0x000fe20000000800 */
[----:B------:R-:W0:Y:S01]  /*0f10*/  LDC R31, c[0x0][0x228] ;  /* 0x00008a00ff1f7b82 */ /* 0x000e220000000800 */
        /* <DEDUP_REMOVED lines=17> */
.L_x_84:
[----:B------:R-:W-:Y:S01]  /*1030*/  IMAD.IADD R28, R28, 0x1, -R31 ;  /* 0x000000011c1c7824 */ /* 0x000fe200078e0a1f */
[----:B------:R-:W-:-:S04]  /*1040*/  IADD3 R25, R25, 0x1, RZ ;  /* 0x0000000119197810 */ /* 0x000fc80007ffe0ff */
[----:B------:R-:W-:-:S13]  /*1050*/  ISETP.GE.AND P1, PT, R28, R31, PT ;  /* 0x0000001f1c00720c */ /* 0x000fda0003f26270 */
[----:B------:R-:W-:Y:S05]  /*1060*/  @P1 BRA `(.L_x_84) ;  /* 0xfffffffc00f01947 */ /* 0x000fea000383ffff */
.L_x_83:
[----:B------:R-:W-:Y:S05]  /*1070*/  BSYNC B2 ;  /* 0x0000000000027941 */ /* 0x000fea0003800000 */
.L_x_82:
        /* <DEDUP_REMOVED lines=8> */
.L_x_81:
[----:B------:R-:W-:Y:S05]  /*1100*/  BSYNC B1 ;  /* 0x0000000000017941 */ /* 0x000fea0003800000 */
.L_x_80:
[--C-:B------:R-:W-:Y:S02]  /*1110*/  IMAD.IADD R10, R10, 0x1, R19.reuse ;  /* 0x000000010a0a7824 */ /* 0x100fe400078e0213 */
[----:B------:R-:W-:-:S03]  /*1120*/  IMAD.IADD R14, R14, 0x1, R19 ;  /* 0x000000010e0e7824 */ /* 0x000fc600078e0213 */
[----:B------:R-:W-:-:S13]  /*1130*/  ISETP.GE.AND P0, PT, R10, R9, PT ;  /* 0x000000090a00720c */ /* 0x000fda0003f06270 */
[----:B------:R-:W-:Y:S05]  /*1140*/  @!P0 BRA `(.L_x_86) ;  /* 0xfffffff800588947 */ /* 0x000fea000383ffff */
.L_x_76:
[----:B------:R-:W-:Y:S05]  /*1150*/  BSYNC B0 ;  /* 0x0000000000007941 */ /* 0x000fea0003800000 */
.L_x_75:
        /* <DEDUP_REMOVED lines=40> */
.L_x_87:
        /* <DEDUP_REMOVED lines=403> */
.L_x_88:
        /* <DEDUP_REMOVED lines=11> */
.L_x_89:
        /* <DEDUP_REMOVED lines=12> */
.L_x_466:


//--------------------- .text._ZN2at6native51_GLOBAL__N__11011a27_18_DepthwiseConv3d_cu_35e0c7b544conv_depthwise3d_cuda_backward_weight_kernelIffLin1ELin1EEEvNS_27GenericPackedTensorAccessorIKT_Lm5ENS_16DefaultPtrTraitsEiEES7_NS3_IS4_Lm5ES6_iEEiiiiiiiii --------------------------
	.section	.text._ZN2at6native51_GLOBAL__N__11011a27_18_DepthwiseConv3d_cu_35e0c7b544conv_depthwise3d_cuda_backward_weight_kernelIffLin1ELin1EEEvNS_27GenericPackedTensorAccessorIKT_Lm5ENS_16DefaultPtrTraitsEiEES7_NS3_IS4_Lm5ES6_iEEiiiiiiiii,"ax",@progbits
	.align	128
.text._ZN2at6native51_GLOBAL__N__11011a27_18_DepthwiseConv3d_cu_35e0c7b544conv_depthwise3d_cuda_backward_weight_kernelIffLin1ELin1EEEvNS_27GenericPackedTensorAccessorIKT_Lm5ENS_16DefaultPtrTraitsEiEES7_NS3_IS4_Lm5ES6_iEEiiiiiiiii:
        .type           _ZN2at6native51_GLOBAL__N__11011a27_18_DepthwiseConv3d_cu_35e0c7b544conv_depthwise3d_cuda_backward_weight_kernelIffLin1ELin1EEEvNS_27GenericPackedTensorAccessorIKT_Lm5ENS_16DefaultPtrTraitsEiEES7_NS3_IS4_Lm5ES6_iEEiiiiiiiii,@function
        .size           _ZN2at6native51_GLOBAL__N__11011a27_18_DepthwiseConv3d_cu_35e0c7b544conv_depthwise3d_cuda_backward_weight_kernelIffLin1ELin1EEEvNS_27GenericPackedTensorAccessorIKT_Lm5ENS_16DefaultPtrTraitsEiEES7_NS3_IS4_Lm5ES6_iEEiiiiiiiii,(.L_x_467 - _ZN2at6native51_GLOBAL__N__11011a27_18_DepthwiseConv3d_cu_35e0c7b544conv_depthwise3d_cuda_backward_weight_kernelIffLin1ELin1EEEvNS_27GenericPackedTensorAccessorIKT_Lm5ENS_16DefaultPtrTraitsEiEES7_NS3_IS4_Lm5ES6_iEEiiiiiiiii)
        .other          _ZN2at6native51_GLOBAL__N__11011a27_18_DepthwiseConv3d_cu_35e0c7b544conv_depthwise3d_cuda_backward_weight_kernelIffLin1ELin1EEEvNS_27GenericPackedTensorAccessorIKT_Lm5ENS_16DefaultPtrTraitsEiEES7_NS3_IS4_Lm5ES6_iEEiiiiiiiii,@"STO_CUDA_ENTRY STV_DEFAULT"
_ZN2at6native51_GLOBAL__N__11011a27_18_DepthwiseConv3d_cu_35e0c7b544conv_depthwise3d_cuda_backward_weight_kernelIffLin1ELin1EEEvNS_27GenericPackedTensorAccessorIKT_Lm5ENS_16DefaultPtrTraitsEiEES7_NS3_IS4_Lm5ES6_iEEiiiiiiiii:
[----:B------:R-:W0:Y:S08]  /*0000*/  LDC R1, c[0x0][0x28] ;  /* 0x00000a00ff017b82 */ /* 0x000e300000000800 */
[----:B------:R-:W1:Y:S01]  /*0010*/  LDC.64 R2, c[0x0][0x288] ;  /* 0x0000a200ff027b82 */ /* 0x000e620000000a00 */
        /* <DEDUP_REMOVED lines=48> */
[----:B------:R-:W-:-:S04]  /*0320*/  IMAD.HI.U32 R10, R10, R13, RZ ;  /* 0x0000000d0a0a7227 */ /* 0x000fc800078e00ff */
[----:B------:R-:W-:-:S04]  /*0330*/  IMAD.MOV R0, RZ, RZ, -R10 ;  /* 0x000000ffff007224 */ /* 0x000fc800078e0a0a */
        /* <DEDUP_REMOVED lines=11> */
[--C-:B------:R-:W-:Y:S01]  /*03f0*/  IMAD.MOV R12, RZ, RZ, -R13.reuse ;  /* 0x000000ffff0c7224 */ /* 0x100fe200078e0a0d */
[----:B------:R-:W-:Y:S01]  /*0400*/  ULDC.64 UR36, c[0x0][0x208] ;  /* 0x0000820000247ab9 */ /* 0x000fe20000000a00 */
[----:B------:R-:W-:Y:S01]  /*0410*/  IMAD.MOV R16, RZ, RZ, -R10 ;  /* 0x000000ffff107224 */ /* 0x000fe200078e0a0a */
[----:B------:R-:W-:Y:S01]  /*0420*/  BSSY B0, `(.L_x_90) ;  /* 0x00000e6000007945 */ /* 0x000fe20003800000 */
[----:B------:R-:W-:Y:S02]  /*0430*/  IMAD R3, R10, R3, RZ ;  /* 0x000000030a037224 */ /* 0x000fe400078e02ff */
[----:B------:R-:W2:Y:S01]  /*0440*/  LDC R20, c[0x0][0x294] ;  /* 0x0000a500ff147b82 */ /* 0x000ea20000000800 */
[----:B------:R-:W-:-:S07]  /*0450*/  IMAD R13, R16, UR6, R13 ;  /* 0x00000006100d7c24 */ /* 0x000fce000f8e020d */
[----:B------:R-:W3:Y:S01]  /*0460*/  LDC.64 R16, c[0x0][0x270] ;  /* 0x00009c00ff107b82 */ /* 0x000ee20000000a00 */
[----:B0-----:R-:W-:-:S07]  /*0470*/  IABS R7, R9 ;  /* 0x0000000900077213 */ /* 0x001fce0000000000 */
[----:B------:R-:W0:Y:S01]  /*0480*/  LDC R19, c[0x0][RZ] ;  /* 0x00000000ff137b82 */ /* 0x000e220000000800 */
[----:B------:R-:W4:Y:S01]  /*0490*/  I2F.RP R6, R7 ;  /* 0x0000000700067306 */ /* 0x000f220000209400 */
[----:B-1----:R-:W-:-:S04]  /*04a0*/  SHF.R.U32.HI R0, RZ, 0x5, R18 ;  /* 0x00000005ff007819 */ /* 0x002fc80000011612 */
[----:B------:R-:W-:-:S03]  /*04b0*/  IABS R14, R0 ;  /* 0x00000000000e7213 */ /* 0x000fc60000000000 */
[----:B----4-:R-:W1:Y:S02]  /*04c0*/  MUFU.RCP R6, R6 ;  /* 0x0000000600067308 */ /* 0x010e640000001000 */
[----:B-1----:R-:W-:-:S06]  /*04d0*/  VIADD R8, R6, 0xffffffe ;  /* 0x0ffffffe06087836 */ /* 0x002fcc0000000000 */
[----:B------:R-:W1:Y:S02]  /*04e0*/  F2I.FTZ.U32.TRUNC.NTZ R5, R8 ;  /* 0x0000000800057305 */ /* 0x000e64000021f000 */
[----:B-1----:R-:W-:-:S05]  /*04f0*/  IADD3 R4, RZ, -R5, RZ ;  /* 0x80000005ff047210 */ /* 0x002fca0007ffe0ff */
[----:B------:R-:W-:Y:S02]  /*0500*/  IMAD R15, R4, R7, RZ ;  /* 0x00000007040f7224 */ /* 0x000fe400078e02ff */
[----:B------:R-:W-:-:S04]  /*0510*/  IMAD.MOV.U32 R4, RZ, RZ, RZ ;  /* 0x000000ffff047224 */ /* 0x000fc800078e00ff */
[----:B------:R-:W-:-:S04]  /*0520*/  IMAD.HI.U32 R4, R5, R15, R4 ;  /* 0x0000000f05047227 */ /* 0x000fc800078e0004 */
[--C-:B------:R-:W-:Y:S02]  /*0530*/  IMAD.MOV R15, RZ, RZ, -R11.reuse ;  /* 0x000000ffff0f7224 */ /* 0x100fe400078e0a0b */
[----:B------:R-:W-:Y:S02]  /*0540*/  IMAD.HI.U32 R6, R4, R14, RZ ;  /* 0x0000000e04067227 */ /* 0x000fe400078e00ff */
[----:B------:R-:W1:Y:S02]  /*0550*/  LDC.64 R4, c[0x0][0x298] ;  /* 0x0000a600ff047b82 */ /* 0x000e640000000a00 */
[----:B------:R-:W-:Y:S02]  /*0560*/  IMAD.MOV R8, RZ, RZ, -R6 ;  /* 0x000000ffff087224 */ /* 0x000fe400078e0a06 */
[----:B------:R-:W-:Y:S02]  /*0570*/  IMAD R11, R12, UR7, R11 ;  /* 0x000000070c0b7c24 */ /* 0x000fe4000f8e020b */
[----:B------:R-:W-:-:S02]  /*0580*/  IMAD R14, R7, R8, R14 ;  /* 0x00000008070e7224 */ /* 0x000fc400078e020e */
[----:B------:R-:W-:Y:S01]  /*0590*/  IMAD R8, R2, R15, UR4 ;  /* 0x0000000402087e24 */ /* 0x000fe2000f8e020f */
[----:B------:R-:W-:Y:S01]  /*05a0*/  ULDC UR4, c[0x0][0x248] ;  /* 0x0000920000047ab9 */ /* 0x000fe20000000800 */
[----:B--2---:R-:W-:Y:S01]  /*05b0*/  IMAD R2, R13, R20, RZ ;  /* 0x000000140d027224 */ /* 0x004fe200078e02ff */
[----:B------:R-:W-:-:S13]  /*05c0*/  ISETP.GT.U32.AND P2, PT, R7, R14, PT ;  /* 0x0000000e0700720c */ /* 0x000fda0003f44070 */
[----:B------:R-:W-:Y:S02]  /*05d0*/  @!P2 IMAD.IADD R14, R14, 0x1, -R7 ;  /* 0x000000010e0ea824 */ /* 0x000fe400078e0a07 */
[----:B-1----:R-:W-:Y:S02]  /*05e0*/  IMAD R12, R8, R5, RZ ;  /* 0x00000005080c7224 */ /* 0x002fe400078e02ff */
[----:B------:R-:W-:Y:S01]  /*05f0*/  IMAD R5, R11, R4, RZ ;  /* 0x000000040b057224 */ /* 0x000fe200078e02ff */
[----:B------:R-:W-:Y:S01]  /*0600*/  ISETP.GE.U32.AND P1, PT, R14, R7, PT ;  /* 0x000000070e00720c */ /* 0x000fe20003f26070 */
[----:B------:R-:W-:Y:S01]  /*0610*/  @!P2 VIADD R6, R6, 0x1 ;  /* 0x000000010606a836 */ /* 0x000fe20000000000 */
[--C-:B------:R-:W-:Y:S02]  /*0620*/  SHF.R.S32.HI R4, RZ, 0x1f, R12.reuse ;  /* 0x0000001fff047819 */ /* 0x100fe4000001140c */
[----:B------:R-:W-:Y:S02]  /*0630*/  IADD3 R12, P0, P3, R2, R5, R12 ;  /* 0x00000005020c7210 */ /* 0x000fe40007b1e00c */
[----:B------:R-:W-:-:S02]  /*0640*/  SHF.R.S32.HI R5, RZ, 0x1f, R5 ;  /* 0x0000001fff057819 */ /* 0x000fc40000011405 */
[----:B------:R-:W-:Y:S02]  /*0650*/  SHF.R.S32.HI R2, RZ, 0x1f, R2 ;  /* 0x0000001fff027819 */ /* 0x000fe40000011402 */
[----:B------:R-:W-:Y:S02]  /*0660*/  LOP3.LUT R7, R0, R9, RZ, 0x3c, !PT ;  /* 0x0000000900077212 */ /* 0x000fe400078e3cff */
[----:B------:R-:W-:Y:S01]  /*0670*/  IADD3.X R4, R2, R5, R4, P0, P3 ;  /* 0x0000000502047210 */ /* 0x000fe200007e6404 */
[----:B------:R-:W-:Y:S01]  /*0680*/  IMAD R5, R9, UR4, RZ ;  /* 0x0000000409057c24 */ /* 0x000fe2000f8e02ff */
[----:B------:R-:W-:Y:S01]  /*0690*/  ISETP.GE.AND P0, PT, R7, RZ, PT ;  /* 0x000000ff0700720c */ /* 0x000fe20003f06270 */
[----:B------:R-:W-:Y:S01]  /*06a0*/  @P1 VIADD R6, R6, 0x1 ;  /* 0x0000000106061836 */ /* 0x000fe20000000000 */
[----:B------:R-:W-:Y:S01]  /*06b0*/  ISETP.NE.AND P2, PT, R9, RZ, PT ;  /* 0x000000ff0900720c */ /* 0x000fe20003f45270 */
[----:B------:R-:W-:Y:S01]  /*06c0*/  IMAD.MOV.U32 R7, RZ, RZ, RZ ;  /* 0x000000ffff077224 */ /* 0x000fe200078e00ff */
[----:B------:R-:W-:-:S02]  /*06d0*/  ISETP.GE.AND P1, PT, R0, R5, PT ;  /* 0x000000050000720c */ /* 0x000fc40003f26270 */
[----:B------:R-:W-:-:S04]  /*06e0*/  IADD3 R2, P3, R3, R12, RZ ;  /* 0x0000000c03027210 */ /* 0x000fc80007f7e0ff */
[----:B------:R-:W-:Y:S01]  /*06f0*/  LEA.HI.X.SX32 R3, R3, R4, 0x1, P3 ;  /* 0x0000000403037211 */ /* 0x000fe200018f0eff */
[----:B------:R-:W-:Y:S01]  /*0700*/  IMAD.MOV.U32 R4, RZ, RZ, R6 ;  /* 0x000000ffff047224 */ /* 0x000fe200078e0006 */
[----:B---3--:R-:W-:-:S03]  /*0710*/  LEA R16, P3, R2, R16, 0x2 ;  /* 0x0000001002107211 */ /* 0x008fc600078610ff */
[----:B------:R-:W-:Y:S01]  /*0720*/  @!P0 IMAD.MOV R4, RZ, RZ, -R4 ;  /* 0x000000ffff048224 */ /* 0x000fe200078e0a04 */
[----:B------:R-:W-:Y:S02]  /*0730*/  LEA.HI.X R17, R2, R17, R3, 0x2, P3 ;  /* 0x0000001102117211 */ /* 0x000fe400018f1403 */
[----:B------:R-:W-:Y:S01]  /*0740*/  @!P2 LOP3.LUT R4, RZ, R9, RZ, 0x33, !PT ;  /* 0x00000009ff04a212 */ /* 0x000fe200078e33ff */
[----:B0-----:R-:W-:Y:S06]  /*0750*/  @P1 BRA `(.L_x_91) ;  /* 0x0000000800c81947 */ /* 0x001fec0003800000 */
[----:B------:R-:W0:Y:S01]  /*0760*/  LDC R6, c[0x0][0x24c] ;  /* 0x00009300ff067b82 */ /* 0x000e220000000800 */
[----:B------:R-:W-:Y:S01]  /*0770*/  IABS R14, R10 ;  /* 0x0000000a000e7213 */ /* 0x000fe20000000000 */
[----:B------:R-:W-:Y:S01]  /*0780*/  ULDC UR4, c[0x0][0x230] ;  /* 0x00008c0000047ab9 */ /* 0x000fe20000000800 */
[----:B------:R-:W-:-:S05]  /*0790*/  ULDC UR5, c[0x0][0x2c0] ;  /* 0x0000b00000057ab9 */ /* 0x000fca0000000800 */
[----:B------:R-:W1:Y:S01]  /*07a0*/  LDC R23, c[0x0][0x21c] ;  /* 0x00008700ff177b82 */ /* 0x000e620000000800 */
[----:B0-----:R-:W-:-:S04]  /*07b0*/  IABS R15, R6 ;  /* 0x00000006000f7213 */ /* 0x001fc80000000000 */
[----:B------:R-:W0:Y:S08]  /*07c0*/  I2F.RP R7, R15 ;  /* 0x0000000f00077306 */ /* 0x000e300000209400 */
[----:B0-----:R-:W0:Y:S02]  /*07d0*/  MUFU.RCP R7, R7 ;  /* 0x0000000700077308 */ /* 0x001e240000001000 */
[----:B0-----:R-:W-:-:S06]  /*07e0*/  VIADD R2, R7, 0xffffffe ;  /* 0x0ffffffe07027836 */ /* 0x001fcc0000000000 */
[----:B------:R0:W2:Y:S02]  /*07f0*/  F2I.FTZ.U32.TRUNC.NTZ R3, R2 ;  /* 0x0000000200037305 */ /* 0x0000a4000021f000 */
[----:B0-----:R-:W-:Y:S02]  /*0800*/  IMAD.MOV.U32 R2, RZ, RZ, RZ ;  /* 0x000000ffff027224 */ /* 0x001fe400078e00ff */
[----:B--2---:R-:W-:-:S04]  /*0810*/  IMAD.MOV R12, RZ, RZ, -R3 ;  /* 0x000000ffff0c7224 */ /* 0x004fc800078e0a03 */
[----:B------:R-:W-:Y:S01]  /*0820*/  IMAD R21, R12, R15, RZ ;  /* 0x0000000f0c157224 */ /* 0x000fe200078e02ff */
[----:B-1----:R-:W-:-:S03]  /*0830*/  IABS R12, R23 ;  /* 0x00000017000c7213 */ /* 0x002fc60000000000 */
[----:B------:R-:W-:-:S06]  /*0840*/  IMAD.HI.U32 R3, R3, R21, R2 ;  /* 0x0000001503037227 */ /* 0x000fcc00078e0002 */
[----:B------:R-:W-:-:S04]  /*0850*/  IMAD.HI.U32 R7, R3, R12, RZ ;  /* 0x0000000c03077227 */ /* 0x000fc800078e00ff */
[----:B------:R-:W-:-:S04]  /*0860*/  IMAD.MOV R3, RZ, RZ, -R7 ;  /* 0x000000ffff037224 */ /* 0x000fc800078e0a07 */
[----:B------:R-:W-:-:S05]  /*0870*/  IMAD R2, R15, R3, R12 ;  /* 0x000000030f027224 */ /* 0x000fca00078e020c */
        /* <DEDUP_REMOVED lines=18> */
[----:B------:R-:W-:-:S04]  /*09a0*/  IMAD R15, R15, R6, RZ ;  /* 0x000000060f0f7224 */ /* 0x000fc800078e02ff */
[----:B------:R-:W-:-:S04]  /*09b0*/  IMAD.HI.U32 R3, R3, R15, R2 ;  /* 0x0000000f03037227 */ /* 0x000fc800078e0002 */
[----:B------:R-:W-:Y:S02]  /*09c0*/  IMAD.MOV R15, RZ, RZ, -R20 ;  /* 0x000000ffff0f7224 */ /* 0x000fe400078e0a14 */
[----:B------:R-:W-:Y:S01]  /*09d0*/  IMAD.HI.U32 R12, R3, R14, RZ ;  /* 0x0000000e030c7227 */ /* 0x000fe200078e00ff */
[----:B------:R-:W0:Y:S03]  /*09e0*/  LDC R20, c[0x0][0x2ac] ;  /* 0x0000ab00ff147b82 */ /* 0x000e260000000800 */
[----:B------:R-:W-:-:S05]  /*09f0*/  IMAD R3, R12, R15, R14 ;  /* 0x0000000f0c037224 */ /* 0x000fca00078e020e */
[----:B------:R-:W-:-:S13]  /*0a00*/  ISETP.GT.U32.AND P1, PT, R6, R3, PT ;  /* 0x000000030600720c */ /* 0x000fda0003f24070 */
[----:B------:R-:W-:Y:S02]  /*0a10*/  @!P1 IMAD.IADD R3, R3, 0x1, -R6 ;  /* 0x0000000103039824 */ /* 0x000fe400078e0a06 */
[----:B------:R-:W-:Y:S01]  /*0a20*/  @!P1 VIADD R12, R12, 0x1 ;  /* 0x000000010c0c9836 */ /* 0x000fe20000000000 */
[----:B------:R-:W-:Y:S02]  /*0a30*/  ISETP.NE.AND P1, PT, R7, RZ, PT ;  /* 0x000000ff0700720c */ /* 0x000fe40003f25270 */
[----:B------:R-:W-:Y:S02]  /*0a40*/  ISETP.GE.U32.AND P0, PT, R3, R6, PT ;  /* 0x000000060300720c */ /* 0x000fe40003f06070 */
[----:B------:R-:W1:Y:S01]  /*0a50*/  LDC.64 R2, c[0x0][0x2b0] ;  /* 0x0000ac00ff027b82 */ /* 0x000e620000000a00 */
[----:B------:R-:W-:-:S04]  /*0a60*/  LOP3.LUT R6, R10, R7, RZ, 0x3c, !PT ;  /* 0x000000070a067212 */ /* 0x000fc800078e3cff */
[----:B------:R-:W-:Y:S01]  /*0a70*/  ISETP.GE.AND P2, PT, R6, RZ, PT ;  /* 0x000000ff0600720c */ /* 0x000fe20003f46270 */
[----:B------:R-:W-:-:S04]  /*0a80*/  IMAD.MOV R6, RZ, RZ, -R4 ;  /* 0x000000ffff067224 */ /* 0x000fc800078e0a04 */
[----:B------:R-:W-:Y:S02]  /*0a90*/  IMAD R6, R9, R6, R0 ;  /* 0x0000000609067224 */ /* 0x000fe400078e0200 */
[----:B------:R-:W-:-:S04]  /*0aa0*/  @P0 VIADD R12, R12, 0x1 ;  /* 0x000000010c0c0836 */ /* 0x000fc80000000000 */
[----:B------:R-:W-:Y:S02]  /*0ab0*/  IMAD.MOV.U32 R14, RZ, RZ, R12 ;  /* 0x000000ffff0e7224 */ /* 0x000fe400078e000c */
[----:B------:R-:W-:Y:S01]  /*0ac0*/  IMAD R12, R10, UR4, RZ ;  /* 0x000000040a0c7c24 */ /* 0x000fe2000f8e02ff */
[----:B------:R-:W-:Y:S01]  /*0ad0*/  ULDC UR4, c[0x0][0x2b8] ;  /* 0x0000ae0000047ab9 */ /* 0x000fe20000000800 */
[----:B------:R-:W-:Y:S01]  /*0ae0*/  @!P2 IMAD.MOV R14, RZ, RZ, -R14 ;  /* 0x000000ffff0ea224 */ /* 0x000fe200078e0a0e */
[----:B------:R-:W-:Y:S01]  /*0af0*/  @!P1 LOP3.LUT R14, RZ, R7, RZ, 0x33, !PT ;  /* 0x00000007ff0e9212 */ /* 0x000fe200078e33ff */
[----:B0-----:R-:W-:Y:S01]  /*0b00*/  IMAD R13, R13, UR4, -R20 ;  /* 0x000000040d0d7c24 */ /* 0x001fe2000f8e0a14 */
[----:B------:R-:W-:Y:S01]  /*0b10*/  LOP3.LUT R7, R18, 0x1f, RZ, 0xc0, !PT ;  /* 0x0000001f12077812 */ /* 0x000fe200078ec0ff */
[----:B-1----:R-:W-:Y:S01]  /*0b20*/  IMAD R9, R8, UR5, -R3 ;  /* 0x0000000508097c24 */ /* 0x002fe2000f8e0a03 */
[----:B------:R-:W-:Y:S01]  /*0b30*/  ULDC UR5, c[0x0][0x2bc] ;  /* 0x0000af0000057ab9 */ /* 0x000fe20000000800 */
[----:B------:R-:W-:Y:S01]  /*0b40*/  ULDC UR4, c[0x0][0x260] ;  /* 0x0000980000047ab9 */ /* 0x000fe20000000800 */
[----:B------:R-:W-:Y:S01]  /*0b50*/  IADD3 R8, P0, R7, R12, RZ ;  /* 0x0000000c07087210 */ /* 0x000fe20007f1e0ff */
[----:B------:R-:W-:-:S02]  /*0b60*/  IMAD R10, R11, UR5, -R2 ;  /* 0x000000050b0a7c24 */ /* 0x000fc4000f8e0a02 */
[----:B------:R-:W-:Y:S01]  /*0b70*/  IMAD.MOV.U32 R7, RZ, RZ, RZ ;  /* 0x000000ffff077224 */ /* 0x000fe200078e00ff */
[----:B------:R-:W-:Y:S01]  /*0b80*/  LEA.HI.X.SX32 R12, R12, RZ, 0x1, P0 ;  /* 0x000000ff0c0c7211 */ /* 0x000fe200000f0eff */
[----:B------:R-:W-:-:S08]  /*0b90*/  IMAD R11, R14, UR4, RZ ;  /* 0x000000040e0b7c24 */ /* 0x000fd0000f8e02ff */
.L_x_101:
[----:B------:R-:W0:Y:S01]  /*0ba0*/  LDC R3, c[0x0][0x220] ;  /* 0x00008800ff037b82 */ /* 0x000e220000000800 */
[----:B------:R-:W-:Y:S01]  /*0bb0*/  BSSY B1, `(.L_x_92) ;  /* 0x0000007000017945 */ /* 0x000fe20003800000 */
[----:B0-----:R-:W-:-:S13]  /*0bc0*/  ISETP.GE.AND P0, PT, R6, R3, PT ;  /* 0x000000030600720c */ /* 0x001fda0003f06270 */
[----:B------:R-:W-:Y:S05]  /*0bd0*/  @!P0 BRA `(.L_x_93) ;  /* 0x0000000000108947 */ /* 0x000fea0003800000 */
.L_x_94:
[----:B------:R-:W-:Y:S02]  /*0be0*/  IMAD.IADD R6, R6, 0x1, -R3 ;  /* 0x0000000106067824 */ /* 0x000fe400078e0a03 */
[----:B------:R-:W-:-:S03]  /*0bf0*/  VIADD R4, R4, 0x1 ;  /* 0x0000000104047836 */ /* 0x000fc60000000000 */
[----:B------:R-:W-:-:S13]  /*0c00*/  ISETP.GE.AND P0, PT, R6, R3, PT ;  /* 0x000000030600720c */ /* 0x000fda0003f06270 */
[----:B------:R-:W-:Y:S05]  /*0c10*/  @P0 BRA `(.L_x_94) ;  /* 0xfffffffc00f00947 */ /* 0x000fea000383ffff */
.L_x_93:
[----:B------:R-:W-:Y:S05]  /*0c20*/  BSYNC B1 ;  /* 0x0000000000017941 */ /* 0x000fea0003800000 */
.L_x_92:
        /* <DEDUP_REMOVED lines=8> */
[----:B------:R-:W-:Y:S01]  /*0cb0*/  LOP3.LUT R20, R18, 0x1f, RZ, 0xc0, !PT ;  /* 0x0000001f12147812 */ /* 0x000fe200078ec0ff */
        /* <DEDUP_REMOVED lines=8> */
[----:B------:R-:W-:Y:S01]  /*0d40*/  IMAD R23, R24, R15, RZ ;  /* 0x0000000f18177224 */ /* 0x000fe200078e02ff */
[----:B------:R-:W-:-:S03]  /*0d50*/  IABS R24, R20 ;  /* 0x0000001400187213 */ /* 0x000fc60000000000 */
[----:B------:R-:W-:-:S06]  /*0d60*/  IMAD.HI.U32 R3, R3, R23, R2 ;  /* 0x0000001703037227 */ /* 0x000fcc00078e0002 */
[----:B------:R-:W-:-:S04]  /*0d70*/  IMAD.HI.U32 R3, R3, R24, RZ ;  /* 0x0000001803037227 */ /* 0x000fc800078e00ff */
[----:B------:R-:W-:-:S04]  /*0d80*/  IMAD.MOV R22, RZ, RZ, -R3 ;  /* 0x000000ffff167224 */ /* 0x000fc800078e0a03 */
[----:B------:R-:W-:-:S05]  /*0d90*/  IMAD R2, R15, R22, R24 ;  /* 0x000000160f027224 */ /* 0x000fca00078e0218 */
[----:B------:R-:W-:-:S13]  /*0da0*/  ISETP.GT.U32.AND P1, PT, R15, R2, PT ;  /* 0x000000020f00720c */ /* 0x000fda0003f24070 */
[----:B------:R-:W-:Y:S01]  /*0db0*/  @!P1 IMAD.IADD R2, R2, 0x1, -R15 ;  /* 0x0000000102029824 */ /* 0x000fe200078e0a0f */
[----:B------:R-:W-:Y:S02]  /*0dc0*/  @!P1 IADD3 R3, R3, 0x1, RZ ;  /* 0x0000000103039810 */ /* 0x000fe40007ffe0ff */
[C---:B------:R-:W-:Y:S02]  /*0dd0*/  ISETP.NE.AND P1, PT, R21.reuse, RZ, PT ;  /* 0x000000ff1500720c */ /* 0x040fe40003f25270 */
[----:B------:R-:W-:Y:S02]  /*0de0*/  ISETP.GE.U32.AND P0, PT, R2, R15, PT ;  /* 0x0000000f0200720c */ /* 0x000fe40003f06070 */
[----:B------:R-:W-:-:S04]  /*0df0*/  LOP3.LUT R2, R21, 0x1f, R18, 0x78, !PT ;  /* 0x0000001f15027812 */ /* 0x000fc800078e7812 */
[----:B------:R-:W-:-:S07]  /*0e00*/  ISETP.GE.AND P2, PT, R2, RZ, PT ;  /* 0x000000ff0200720c */ /* 0x000fce0003f46270 */
[----:B------:R-:W-:-:S06]  /*0e10*/  @P0 VIADD R3, R3, 0x1 ;  /* 0x0000000103030836 */ /* 0x000fcc0000000000 */
[----:B------:R-:W-:Y:S01]  /*0e20*/  @!P2 IMAD.MOV R3, RZ, RZ, -R3 ;  /* 0x000000ffff03a224 */ /* 0x000fe200078e0a03 */
[----:B------:R-:W-:-:S04]  /*0e30*/  @!P1 LOP3.LUT R3, RZ, R21, RZ, 0x33, !PT ;  /* 0x00000015ff039212 */ /* 0x000fc800078e33ff */
[----:B------:R-:W-:-:S13]  /*0e40*/  ISETP.GE.AND P0, PT, R3, UR4, PT ;  /* 0x0000000403007c0c */ /* 0x000fda000bf06270 */
[----:B------:R-:W-:Y:S05]  /*0e50*/  @P0 BRA `(.L_x_96) ;  /* 0x0000000000f00947 */ /* 0x000fea0003800000 */
[----:B------:R-:W-:Y:S01]  /*0e60*/  IMAD.MOV.U32 R15, RZ, RZ, R3 ;  /* 0x000000ffff0f7224 */ /* 0x000fe200078e0003 */
[----:B------:R-:W-:Y:S01]  /*0e70*/  ULDC UR4, c[0x0][0x22c] ;  /* 0x00008b0000047ab9 */ /* 0x000fe20000000800 */
[----:B------:R-:W-:Y:S01]  /*0e80*/  ULDC UR5, c[0x0][0x234] ;  /* 0x00008d0000057ab9 */ /* 0x000fe20000000800 */
[----:B------:R-:W-:Y:S01]  /*0e90*/  IMAD R3, R4, UR4, RZ ;  /* 0x0000000404037c24 */ /* 0x000fe2000f8e02ff */
[----:B------:R-:W-:Y:S01]  /*0ea0*/  ULDC UR4, c[0x0][0x264] ;  /* 0x0000990000047ab9 */ /* 0x000fe20000000800 */
[----:B------:R-:W-:Y:S01]  /*0eb0*/  IMAD.MOV R22, RZ, RZ, -R15 ;  /* 0x000000ffff167224 */ /* 0x000fe200078e0a0f */
[----:B------:R-:W-:Y:S01]  /*0ec0*/  SHF.R.S32.HI R25, RZ, 0x1f, R11 ;  /* 0x0000001fff197819 */ /* 0x000fe2000001140b */
[----:B------:R-:W-:Y:S01]  /*0ed0*/  IMAD R2, R6, UR5, RZ ;  /* 0x0000000506027c24 */ /* 0x000fe2000f8e02ff */
[----:B------:R-:W-:Y:S01]  /*0ee0*/  ULDC UR5, c[0x0][0x25c] ;  /* 0x0000970000057ab9 */ /* 0x000fe20000000800 */
[----:B------:R-:W-:Y:S01]  /*0ef0*/  IMAD R20, R21, R22, R20 ;  /* 0x0000001615147224 */ /* 0x000fe200078e0214 */
[--C-:B------:R-:W-:Y:S01]  /*0f00*/  SHF.R.S32.HI R21, RZ, 0x1f, R3.reuse ;  /* 0x0000001fff157819 */ /* 0x100fe20000011403 */
[----:B------:R-:W-:Y:S01]  /*0f10*/  IMAD R14, R14, UR4, RZ ;  /* 0x000000040e0e7c24 */ /* 0x000fe2000f8e02ff */
[----:B------:R-:W-:-:S02]  /*0f20*/  IADD3 R24, P0, P1, R2, R8, R3 ;  /* 0x0000000802187210 */ /* 0x000fc4000791e003 */
[----:B------:R-:W-:Y:S01]  /*0f30*/  SHF.R.S32.HI R3, RZ, 0x1f, R2 ;  /* 0x0000001fff037819 */ /* 0x000fe20000011402 */
[----:B------:R-:W-:Y:S01]  /*0f40*/  IMAD R2, R4, UR5, RZ ;  /* 0x0000000504027c24 */ /* 0x000fe2000f8e02ff */
[----:B------:R-:W-:Y:S01]  /*0f50*/  ULDC.64 UR4, c[0x0][0x210] ;  /* 0x0000840000047ab9 */ /* 0x000fe20000000a00 */
[----:B------:R-:W-:Y:S02]  /*0f60*/  SHF.R.S32.HI R22, RZ, 0x1f, R14 ;  /* 0x0000001fff167819 */ /* 0x000fe4000001140e */
[----:B------:R-:W-:Y:S02]  /*0f70*/  IADD3.X R23, R3, R12, R21, P0, P1 ;  /* 0x0000000c03177210 */ /* 0x000fe400007e2415 */
[----:B------:R-:W-:Y:S02]  /*0f80*/  IADD3 R14, P0, P1, R14, R2, R11 ;  /* 0x000000020e0e7210 */ /* 0x000fe4000791e00b */
[----:B------:R-:W-:Y:S02]  /*0f90*/  LEA R21, P2, R24, UR4, 0x2 ;  /* 0x0000000418157c11 */ /* 0x000fe4000f8410ff */
[----:B------:R-:W-:-:S02]  /*0fa0*/  SHF.R.S32.HI R3, RZ, 0x1f, R2 ;  /* 0x0000001fff037819 */ /* 0x000fc40000011402 */
[----:B------:R-:W-:Y:S02]  /*0fb0*/  LEA.HI.X R24, R24, UR5, R23, 0x2, P2 ;  /* 0x0000000518187c11 */ /* 0x000fe400090f1417 */
[----:B------:R-:W-:-:S07]  /*0fc0*/  IADD3.X R22, R22, R3, R25, P0, P1 ;  /* 0x0000000316167210 */ /* 0x000fce00007e2419 */
.L_x_100:
[----:B------:R-:W-:Y:S01]  /*0fd0*/  ULDC UR4, c[0x0][0x2a8] ;  /* 0x0000aa0000047ab9 */ /* 0x000fe20000000800 */
[----:B------:R-:W-:Y:S01]  /*0fe0*/  ULDC UR5, c[0x0][0x2a4] ;  /* 0x0000a90000057ab9 */ /* 0x000fe20000000800 */
[----:B------:R-:W-:Y:S01]  /*0ff0*/  IMAD R23, R20, UR4, R9 ;  /* 0x0000000414177c24 */ /* 0x000fe2000f8e0209 */
[----:B------:R-:W-:Y:S01]  /*1000*/  ULDC UR4, c[0x0][0x258] ;  /* 0x0000960000047ab9 */ /* 0x000fe20000000800 */
[----:B------:R-:W-:Y:S01]  /*1010*/  IMAD R26, R15, UR5, R10 ;  /* 0x000000050f1a7c24 */ /* 0x000fe2000f8e020a */
[----:B------:R-:W-:-:S03]  /*1020*/  ULDC UR5, c[0x0][0x254] ;  /* 0x0000950000057ab9 */ /* 0x000fc60000000800 */
[----:B------:R-:W-:Y:S01]  /*1030*/  IMAD R25, R26, UR4, R23 ;  /* 0x000000041a197c24 */ /* 0x000fe2000f8e0217 */
[----:B------:R-:W-:-:S04]  /*1040*/  LOP3.LUT R2, R23, R26, RZ, 0xfc, !PT ;  /* 0x0000001a17027212 */ /* 0x000fc800078efcff */
[----:B------:R-:W-:-:S04]  /*1050*/  ISETP.GE.AND P0, PT, R2, RZ, PT ;  /* 0x000000ff0200720c */ /* 0x000fc80003f06270 */
[----:B------:R-:W-:-:S04]  /*1060*/  ISETP.GE.OR P0, PT, R23, UR4, !P0 ;  /* 0x0000000417007c0c */ /* 0x000fc8000c706670 */
[----:B------:R-:W-:-:S13]  /*1070*/  ISETP.GE.OR P0, PT, R26, UR5, P0 ;  /* 0x000000051a007c0c */ /* 0x000fda0008706670 */
[----:B------:R-:W0:Y:S01]  /*1080*/  @!P0 LDC.64 R2, c[0x0][0x240] ;  /* 0x00009000ff028b82 */ /* 0x000e220000000a00 */
[----:B------:R-:W-:-:S04]  /*1090*/  @!P0 IADD3 R23, P1, R25, R14, RZ ;  /* 0x0000000e19178210 */ /* 0x000fc80007f3e0ff */
[----:B------:R-:W-:Y:S02]  /*10a0*/  @!P0 LEA.HI.X.SX32 R26, R25, R22, 0x1, P1 ;  /* 0x00000016191a8211 */ /* 0x000fe400008f0eff */
[----:B0-----:R-:W-:-:S04]  /*10b0*/  @!P0 LEA R2, P1, R23, R2, 0x2 ;  /* 0x0000000217028211 */ /* 0x001fc800078210ff */
[----:B------:R-:W-:Y:S01]  /*10c0*/  @!P0 LEA.HI.X R3, R23, R3, R26, 0x2, P1 ;  /* 0x0000000317038211 */ /* 0x000fe200008f141a */
[----:B------:R-:W-:Y:S01]  /*10d0*/  IMAD.MOV.U32 R26, RZ, RZ, RZ ;  /* 0x000000ffff1a7224 */ /* 0x000fe200078e00ff */
[----:B------:R-:W0:Y:S05]  /*10e0*/  LDC R23, c[0x0][0x228] ;  /* 0x00008a00ff177b82 */ /* 0x000e2a0000000800 */
[----:B------:R1:W5:Y:S02]  /*10f0*/  @!P0 LDG.E R26, desc[UR36][R2.64] ;  /* 0x00000024021a8981 */ /* 0x000364000c1e1900 */
[----:B-1----:R-:W-:Y:S02]  /*1100*/  IMAD.MOV.U32 R2, RZ, RZ, R21 ;  /* 0x000000ffff027224 */ /* 0x002fe400078e0015 */
[----:B------:R-:W-:-:S05]  /*1110*/  IMAD.MOV.U32 R3, RZ, RZ, R24 ;  /* 0x000000ffff037224 */ /* 0x000fca00078e0018 */
[----:B------:R1:W5:Y:S01]  /*1120*/  LDG.E R28, desc[UR36][R2.64] ;  /* 0x00000024021c7981 */ /* 0x000362000c1e1900 */
[----:B------:R-:W-:Y:S01]  /*1130*/  VIADD R20, R20, 0x20 ;  /* 0x0000002014147836 */ /* 0x000fe20000000000 */
[----:B------:R-:W-:Y:S04]  /*1140*/  BSSY B2, `(.L_x_97) ;  /* 0x0000007000027945 */ /* 0x000fe80003800000 */
[----:B0-----:R-:W-:-:S13]  /*1150*/  ISETP.GE.AND P0, PT, R20, R23, PT ;  /* 0x000000171400720c */ /* 0x001fda0003f06270 */
[----:B-1----:R-:W-:Y:S05]  /*1160*/  @!P0 BRA `(.L_x_98) ;  /* 0x0000000000108947 */ /* 0x002fea0003800000 */
.L_x_99:
[----:B------:R-:W-:Y:S02]  /*1170*/  IMAD.IADD R20, R20, 0x1, -R23 ;  /* 0x0000000114147824 */ /* 0x000fe400078e0a17 */
[----:B------:R-:W-:-:S03]  /*1180*/  VIADD R15, R15, 0x1 ;  /* 0x000000010f0f7836 */ /* 0x000fc60000000000 */
[----:B------:R-:W-:-:S13]  /*1190*/  ISETP.GE.AND P0, PT, R20, R23, PT ;  /* 0x000000171400720c */ /* 0x000fda0003f06270 */
[----:B------:R-:W-:Y:S05]  /*11a0*/  @P0 BRA `(.L_x_99) ;  /* 0xfffffffc00f00947 */ /* 0x000fea000383ffff */
.L_x_98:
[----:B------:R-:W-:Y:S05]  /*11b0*/  BSYNC B2 ;  /* 0x0000000000027941 */ /* 0x000fea0003800000 */
.L_x_97:
[----:B------:R-:W-:Y:S01]  /*11c0*/  ULDC UR4, c[0x0][0x224] ;  /* 0x0000890000047ab9 */ /* 0x000fe20000000800 */
[----:B------:R-:W-:Y:S01]  /*11d0*/  IADD3 R21, P1, R21, 0x80, RZ ;  /* 0x0000008015157810 */ /* 0x000fe20007f3e0ff */
[----:B-----5:R-:W-:Y:S01]  /*11e0*/  FFMA.FTZ R7, R28, R26, R7 ;  /* 0x0000001a1c077223 */ /* 0x020fe20000010007 */
[----:B------:R-:W-:-:S03]  /*11f0*/  ISETP.GE.AND P0, PT, R15, UR4, PT ;  /* 0x000000040f007c0c */ /* 0x000fc6000bf06270 */
[----:B------:R-:W-:-:S10]  /*1200*/  IMAD.X R24, RZ, RZ, R24, P1 ;  /* 0x000000ffff187224 */ /* 0x000fd400008e0618 */
[----:B------:R-:W-:Y:S05]  /*1210*/  @!P0 BRA `(.L_x_100) ;  /* 0xfffffffc006c8947 */ /* 0x000fea000383ffff */
.L_x_96:
[----:B------:R-:W-:Y:S05]  /*1220*/  BSYNC B1 ;  /* 0x0000000000017941 */ /* 0x000fea0003800000 */
.L_x_95:
[----:B------:R-:W-:-:S05]  /*1230*/  SHF.R.U32.HI R3, RZ, 0x5, R19 ;  /* 0x00000005ff037819 */ /* 0x000fca0000011613 */
[--C-:B------:R-:W-:Y:S02]  /*1240*/  IMAD.IADD R0, R0, 0x1, R3.reuse ;  /* 0x0000000100007824 */ /* 0x100fe400078e0203 */
[----:B------:R-:W-:-:S03]  /*1250*/  IMAD.IADD R6, R6, 0x1, R3 ;  /* 0x0000000106067824 */ /* 0x000fc600078e0203 */
[----:B------:R-:W-:-:S13]  /*1260*/  ISETP.GE.AND P0, PT, R0, R5, PT ;  /* 0x000000050000720c */ /* 0x000fda0003f06270 */
[----:B------:R-:W-:Y:S05]  /*1270*/  @!P0 BRA `(.L_x_101) ;  /* 0xfffffff800488947 */ /* 0x000fea000383ffff */
.L_x_91:
[----:B------:R-:W-:Y:S05]  /*1280*/  BSYNC B0 ;  /* 0x0000000000007941 */ /* 0x000fea0003800000 */
.L_x_90:
[----:B------:R-:W0:Y:S01]  /*1290*/  S2UR UR5, SR_CgaCtaId ;  /* 0x00000000000579c3 */ /* 0x000e220000008800 */
[----:B------:R-:W1:Y:S01]  /*12a0*/  POPC R2, R19 ;  /* 0x0000001300027309 */ /* 0x000e620000000000 */
[----:B------:R-:W-:Y:S01]  /*12b0*/  UMOV UR4, 0x400 ;  /* 0x0000040000047882 */ /* 0x000fe20000000000 */
[----:B-1----:R-:W-:Y:S01]  /*12c0*/  ISETP.NE.AND P0, PT, R2, 0x1, PT ;  /* 0x000000010200780c */ /* 0x002fe20003f05270 */
[----:B0-----:R-:W-:-:S06]  /*12d0*/  ULEA UR4, UR5, UR4, 0x18 ;  /* 0x0000000405047291 */ /* 0x001fcc000f8ec03f */
[----:B------:R-:W-:-:S05]  /*12e0*/  LEA R0, R18, UR4, 0x2 ;  /* 0x0000000412007c11 */ /* 0x000fca000f8e10ff */
[----:B------:R0:W-:Y:S01]  /*12f0*/  STS [R0], R7 ;  /* 0x0000000700007388 */ /* 0x0001e20000000800 */
[----:B------:R-:W-:Y:S06]  /*1300*/  BAR.SYNC.DEFER_BLOCKING 0x0 ;  /* 0x0000000000007b1d */ /* 0x000fec0000010000 */
[----:B------:R-:W-:Y:S05]  /*1310*/  @!P0 BRA `(.L_x_102) ;  /* 0x0000000000408947 */ /* 0x000fea0003800000 */
[----:B------:R-:W-:Y:S01]  /*1320*/  MOV R2, 0x0 ;  /* 0x0000000000027802 */ /* 0x000fe20000000f00 */
[----:B------:R-:W-:Y:S01]  /*1330*/  ULDC.64 UR4, c[0x4][0x148] ;  /* 0x0100520000047ab9 */ /* 0x000fe20000000a00 */
[----:B------:R-:W-:Y:S01]  /*1340*/  ULDC.64 UR6, c[0x4][0x30] ;  /* 0x01000c0000067ab9 */ /* 0x000fe20000000a00 */
[----:B------:R-:W-:Y:S01]  /*1350*/  IMAD.U32 R4, RZ, RZ, UR4 ;  /* 0x00000004ff047e24 */ /* 0x000fe2000f8e00ff */
[----:B------:R-:W-:Y:S01]  /*1360*/  MOV R11, UR7 ;  /* 0x00000007000b7c02 */ /* 0x000fe20008000f00 */
[----:B------:R-:W-:Y:S01]  /*1370*/  IMAD.U32 R5, RZ, RZ, UR5 ;  /* 0x00000005ff057e24 */ /* 0x000fe2000f8e00ff */
[----:B------:R-:W1:Y:S01]  /*1380*/  LDC.64 R2, c[0x4][R2] ;  /* 0x0100000002027b82 */ /* 0x000e620000000a00 */
[----:B------:R-:W-:Y:S01]  /*1390*/  ULDC.64 UR4, c[0x4][0x150] ;  /* 0x0100540000047ab9 */ /* 0x000fe20000000a00 */
[----:B------:R-:W-:Y:S02]  /*13a0*/  IMAD.U32 R10, RZ, RZ, UR6 ;  /* 0x00000006ff0a7e24 */ /* 0x000fe4000f8e00ff */
[----:B------:R-:W-:-:S02]  /*13b0*/  IMAD.U32 R6, RZ, RZ, UR4 ;  /* 0x00000004ff067e24 */ /* 0x000fc4000f8e00ff */
[----:B0-----:R-:W-:Y:S02]  /*13c0*/  IMAD.U32 R7, RZ, RZ, UR5 ;  /* 0x00000005ff077e24 */ /* 0x001fe4000f8e00ff */
[----:B------:R-:W-:Y:S02]  /*13d0*/  IMAD.MOV.U32 R8, RZ, RZ, 0x10b ;  /* 0x0000010bff087424 */ /* 0x000fe400078e00ff */
[----:B------:R-:W-:Y:S02]  /*13e0*/  IMAD.MOV.U32 R12, RZ, RZ, 0x1 ;  /* 0x00000001ff0c7424 */ /* 0x000fe400078e00ff */
[----:B------:R-:W-:-:S07]  /*13f0*/  IMAD.MOV.U32 R13, RZ, RZ, RZ ;  /* 0x000000ffff0d7224 */ /* 0x000fce00078e00ff */
[----:B------:R-:W-:-:S07]  /*1400*/  LEPC R20, `(.L_x_102) ;  /* 0x000000001014794e */ /* 0x000fce0000000000 */
[----:B-1----:R-:W-:Y:S05]  /*1410*/  CALL.ABS.NOINC R2 ;  /* 0x0000000002007343 */ /* 0x002fea0003c00000 */
.L_x_102:
[----:B------:R-:W-:-:S04]  /*1420*/  SHF.R.U32.HI R3, RZ, 0x1, R19 ;  /* 0x00000001ff037819 */ /* 0x000fc80000011613 */
[----:B------:R-:W-:-:S13]  /*1430*/  ISETP.NE.AND P0, PT, R3, RZ, PT ;  /* 0x000000ff0300720c */ /* 0x000fda0003f05270 */
[----:B------:R-:W-:Y:S05]  /*1440*/  @!P0 BRA `(.L_x_103) ;  /* 0x0000001000e08947 */ /* 0x000fea0003800000 */
[----:B------:R-:W1:Y:S01]  /*1450*/  S2UR UR5, SR_CgaCtaId ;  /* 0x00000000000579c3 */ /* 0x000e620000008800 */
[----:B------:R-:W-:Y:S01]  /*1460*/  ISETP.GE.U32.AND P0, PT, R18, R3, PT ;  /* 0x000000031200720c */ /* 0x000fe20003f06070 */
[----:B------:R-:W-:Y:S01]  /*1470*/  UMOV UR4, 0x400 ;  /* 0x0000040000047882 */ /* 0x000fe20000000000 */
[----:B0-----:R-:W-:Y:S01]  /*1480*/  SHF.R.U32.HI R7, RZ, 0x2, R19 ;  /* 0x00000002ff077819 */ /* 0x001fe20000011613 */
[----:B-1----:R-:W-:-:S06]  /*1490*/  ULEA UR4, UR5, UR4, 0x18 ;  /* 0x0000000405047291 */ /* 0x002fcc000f8ec03f */
[----:B------:R-:W-:Y:S01]  /*14a0*/  LEA R0, R18, UR4, 0x2 ;  /* 0x0000000412007c11 */ /* 0x000fe2000f8e10ff */
[----:B------:R-:W-:Y:S05]  /*14b0*/  WARPSYNC.ALL ;  /* 0x0000000000007948 */ /* 0x000fea0003800000 */
[----:B------:R-:W-:Y:S01]  /*14c0*/  @!P0 IMAD R3, R3, 0x4, R0 ;  /* 0x0000000403038824 */ /* 0x000fe200078e0200 */
[----:B------:R-:W-:Y:S05]  /*14d0*/  @!P0 LDS R2, [R0] ;  /* 0x0000000000028984 */ /* 0x000fea0000000800 */
[----:B------:R-:W0:Y:S02]  /*14e0*/  @!P0 LDS R3, [R3] ;  /* 0x0000000003038984 */ /* 0x000e240000000800 */
[----:B0-----:R-:W-:-:S05]  /*14f0*/  @!P0 FADD.FTZ R5, R2, R3 ;  /* 0x0000000302058221 */ /* 0x001fca0000010000 */
[----:B------:R1:W-:Y:S01]  /*1500*/  @!P0 STS [R0], R5 ;  /* 0x0000000500008388 */ /* 0x0003e20000000800 */
[----:B------:R-:W-:Y:S01]  /*1510*/  BAR.SYNC.DEFER_BLOCKING 0x0 ;  /* 0x0000000000007b1d */ /* 0x000fe20000010000 */
[----:B------:R-:W-:-:S13]  /*1520*/  ISETP.NE.AND P0, PT, R7, RZ, PT ;  /* 0x000000ff0700720c */ /* 0x000fda0003f05270 */
[----:B-1----:R-:W-:Y:S05]  /*1530*/  @!P0 BRA `(.L_x_103) ;  /* 0x0000001000a48947 */ /* 0x002fea0003800000 */
[----:B------:R-:W-:Y:S02]  /*1540*/  ISETP.GE.U32.AND P0, PT, R18, R7, PT ;  /* 0x000000071200720c */ /* 0x000fe40003f06070 */
[----:B------:R-:W-:-:S11]  /*1550*/  SHF.R.U32.HI R5, RZ, 0x3, R19 ;  /* 0x00000003ff057819 */ /* 0x000fd60000011613 */
        /* <DEDUP_REMOVED lines=28> */
[----:B------:R-:W-:-:S13]  /*1720*/  ISETP.GE.U32.AND P0, PT, R18, R5, PT ;  /* 0x000000051200720c */ /* 0x000fda0003f06070 */
[----:B------:R-:W-:Y:S01]  /*1730*/  @!P0 IMAD R2, R5, 0x4, R0 ;  /* 0x0000000405028824 */ /* 0x000fe200078e0200 */
[----:B------:R-:W-:Y:S01]  /*1740*/  @!P0 LDS R3, [R0] ;  /* 0x0000000000038984 */ /* 0x000fe20000000800 */
[----:B------:R-:W-:-:S04]  /*1750*/  SHF.R.U32.HI R5, RZ, 0x6, R19 ;  /* 0x00000006ff057819 */ /* 0x000fc80000011613 */
        /* <DEDUP_REMOVED lines=98> */
[----:B------:R-:W-:Y:S01]  /*1d80*/  @!P0 LEA R7, R7, R0, 0x2 ;  /* 0x0000000007078211 */ /* 0x000fe200078e10ff */
        /* <DEDUP_REMOVED lines=159> */
[----:B------:R-:W-:Y:S05]  /*2780*/  @!P0 LDS R2, [R0] ;  /* 0x0000000000028984 */ /* 0x000fea0000000800 */
[----:B------:R-:W0:Y:S02]  /*2790*/  @!P0 LDS R19, [R19] ;  /* 0x0000000013138984 */ /* 0x000e240000000800 */
[----:B0-----:R-:W-:-:S05]  /*27a0*/  @!P0 FADD.FTZ R3, R2, R19 ;  /* 0x0000001302038221 */ /* 0x001fca0000010000 */
[----:B------:R1:W-:Y:S01]  /*27b0*/  @!P0 STS [R0], R3 ;  /* 0x0000000300008388 */ /* 0x0003e20000000800 */
[----:B------:R-:W-:Y:S06]  /*27c0*/  BAR.SYNC.DEFER_BLOCKING 0x0 ;  /* 0x0000000000007b1d */ /* 0x000fec0000010000 */
.L_x_103:
[----:B------:R-:W-:-:S13]  /*27d0*/  ISETP.NE.AND P0, PT, R18, RZ, PT ;  /* 0x000000ff1200720c */ /* 0x000fda0003f05270 */
[----:B------:R-:W-:Y:S05]  /*27e0*/  @P0 EXIT ;  /* 0x000000000000094d */ /* 0x000fea0003800000 */
[----:B------:R-:W2:Y:S01]  /*27f0*/  S2UR UR5, SR_CgaCtaId ;  /* 0x00000000000579c3 */ /* 0x000ea20000008800 */
[----:B------:R-:W-:Y:S02]  /*2800*/  UMOV UR4, 0x400 ;  /* 0x0000040000047882 */ /* 0x000fe40000000000 */
[----:B--2---:R-:W-:-:S09]  /*2810*/  ULEA UR4, UR5, UR4, 0x18 ;  /* 0x0000000405047291 */ /* 0x004fd2000f8ec03f */
[----:B-1----:R-:W1:Y:S04]  /*2820*/  LDS R3, [UR4] ;  /* 0x00000004ff037984 */ /* 0x002e680008000800 */
[----:B-1----:R-:W-:Y:S01]  /*2830*/  STG.E desc[UR36][R16.64], R3 ;  /* 0x0000000310007986 */ /* 0x002fe2000c101924 */
[----:B------:R-:W-:Y:S05]  /*2840*/  EXIT ;  /* 0x000000000000794d */ /* 0x000fea0003800000 */
.L_x_104:
        /* <DEDUP_REMOVED lines=11> */
.L_x_467:


//--------------------- .text._ZN2at6native51_GLOBAL__N__11011a27_18_DepthwiseConv3d_cu_35e0c7b544conv_depthwise3d_cuda_backward_weight_kernelIffLi2ELi2EEEvNS_27GenericPackedTensorAccessorIKT_Lm5ENS_16DefaultPtrTraitsEiEES7_NS3_IS4_Lm5ES6_iEEiiiiiiiii --------------------------
	.section	.text._ZN2at6native51_GLOBAL__N__11011a27_18_DepthwiseConv3d_cu_35e0c7b544conv_depthwise3d_cuda_backward_weight_kernelIffLi2ELi2EEEvNS_27GenericPackedTensorAccessorIKT_Lm5ENS_16DefaultPtrTraitsEiEES7_NS3_IS4_Lm5ES6_iEEiiiiiiiii,"ax",@progbits
	.align	128
.text._ZN2at6native51_GLOBAL__N__11011a27_18_DepthwiseConv3d_cu_35e0c7b544conv_depthwise3d_cuda_backward_weight_kernelIffLi2ELi2EEEvNS_27GenericPackedTensorAccessorIKT_Lm5ENS_16DefaultPtrTraitsEiEES7_NS3_IS4_Lm5ES6_iEEiiiiiiiii:
        .type           _ZN2at6native51_GLOBAL__N__11011a27_18_DepthwiseConv3d_cu_35e0c7b544conv_depthwise3d_cuda_backward_weight_kernelIffLi2ELi2EEEvNS_27GenericPackedTensorAccessorIKT_Lm5ENS_16DefaultPtrTraitsEiEES7_NS3_IS4_Lm5ES6_iEEiiiiiiiii,@function
        .size           _ZN2at6native51_GLOBAL__N__11011a27_18_DepthwiseConv3d_cu_35e0c7b544conv_depthwise3d_cuda_backward_weight_kernelIffLi2ELi2EEEvNS_27GenericPackedTensorAccessorIKT_Lm5ENS_16DefaultPtrTraitsEiEES7_NS3_IS4_Lm5ES6_iEEiiiiiiiii,(.L_x_468 - _ZN2at6native51_GLOBAL__N__11011a27_18_DepthwiseConv3d_cu_35e0c7b544conv_depthwise3d_cuda_backward_weight_kernelIffLi2ELi2EEEvNS_27GenericPackedTensorAccessorIKT_Lm5ENS_16DefaultPtrTraitsEiEES7_NS3_IS4_Lm5ES6_iEEiiiiiiiii)
        .other          _ZN2at6native51_GLOBAL__N__11011a27_18_DepthwiseConv3d_cu_35e0c7b544conv_depthwise3d_cuda_backward_weight_kernelIffLi2ELi2EEEvNS_27GenericPackedTensorAccessorIKT_Lm5ENS_16DefaultPtrTraitsEiEES7_NS3_IS4_Lm5ES6_iEEiiiiiiiii,@"STO_CUDA_ENTRY STV_DEFAULT"
_ZN2at6native51_GLOBAL__N__11011a27_18_DepthwiseConv3d_cu_35e0c7b544conv_depthwise3d_cuda_backward_weight_kernelIffLi2ELi2EEEvNS_27GenericPackedTensorAccessorIKT_Lm5ENS_16DefaultPtrTraitsEiEES7_NS3_IS4_Lm5ES6_iEEiiiiiiiii:
        /* <DEDUP_REMOVED lines=79> */
[----:B-1----:R-:W-:-:S04]  /*04f0*/  IMAD.MOV R4, RZ, RZ, -R5 ;  /* 0x000000ffff047224 */ /* 0x002fc800078e0a05 */
[----:B------:R-:W-:Y:S01]  /*0500*/  IMAD R15, R4, R7, RZ ;  /* 0x00000007040f7224 */ /* 0x000fe200078e02ff */
[----:B------:R-:W-:-:S10]  /*0510*/  HFMA2.MMA R4, -RZ, RZ, 0, 0 ;  /* 0x00000000ff047435 */ /* 0x000fd400000001ff */
        /* <DEDUP_REMOVED lines=104> */
.L_x_116:
[----:B------:R-:W0:Y:S01]  /*0ba0*/  LDC R3, c[0x0][0x220] ;  /* 0x00008800ff037b82 */ /* 0x000e220000000800 */
[----:B------:R-:W-:Y:S01]  /*0bb0*/  BSSY B1, `(.L_x_107) ;  /* 0x0000007000017945 */ /* 0x000fe20003800000 */
[----:B0-----:R-:W-:-:S13]  /*0bc0*/  ISETP.GE.AND P0, PT, R6, R3, PT ;  /* 0x000000030600720c */ /* 0x001fda0003f06270 */
[----:B------:R-:W-:Y:S05]  /*0bd0*/  @!P0 BRA `(.L_x_108) ;  /* 0x0000000000108947 */ /* 0x000fea0003800000 */
.L_x_109:
[----:B------:R-:W-:Y:S02]  /*0be0*/  IMAD.IADD R6, R6, 0x1, -R3 ;  /* 0x0000000106067824 */ /* 0x000fe400078e0a03 */
[----:B------:R-:W-:-:S03]  /*0bf0*/  VIADD R4, R4, 0x1 ;  /* 0x0000000104047836 */ /* 0x000fc60000000000 */
[----:B------:R-:W-:-:S13]  /*0c00*/  ISETP.GE.AND P0, PT, R6, R3, PT ;  /* 0x000000030600720c */ /* 0x000fda0003f06270 */
[----:B------:R-:W-:Y:S05]  /*0c10*/  @P0 BRA `(.L_x_109) ;  /* 0xfffffffc00f00947 */ /* 0x000fea000383ffff */
.L_x_108:
[----:B------:R-:W-:Y:S05]  /*0c20*/  BSYNC B1 ;  /* 0x0000000000017941 */ /* 0x000fea0003800000 */
.L_x_107:
        /* <DEDUP_REMOVED lines=24> */
[----:B------:R-:W-:Y:S02]  /*0db0*/  @!P1 IMAD.IADD R2, R2, 0x1, -R15 ;  /* 0x0000000102029824 */ /* 0x000fe400078e0a0f */
[----:B------:R-:W-:Y:S01]  /*0dc0*/  @!P1 VIADD R3, R3, 0x1 ;  /* 0x0000000103039836 */ /* 0x000fe20000000000 */
[C---:B------:R-:W-:Y:S02]  /*0dd0*/  ISETP.NE.AND P1, PT, R21.reuse, RZ, PT ;  /* 0x000000ff1500720c */ /* 0x040fe40003f25270 */
[----:B------:R-:W-:Y:S02]  /*0de0*/  ISETP.GE.U32.AND P0, PT, R2, R15, PT ;  /* 0x0000000f0200720c */ /* 0x000fe40003f06070 */
[----:B------:R-:W-:-:S04]  /*0df0*/  LOP3.LUT R2, R21, 0x1f, R18, 0x78, !PT ;  /* 0x0000001f15027812 */ /* 0x000fc800078e7812 */
[----:B------:R-:W-:-:S07]  /*0e00*/  ISETP.GE.AND P2, PT, R2, RZ, PT ;  /* 0x000000ff0200720c */ /* 0x000fce0003f46270 */
[----:B------:R-:W-:-:S06]  /*0e10*/  @P0 IADD3 R3, R3, 0x1, RZ ;  /* 0x0000000103030810 */ /* 0x000fcc0007ffe0ff */
        /* <DEDUP_REMOVED lines=27> */
.L_x_115:
[----:B------:R-:W-:Y:S01]  /*0fd0*/  IMAD R23, R20, 0x2, R9 ;  /* 0x0000000214177824 */ /* 0x000fe200078e0209 */
[----:B------:R-:W-:Y:S01]  /*0fe0*/  ULDC UR4, c[0x0][0x258] ;  /* 0x0000960000047ab9 */ /* 0x000fe20000000800 */
[----:B------:R-:W-:Y:S01]  /*0ff0*/  IMAD R26, R15, 0x2, R10 ;  /* 0x000000020f1a7824 */ /* 0x000fe200078e020a */
        /* <DEDUP_REMOVED lines=21> */
.L_x_114:
[----:B------:R-:W-:Y:S02]  /*1150*/  IMAD.IADD R20, R20, 0x1, -R23 ;  /* 0x0000000114147824 */ /* 0x000fe400078e0a17 */
[----:B------:R-:W-:-:S03]  /*1160*/  VIADD R15, R15, 0x1 ;  /* 0x000000010f0f7836 */ /* 0x000fc60000000000 */
[----:B------:R-:W-:-:S13]  /*1170*/  ISETP.GE.AND P0, PT, R20, R23, PT ;  /* 0x000000171400720c */ /* 0x000fda0003f06270 */
[----:B------:R-:W-:Y:S05]  /*1180*/  @P0 BRA `(.L_x_114) ;  /* 0xfffffffc00f00947 */ /* 0x000fea000383ffff */
.L_x_113:
[----:B------:R-:W-:Y:S05]  /*1190*/  BSYNC B2 ;  /* 0x0000000000027941 */ /* 0x000fea0003800000 */
.L_x_112:
[----:B------:R-:W-:Y:S01]  /*11a0*/  ULDC UR4, c[0x0][0x224] ;  /* 0x0000890000047ab9 */ /* 0x000fe20000000800 */
[----:B------:R-:W-:Y:S01]  /*11b0*/  IADD3 R21, P1, R21, 0x80, RZ ;  /* 0x0000008015157810 */ /* 0x000fe20007f3e0ff */
[----:B-----5:R-:W-:Y:S01]  /*11c0*/  FFMA.FTZ R7, R28, R26, R7 ;  /* 0x0000001a1c077223 */ /* 0x020fe20000010007 */
[----:B------:R-:W-:-:S03]  /*11d0*/  ISETP.GE.AND P0, PT, R15, UR4, PT ;  /* 0x000000040f007c0c */ /* 0x000fc6000bf06270 */
[----:B------:R-:W-:-:S10]  /*11e0*/  IMAD.X R24, RZ, RZ, R24, P1 ;  /* 0x000000ffff187224 */ /* 0x000fd400008e0618 */
[----:B------:R-:W-:Y:S05]  /*11f0*/  @!P0 BRA `(.L_x_115) ;  /* 0xfffffffc00748947 */ /* 0x000fea000383ffff */
.L_x_111:
[----:B------:R-:W-:Y:S05]  /*1200*/  BSYNC B1 ;  /* 0x0000000000017941 */ /* 0x000fea0003800000 */
.L_x_110:
[----:B------:R-:W-:-:S05]  /*1210*/  SHF.R.U32.HI R3, RZ, 0x5, R19 ;  /* 0x00000005ff037819 */ /* 0x000fca0000011613 */
[--C-:B------:R-:W-:Y:S02]  /*1220*/  IMAD.IADD R0, R0, 0x1, R3.reuse ;  /* 0x0000000100007824 */ /* 0x100fe400078e0203 */
[----:B------:R-:W-:-:S03]  /*1230*/  IMAD.IADD R6, R6, 0x1, R3 ;  /* 0x0000000106067824 */ /* 0x000fc600078e0203 */
[----:B------:R-:W-:-:S13]  /*1240*/  ISETP.GE.AND P0, PT, R0, R5, PT ;  /* 0x000000050000720c */ /* 0x000fda0003f06270 */
[----:B------:R-:W-:Y:S05]  /*1250*/  @!P0 BRA `(.L_x_116) ;  /* 0xfffffff800508947 */ /* 0x000fea000383ffff */
.L_x_106:
[----:B------:R-:W-:Y:S05]  /*1260*/  BSYNC B0 ;  /* 0x0000000000007941 */ /* 0x000fea0003800000 */
.L_x_105:
        /* <DEDUP_REMOVED lines=25> */
.L_x_117:
        /* <DEDUP_REMOVED lines=315> */
.L_x_118:
        /* <DEDUP_REMOVED lines=8> */
.L_x_119:
        /* <DEDUP_REMOVED lines=13> */
.L_x_468:


//--------------------- .text._ZN2at6native51_GLOBAL__N__11011a27_18_DepthwiseConv3d_cu_35e0c7b544conv_depthwise3d_cuda_backward_weight_kernelIffLi1ELi1EEEvNS_27GenericPackedTensorAccessorIKT_Lm5ENS_16DefaultPtrTraitsEiEES7_NS3_IS4_Lm5ES6_iEEiiiiiiiii --------------------------
	.section	.text._ZN2at6native51_GLOBAL__N__11011a27_18_DepthwiseConv3d_cu_35e0c7b544conv_depthwise3d_cuda_backward_weight_kernelIffLi1ELi1EEEvNS_27GenericPackedTensorAccessorIKT_Lm5ENS_16DefaultPtrTraitsEiEES7_NS3_IS4_Lm5ES6_iEEiiiiiiiii,"ax",@progbits
	.align	128
.text._ZN2at6native51_GLOBAL__N__11011a27_18_DepthwiseConv3d_cu_35e0c7b544conv_depthwise3d_cuda_backward_weight_kernelIffLi1ELi1EEEvNS_27GenericPackedTensorAccessorIKT_Lm5ENS_16DefaultPtrTraitsEiEES7_NS3_IS4_Lm5ES6_iEEiiiiiiiii:
        .type           _ZN2at6native51_GLOBAL__N__11011a27_18_DepthwiseConv3d_cu_35e0c7b544conv_depthwise3d_cuda_backward_weight_kernelIffLi1ELi1EEEvNS_27GenericPackedTensorAccessorIKT_Lm5ENS_16DefaultPtrTraitsEiEES7_NS3_IS4_Lm5ES6_iEEiiiiiiiii,@function
        .size           _ZN2at6native51_GLOBAL__N__11011a27_18_DepthwiseConv3d_cu_35e0c7b544conv_depthwise3d_cuda_backward_weight_kernelIffLi1ELi1EEEvNS_27GenericPackedTensorAccessorIKT_Lm5ENS_16DefaultPtrTraitsEiEES7_NS3_IS4_Lm5ES6_iEEiiiiiiiii,(.L_x_469 - _ZN2at6native51_GLOBAL__N__11011a27_18_DepthwiseConv3d_cu_35e0c7b544conv_depthwise3d_cuda_backward_weight_kernelIffLi1ELi1EEEvNS_27GenericPackedTensorAccessorIKT_Lm5ENS_16DefaultPtrTraitsEiEES7_NS3_IS4_Lm5ES6_iEEiiiiiiiii)
        .other          _ZN2at6native51_GLOBAL__N__11011a27_18_DepthwiseConv3d_cu_35e0c7b544conv_depthwise3d_cuda_backward_weight_kernelIffLi1ELi1EEEvNS_27GenericPackedTensorAccessorIKT_Lm5ENS_16DefaultPtrTraitsEiEES7_NS3_IS4_Lm5ES6_iEEiiiiiiiii,@"STO_CUDA_ENTRY STV_DEFAULT"
_ZN2at6native51_GLOBAL__N__11011a27_18_DepthwiseConv3d_cu_35e0c7b544conv_depthwise3d_cuda_backward_weight_kernelIffLi1ELi1EEEvNS_27GenericPackedTensorAccessorIKT_Lm5ENS_16DefaultPtrTraitsEiEES7_NS3_IS4_Lm5ES6_iEEiiiiiiiii:
        /* <DEDUP_REMOVED lines=186> */
.L_x_131:
[----:B------:R-:W0:Y:S01]  /*0ba0*/  LDC R3, c[0x0][0x220] ;  /* 0x00008800ff037b82 */ /* 0x000e220000000800 */
[----:B------:R-:W-:Y:S01]  /*0bb0*/  BSSY B1, `(.L_x_122) ;  /* 0x0000007000017945 */ /* 0x000fe20003800000 */
[----:B0-----:R-:W-:-:S13]  /*0bc0*/  ISETP.GE.AND P0, PT, R6, R3, PT ;  /* 0x000000030600720c */ /* 0x001fda0003f06270 */
[----:B------:R-:W-:Y:S05]  /*0bd0*/  @!P0 BRA `(.L_x_123) ;  /* 0x0000000000108947 */ /* 0x000fea0003800000 */
.L_x_124:
[----:B------:R-:W-:Y:S02]  /*0be0*/  IMAD.IADD R6, R6, 0x1, -R3 ;  /* 0x0000000106067824 */ /* 0x000fe400078e0a03 */
[----:B------:R-:W-:-:S03]  /*0bf0*/  VIADD R4, R4, 0x1 ;  /* 0x0000000104047836 */ /* 0x000fc60000000000 */
[----:B------:R-:W-:-:S13]  /*0c00*/  ISETP.GE.AND P0, PT, R6, R3, PT ;  /* 0x000000030600720c */ /* 0x000fda0003f06270 */
[----:B------:R-:W-:Y:S05]  /*0c10*/  @P0 BRA `(.L_x_124) ;  /* 0xfffffffc00f00947 */ /* 0x000fea000383ffff */
.L_x_123:
[----:B------:R-:W-:Y:S05]  /*0c20*/  BSYNC B1 ;  /* 0x0000000000017941 */ /* 0x000fea0003800000 */
.L_x_122:
        /* <DEDUP_REMOVED lines=58> */
.L_x_130:
[----:B------:R-:W-:Y:S01]  /*0fd0*/  IMAD.IADD R26, R9, 0x1, R20 ;  /* 0x00000001091a7824 */ /* 0x000fe200078e0214 */
[----:B------:R-:W-:Y:S01]  /*0fe0*/  ULDC UR4, c[0x0][0x258] ;  /* 0x0000960000047ab9 */ /* 0x000fe20000000800 */
[----:B------:R-:W-:Y:S01]  /*0ff0*/  IMAD.IADD R23, R10, 0x1, R15 ;  /* 0x000000010a177824 */ /* 0x000fe200078e020f */
        /* <DEDUP_REMOVED lines=21> */
.L_x_129:
[----:B------:R-:W-:Y:S02]  /*1150*/  IMAD.IADD R20, R20, 0x1, -R23 ;  /* 0x0000000114147824 */ /* 0x000fe400078e0a17 */
[----:B------:R-:W-:-:S03]  /*1160*/  VIADD R15, R15, 0x1 ;  /* 0x000000010f0f7836 */ /* 0x000fc60000000000 */
[----:B------:R-:W-:-:S13]  /*1170*/  ISETP.GE.AND P0, PT, R20, R23, PT ;  /* 0x000000171400720c */ /* 0x000fda0003f06270 */
[----:B------:R-:W-:Y:S05]  /*1180*/  @P0 BRA `(.L_x_129) ;  /* 0xfffffffc00f00947 */ /* 0x000fea000383ffff */
.L_x_128:
[----:B------:R-:W-:Y:S05]  /*1190*/  BSYNC B2 ;  /* 0x0000000000027941 */ /* 0x000fea0003800000 */
.L_x_127:
[----:B------:R-:W-:Y:S01]  /*11a0*/  ULDC UR4, c[0x0][0x224] ;  /* 0x0000890000047ab9 */ /* 0x000fe20000000800 */
[----:B------:R-:W-:Y:S01]  /*11b0*/  IADD3 R21, P1, R21, 0x80, RZ ;  /* 0x0000008015157810 */ /* 0x000fe20007f3e0ff */
[----:B-----5:R-:W-:Y:S01]  /*11c0*/  FFMA.FTZ R7, R28, R26, R7 ;  /* 0x0000001a1c077223 */ /* 0x020fe20000010007 */
[----:B------:R-:W-:-:S03]  /*11d0*/  ISETP.GE.AND P0, PT, R15, UR4, PT ;  /* 0x000000040f007c0c */ /* 0x000fc6000bf06270 */
[----:B------:R-:W-:-:S10]  /*11e0*/  IMAD.X R24, RZ, RZ, R24, P1 ;  /* 0x000000ffff187224 */ /* 0x000fd400008e0618 */
[----:B------:R-:W-:Y:S05]  /*11f0*/  @!P0 BRA `(.L_x_130) ;  /* 0xfffffffc00748947 */ /* 0x000fea000383ffff */
.L_x_126:
[----:B------:R-:W-:Y:S05]  /*1200*/  BSYNC B1 ;  /* 0x0000000000017941 */ /* 0x000fea0003800000 */
.L_x_125:
[----:B------:R-:W-:-:S05]  /*1210*/  SHF.R.U32.HI R3, RZ, 0x5, R19 ;  /* 0x00000005ff037819 */ /* 0x000fca0000011613 */
[--C-:B------:R-:W-:Y:S02]  /*1220*/  IMAD.IADD R0, R0, 0x1, R3.reuse ;  /* 0x0000000100007824 */ /* 0x100fe400078e0203 */
[----:B------:R-:W-:-:S03]  /*1230*/  IMAD.IADD R6, R6, 0x1, R3 ;  /* 0x0000000106067824 */ /* 0x000fc600078e0203 */
[----:B------:R-:W-:-:S13]  /*1240*/  ISETP.GE.AND P0, PT, R0, R5, PT ;  /* 0x000000050000720c */ /* 0x000fda0003f06270 */
[----:B------:R-:W-:Y:S05]  /*1250*/  @!P0 BRA `(.L_x_131) ;  /* 0xfffffff800508947 */ /* 0x000fea000383ffff */
.L_x_121:
[----:B------:R-:W-:Y:S05]  /*1260*/  BSYNC B0 ;  /* 0x0000000000007941 */ /* 0x000fea0003800000 */
.L_x_120:
        /* <DEDUP_REMOVED lines=25> */
.L_x_132:
        /* <DEDUP_REMOVED lines=315> */
.L_x_133:
        /* <DEDUP_REMOVED lines=8> */
.L_x_134:
        /* <DEDUP_REMOVED lines=13> */
.L_x_469:


//--------------------- .text._ZN2at6native51_GLOBAL__N__11011a27_18_DepthwiseConv3d_cu_35e0c7b544conv_depthwise3d_cuda_backward_weight_kernelIddLin1ELin1EEEvNS_27GenericPackedTensorAccessorIKT_Lm5ENS_16DefaultPtrTraitsEiEES7_NS3_IS4_Lm5ES6_iEEiiiiiiiii --------------------------
	.section	.text._ZN2at6native51_GLOBAL__N__11011a27_18_DepthwiseConv3d_cu_35e0c7b544conv_depthwise3d_cuda_backward_weight_kernelIddLin1ELin1EEEvNS_27GenericPackedTensorAccessorIKT_Lm5ENS_16DefaultPtrTraitsEiEES7_NS3_IS4_Lm5ES6_iEEiiiiiiiii,"ax",@progbits
	.align	128
.text._ZN2at6native51_GLOBAL__N__11011a27_18_DepthwiseConv3d_cu_35e0c7b544conv_depthwise3d_cuda_backward_weight_kernelIddLin1ELin1EEEvNS_27GenericPackedTensorAccessorIKT_Lm5ENS_16DefaultPtrTraitsEiEES7_NS3_IS4_Lm5ES6_iEEiiiiiiiii:
        .type           _ZN2at6native51_GLOBAL__N__11011a27_18_DepthwiseConv3d_cu_35e0c7b544conv_depthwise3d_cuda_backward_weight_kernelIddLin1ELin1EEEvNS_27GenericPackedTensorAccessorIKT_Lm5ENS_16DefaultPtrTraitsEiEES7_NS3_IS4_Lm5ES6_iEEiiiiiiiii,@function
        .size           _ZN2at6native51_GLOBAL__N__11011a27_18_DepthwiseConv3d_cu_35e0c7b544conv_depthwise3d_cuda_backward_weight_kernelIddLin1ELin1EEEvNS_27GenericPackedTensorAccessorIKT_Lm5ENS_16DefaultPtrTraitsEiEES7_NS3_IS4_Lm5ES6_iEEiiiiiiiii,(.L_x_470 - _ZN2at6native51_GLOBAL__N__11011a27_18_DepthwiseConv3d_cu_35e0c7b544conv_depthwise3d_cuda_backward_weight_kernelIddLin1ELin1EEEvNS_27GenericPackedTensorAccessorIKT_Lm5ENS_16DefaultPtrTraitsEiEES7_NS3_IS4_Lm5ES6_iEEiiiiiiiii)
        .other          _ZN2at6native51_GLOBAL__N__11011a27_18_DepthwiseConv3d_cu_35e0c7b544conv_depthwise3d_cuda_backward_weight_kernelIddLin1ELin1EEEvNS_27GenericPackedTensorAccessorIKT_Lm5ENS_16DefaultPtrTraitsEiEES7_NS3_IS4_Lm5ES6_iEEiiiiiiiii,@"STO_CUDA_ENTRY STV_DEFAULT"
_ZN2at6native51_GLOBAL__N__11011a27_18_DepthwiseConv3d_cu_35e0c7b544conv_depthwise3d_cuda_backward_weight_kernelIddLin1ELin1EEEvNS_27GenericPackedTensorAccessorIKT_Lm5ENS_16DefaultPtrTraitsEiEES7_NS3_IS4_Lm5ES6_iEEiiiiiiiii:
        /* <DEDUP_REMOVED lines=63> */
[----:B------:R-:W-:Y:S01]  /*03f0*/  IMAD.MOV.U32 R10, RZ, RZ, RZ ;  /* 0x000000ffff0a7224 */ /* 0x000fe200078e00ff */
[----:B------:R-:W-:Y:S01]  /*0400*/  ULDC.64 UR36, c[0x0][0x208] ;  /* 0x0000820000247ab9 */ /* 0x000fe20000000a00 */
[----:B------:R-:W-:Y:S01]  /*0410*/  IMAD.MOV R15, RZ, RZ, -R9 ;  /* 0x000000ffff0f7224 */ /* 0x000fe200078e0a09 */
[----:B------:R-:W-:Y:S01]  /*0420*/  BSSY B0, `(.L_x_135) ;  /* 0x00000e4000007945 */ /* 0x000fe20003800000 */
[----:B------:R-:W-:Y:S02]  /*0430*/  IMAD.MOV R14, RZ, RZ, -R4 ;  /* 0x000000ffff0e7224 */ /* 0x000fe400078e0a04 */
[----:B------:R-:W2:Y:S08]  /*0440*/  LDC R20, c[0x0][0x294] ;  /* 0x0000a500ff147b82 */ /* 0x000eb00000000800 */
[----:B------:R-:W3:Y:S01]  /*0450*/  LDC.64 R16, c[0x0][0x270] ;  /* 0x00009c00ff107b82 */ /* 0x000ee20000000a00 */
[----:B0-----:R-:W-:-:S04]  /*0460*/  IABS R6, R7 ;  /* 0x0000000700067213 */ /* 0x001fc80000000000 */
[----:B------:R-:W0:Y:S01]  /*0470*/  I2F.RP R5, R6 ;  /* 0x0000000600057306 */ /* 0x000e220000209400 */
[----:B-1----:R-:W-:-:S04]  /*0480*/  SHF.R.U32.HI R0, RZ, 0x5, R18 ;  /* 0x00000005ff007819 */ /* 0x002fc80000011612 */
[----:B------:R-:W-:-:S03]  /*0490*/  IABS R12, R0 ;  /* 0x00000000000c7213 */ /* 0x000fc60000000000 */
[----:B0-----:R-:W0:Y:S02]  /*04a0*/  MUFU.RCP R5, R5 ;  /* 0x0000000500057308 */ /* 0x001e240000001000 */
[----:B0-----:R-:W-:-:S06]  /*04b0*/  VIADD R8, R5, 0xffffffe ;  /* 0x0ffffffe05087836 */ /* 0x001fcc0000000000 */
[----:B------:R-:W0:Y:S02]  /*04c0*/  F2I.FTZ.U32.TRUNC.NTZ R11, R8 ;  /* 0x00000008000b7305 */ /* 0x000e24000021f000 */
[----:B0-----:R-:W-:-:S04]  /*04d0*/  IMAD.MOV R13, RZ, RZ, -R11 ;  /* 0x000000ffff0d7224 */ /* 0x001fc800078e0a0b */
[----:B------:R-:W-:-:S04]  /*04e0*/  IMAD R13, R13, R6, RZ ;  /* 0x000000060d0d7224 */ /* 0x000fc800078e02ff */
[----:B------:R-:W-:-:S04]  /*04f0*/  IMAD.HI.U32 R10, R11, R13, R10 ;  /* 0x0000000d0b0a7227 */ /* 0x000fc800078e000a */
[----:B------:R-:W-:Y:S02]  /*0500*/  IMAD.MOV.U32 R13, RZ, RZ, R12 ;  /* 0x000000ffff0d7224 */ /* 0x000fe400078e000c */
[----:B------:R-:W-:Y:S02]  /*0510*/  IMAD.MOV R12, RZ, RZ, -R19 ;  /* 0x000000ffff0c7224 */ /* 0x000fe400078e0a13 */
[----:B------:R-:W-:Y:S02]  /*0520*/  IMAD.HI.U32 R5, R10, R13, RZ ;  /* 0x0000000d0a057227 */ /* 0x000fe400078e00ff */
[----:B------:R-:W0:Y:S02]  /*0530*/  LDC.64 R10, c[0x0][0x298] ;  /* 0x0000a600ff0a7b82 */ /* 0x000e240000000a00 */
[----:B------:R-:W-:Y:S02]  /*0540*/  IMAD.MOV R8, RZ, RZ, -R5 ;  /* 0x000000ffff087224 */ /* 0x000fe400078e0a05 */
[----:B------:R-:W-:-:S02]  /*0550*/  IMAD R9, R12, UR7, R9 ;  /* 0x000000070c097c24 */ /* 0x000fc4000f8e0209 */
[----:B------:R-:W-:Y:S02]  /*0560*/  IMAD R13, R6, R8, R13 ;  /* 0x00000008060d7224 */ /* 0x000fe400078e020d */
[----:B------:R-:W-:Y:S01]  /*0570*/  IMAD R8, R2, R15, UR4 ;  /* 0x0000000402087e24 */ /* 0x000fe2000f8e020f */
[----:B------:R-:W-:Y:S01]  /*0580*/  ULDC UR4, c[0x0][0x248] ;  /* 0x0000920000047ab9 */ /* 0x000fe20000000800 */
[----:B------:R-:W-:Y:S01]  /*0590*/  IMAD R19, R14, UR6, R19 ;  /* 0x000000060e137c24 */ /* 0x000fe2000f8e0213 */
[----:B------:R-:W-:-:S03]  /*05a0*/  ISETP.GT.U32.AND P2, PT, R6, R13, PT ;  /* 0x0000000d0600720c */ /* 0x000fc60003f44070 */
[----:B--2---:R-:W-:-:S10]  /*05b0*/  IMAD R2, R19, R20, RZ ;  /* 0x0000001413027224 */ /* 0x004fd400078e02ff */
[----:B------:R-:W-:Y:S02]  /*05c0*/  @!P2 IMAD.IADD R13, R13, 0x1, -R6 ;  /* 0x000000010d0da824 */ /* 0x000fe400078e0a06 */
[----:B0-----:R-:W-:Y:S02]  /*05d0*/  IMAD R12, R8, R11, RZ ;  /* 0x0000000b080c7224 */ /* 0x001fe400078e02ff */
        /* <DEDUP_REMOVED lines=9> */
[----:B------:R-:W-:Y:S01]  /*0670*/  IMAD R6, R4, R3, RZ ;  /* 0x0000000304067224 */ /* 0x000fe200078e02ff */
[----:B------:R-:W0:Y:S01]  /*0680*/  LDC R2, c[0x0][RZ] ;  /* 0x00000000ff027b82 */ /* 0x000e220000000800 */
[----:B------:R-:W-:Y:S01]  /*0690*/  IMAD R3, R7, UR4, RZ ;  /* 0x0000000407037c24 */ /* 0x000fe2000f8e02ff */
[----:B------:R-:W-:Y:S01]  /*06a0*/  ISETP.GE.AND P0, PT, R10, RZ, PT ;  /* 0x000000ff0a00720c */ /* 0x000fe20003f06270 */
[----:B------:R-:W-:Y:S01]  /*06b0*/  @P1 VIADD R5, R5, 0x1 ;  /* 0x0000000105051836 */ /* 0x000fe20000000000 */
[----:B------:R-:W-:-:S02]  /*06c0*/  ISETP.NE.AND P2, PT, R7, RZ, PT ;  /* 0x000000ff0700720c */ /* 0x000fc40003f45270 */
[----:B------:R-:W-:Y:S02]  /*06d0*/  ISETP.GE.AND P1, PT, R0, R3, PT ;  /* 0x000000030000720c */ /* 0x000fe40003f26270 */
[----:B------:R-:W-:-:S04]  /*06e0*/  IADD3 R10, P3, R6, R13, RZ ;  /* 0x0000000d060a7210 */ /* 0x000fc80007f7e0ff */
[----:B------:R-:W-:Y:S02]  /*06f0*/  LEA.HI.X.SX32 R6, R6, R11, 0x1, P3 ;  /* 0x0000000b06067211 */ /* 0x000fe400018f0eff */
[C---:B---3--:R-:W-:Y:S01]  /*0700*/  LEA R16, P3, R10.reuse, R16, 0x3 ;  /* 0x000000100a107211 */ /* 0x048fe200078618ff */
[----:B------:R-:W-:Y:S02]  /*0710*/  @!P0 IMAD.MOV R5, RZ, RZ, -R5 ;  /* 0x000000ffff058224 */ /* 0x000fe400078e0a05 */
[----:B------:R-:W-:Y:S02]  /*0720*/  @!P2 LOP3.LUT R5, RZ, R7, RZ, 0x33, !PT ;  /* 0x00000007ff05a212 */ /* 0x000fe400078e33ff */
[----:B------:R-:W-:Y:S02]  /*0730*/  LEA.HI.X R17, R10, R17, R6, 0x3, P3 ;  /* 0x000000110a117211 */ /* 0x000fe400018f1c06 */
[----:B------:R-:W-:Y:S01]  /*0740*/  CS2R R10, SRZ ;  /* 0x00000000000a7805 */ /* 0x000fe2000001ff00 */
[----:B------:R-:W-:Y:S06]  /*0750*/  @P1 BRA `(.L_x_136) ;  /* 0x0000000800c01947 */ /* 0x000fec0003800000 */
[----:B------:R-:W1:Y:S01]  /*0760*/  LDC R6, c[0x0][0x24c] ;  /* 0x00009300ff067b82 */ /* 0x000e620000000800 */
[----:B------:R-:W-:Y:S01]  /*0770*/  ULDC UR4, c[0x0][0x230] ;  /* 0x00008c0000047ab9 */ /* 0x000fe20000000800 */
[----:B------:R-:W-:-:S06]  /*0780*/  ULDC UR5, c[0x0][0x2c0] ;  /* 0x0000b00000057ab9 */ /* 0x000fcc0000000800 */
[----:B------:R-:W2:Y:S01]  /*0790*/  LDC R21, c[0x0][0x21c] ;  /* 0x00008700ff157b82 */ /* 0x000ea20000000800 */
[----:B-1----:R-:W-:-:S04]  /*07a0*/  IABS R15, R6 ;  /* 0x00000006000f7213 */ /* 0x002fc80000000000 */
[----:B------:R-:W1:Y:S08]  /*07b0*/  I2F.RP R12, R15 ;  /* 0x0000000f000c7306 */ /* 0x000e700000209400 */
[----:B-1----:R-:W1:Y:S02]  /*07c0*/  MUFU.RCP R12, R12 ;  /* 0x0000000c000c7308 */ /* 0x002e640000001000 */
[----:B-1----:R-:W-:-:S06]  /*07d0*/  VIADD R10, R12, 0xffffffe ;  /* 0x0ffffffe0c0a7836 */ /* 0x002fcc0000000000 */
[----:B------:R1:W3:Y:S02]  /*07e0*/  F2I.FTZ.U32.TRUNC.NTZ R11, R10 ;  /* 0x0000000a000b7305 */ /* 0x0002e4000021f000 */
[----:B-1----:R-:W-:Y:S02]  /*07f0*/  IMAD.MOV.U32 R10, RZ, RZ, RZ ;  /* 0x000000ffff0a7224 */ /* 0x002fe400078e00ff */
[----:B---3--:R-:W-:-:S04]  /*0800*/  IMAD.MOV R14, RZ, RZ, -R11 ;  /* 0x000000ffff0e7224 */ /* 0x008fc800078e0a0b */
[----:B------:R-:W-:Y:S01]  /*0810*/  IMAD R13, R14, R15, RZ ;  /* 0x0000000f0e0d7224 */ /* 0x000fe200078e02ff */
[----:B--2---:R-:W-:-:S03]  /*0820*/  IABS R14, R21 ;  /* 0x00000015000e7213 */ /* 0x004fc60000000000 */
        /* <DEDUP_REMOVED lines=17> */
[----:B------:R-:W1:Y:S08]  /*0940*/  I2F.RP R12, R6 ;  /* 0x00000006000c7306 */ /* 0x000e700000209400 */
[----:B-1----:R-:W1:Y:S02]  /*0950*/  MUFU.RCP R12, R12 ;  /* 0x0000000c000c7308 */ /* 0x002e640000001000 */
[----:B-1----:R-:W-:-:S06]  /*0960*/  VIADD R10, R12, 0xffffffe ;  /* 0x0ffffffe0c0a7836 */ /* 0x002fcc0000000000 */
[----:B------:R1:W2:Y:S02]  /*0970*/  F2I.FTZ.U32.TRUNC.NTZ R11, R10 ;  /* 0x0000000a000b7305 */ /* 0x0002a4000021f000 */
[----:B-1----:R-:W-:Y:S02]  /*0980*/  IMAD.MOV.U32 R10, RZ, RZ, RZ ;  /* 0x000000ffff0a7224 */ /* 0x002fe400078e00ff */
[----:B--2---:R-:W-:-:S04]  /*0990*/  IMAD.MOV R15, RZ, RZ, -R11 ;  /* 0x000000ffff0f7224 */ /* 0x004fc800078e0a0b */
[----:B------:R-:W-:-:S04]  /*09a0*/  IMAD R15, R15, R6, RZ ;  /* 0x000000060f0f7224 */ /* 0x000fc800078e02ff */
[----:B------:R-:W-:-:S04]  /*09b0*/  IMAD.HI.U32 R11, R11, R15, R10 ;  /* 0x0000000f0b0b7227 */ /* 0x000fc800078e000a */
[----:B------:R-:W-:Y:S02]  /*09c0*/  IMAD.MOV R15, RZ, RZ, -R20 ;  /* 0x000000ffff0f7224 */ /* 0x000fe400078e0a14 */
[----:B------:R-:W-:-:S04]  /*09d0*/  IMAD.HI.U32 R12, R11, R14, RZ ;  /* 0x0000000e0b0c7227 */ /* 0x000fc800078e00ff */
[----:B------:R-:W-:Y:S02]  /*09e0*/  IMAD R11, R12, R15, R14 ;  /* 0x0000000f0c0b7224 */ /* 0x000fe400078e020e */
[----:B------:R-:W1:Y:S03]  /*09f0*/  LDC R14, c[0x0][0x2ac] ;  /* 0x0000ab00ff0e7b82 */ /* 0x000e660000000800 */
[----:B------:R-:W-:-:S13]  /*0a00*/  ISETP.GT.U32.AND P1, PT, R6, R11, PT ;  /* 0x0000000b0600720c */ /* 0x000fda0003f24070 */
[----:B------:R-:W-:Y:S02]  /*0a10*/  @!P1 IMAD.IADD R11, R11, 0x1, -R6 ;  /* 0x000000010b0b9824 */ /* 0x000fe400078e0a06 */
[----:B------:R-:W-:Y:S01]  /*0a20*/  @!P1 VIADD R12, R12, 0x1 ;  /* 0x000000010c0c9836 */ /* 0x000fe20000000000 */
[----:B------:R-:W-:Y:S02]  /*0a30*/  ISETP.NE.AND P1, PT, R13, RZ, PT ;  /* 0x000000ff0d00720c */ /* 0x000fe40003f25270 */
[----:B------:R-:W-:Y:S02]  /*0a40*/  ISETP.GE.U32.AND P0, PT, R11, R6, PT ;  /* 0x000000060b00720c */ /* 0x000fe40003f06070 */
[----:B------:R-:W2:Y:S01]  /*0a50*/  LDC.64 R10, c[0x0][0x2b0] ;  /* 0x0000ac00ff0a7b82 */ /* 0x000ea20000000a00 */
[----:B------:R-:W-:-:S04]  /*0a60*/  LOP3.LUT R6, R4, R13, RZ, 0x3c, !PT ;  /* 0x0000000d04067212 */ /* 0x000fc800078e3cff */
[----:B------:R-:W-:Y:S01]  /*0a70*/  ISETP.GE.AND P2, PT, R6, RZ, PT ;  /* 0x000000ff0600720c */ /* 0x000fe20003f46270 */
[----:B------:R-:W-:-:S04]  /*0a80*/  IMAD.MOV R6, RZ, RZ, -R5 ;  /* 0x000000ffff067224 */ /* 0x000fc800078e0a05 */
[----:B------:R-:W-:Y:S02]  /*0a90*/  IMAD R6, R7, R6, R0 ;  /* 0x0000000607067224 */ /* 0x000fe400078e0200 */
[----:B------:R-:W-:-:S06]  /*0aa0*/  @P0 VIADD R12, R12, 0x1 ;  /* 0x000000010c0c0836 */ /* 0x000fcc0000000000 */
[----:B------:R-:W-:Y:S01]  /*0ab0*/  @!P2 IMAD.MOV R12, RZ, RZ, -R12 ;  /* 0x000000ffff0ca224 */ /* 0x000fe200078e0a0c */
[----:B------:R-:W-:Y:S01]  /*0ac0*/  @!P1 LOP3.LUT R12, RZ, R13, RZ, 0x33, !PT ;  /* 0x0000000dff0c9212 */ /* 0x000fe200078e33ff */
[----:B------:R-:W-:Y:S01]  /*0ad0*/  IMAD R13, R4, UR4, RZ ;  /* 0x00000004040d7c24 */ /* 0x000fe2000f8e02ff */
[----:B------:R-:W-:Y:S01]  /*0ae0*/  LOP3.LUT R4, R18, 0x1f, RZ, 0xc0, !PT ;  /* 0x0000001f12047812 */ /* 0x000fe200078ec0ff */
[----:B------:R-:W-:Y:S01]  /*0af0*/  ULDC UR4, c[0x0][0x2b8] ;  /* 0x0000ae0000047ab9 */ /* 0x000fe20000000800 */
[----:B--2---:R-:W-:Y:S02]  /*0b00*/  IMAD R7, R8, UR5, -R11 ;  /* 0x0000000508077c24 */ /* 0x004fe4000f8e0a0b */
[----:B------:R-:W-:Y:S01]  /*0b10*/  IADD3 R8, P0, R4, R13, RZ ;  /* 0x0000000d04087210 */ /* 0x000fe20007f1e0ff */
[----:B------:R-:W-:Y:S01]  /*0b20*/  ULDC UR5, c[0x0][0x2bc] ;  /* 0x0000af0000057ab9 */ /* 0x000fe20000000800 */
[----:B-1----:R-:W-:Y:S01]  /*0b30*/  IMAD R19, R19, UR4, -R14 ;  /* 0x0000000413137c24 */ /* 0x002fe2000f8e0a0e */
[----:B------:R-:W-:Y:S01]  /*0b40*/  ULDC UR4, c[0x0][0x260] ;  /* 0x0000980000047ab9 */ /* 0x000fe20000000800 */
[----:B------:R-:W-:Y:S01]  /*0b50*/  IMAD R9, R9, UR5, -R10 ;  /* 0x0000000509097c24 */ /* 0x000fe2000f8e0a0a */
[----:B------:R-:W-:-:S02]  /*0b60*/  CS2R R10, SRZ ;  /* 0x00000000000a7805 */ /* 0x000fc4000001ff00 */
[----:B------:R-:W-:Y:S01]  /*0b70*/  LEA.HI.X.SX32 R20, R13, RZ, 0x1, P0 ;  /* 0x000000ff0d147211 */ /* 0x000fe200000f0eff */
[----:B------:R-:W-:-:S07]  /*0b80*/  IMAD R21, R12, UR4, RZ ;  /* 0x000000040c157c24 */ /* 0x000fce000f8e02ff */
.L_x_146:
[----:B------:R-:W1:Y:S01]  /*0b90*/  LDC R13, c[0x0][0x220] ;  /* 0x00008800ff0d7b82 */ /* 0x000e620000000800 */
[----:B------:R-:W-:Y:S01]  /*0ba0*/  BSSY B1, `(.L_x_137) ;  /* 0x0000007000017945 */ /* 0x000fe20003800000 */
[----:B-1----:R-:W-:-:S13]  /*0bb0*/  ISETP.GE.AND P0, PT, R6, R13, PT ;  /* 0x0000000d0600720c */ /* 0x002fda0003f06270 */
[----:B------:R-:W-:Y:S05]  /*0bc0*/  @!P0 BRA `(.L_x_138) ;  /* 0x0000000000108947 */ /* 0x000fea0003800000 */
.L_x_139:
[----:B------:R-:W-:Y:S02]  /*0bd0*/  IMAD.IADD R6, R6, 0x1, -R13 ;  /* 0x0000000106067824 */ /* 0x000fe400078e0a0d */
[----:B------:R-:W-:-:S03]  /*0be0*/  VIADD R5, R5, 0x1 ;  /* 0x0000000105057836 */ /* 0x000fc60000000000 */
[----:B------:R-:W-:-:S13]  /*0bf0*/  ISETP.GE.AND P0, PT, R6, R13, PT ;  /* 0x0000000d0600720c */ /* 0x000fda0003f06270 */
[----:B------:R-:W-:Y:S05]  /*0c00*/  @P0 BRA `(.L_x_139) ;  /* 0xfffffffc00f00947 */ /* 0x000fea000383ffff */
.L_x_138:
[----:B------:R-:W-:Y:S05]  /*0c10*/  BSYNC B1 ;  /* 0x0000000000017941 */ /* 0x000fea0003800000 */
.L_x_137:
[----:B------:R-:W-:Y:S01]  /*0c20*/  ULDC UR4, c[0x0][0x2a0] ;  /* 0x0000a80000047ab9 */ /* 0x000fe20000000800 */
[----:B------:R-:W-:Y:S01]  /*0c30*/  BSSY B1, `(.L_x_140) ;  /* 0x000005d000017945 */ /* 0x000fe20003800000 */
[----:B------:R-:W-:Y:S01]  /*0c40*/  IMAD R14, R6, UR4, R19 ;  /* 0x00000004060e7c24 */ /* 0x000fe2000f8e0213 */
[----:B------:R-:W-:-:S04]  /*0c50*/  ULDC UR4, c[0x0][0x250] ;  /* 0x0000940000047ab9 */ /* 0x000fc80000000800 */
[----:B------:R-:W-:-:S04]  /*0c60*/  ISETP.GE.AND P0, PT, R14, UR4, PT ;  /* 0x000000040e007c0c */ /* 0x000fc8000bf06270 */
[----:B------:R-:W-:-:S13]  /*0c70*/  ISETP.LT.OR P0, PT, R14, RZ, P0 ;  /* 0x000000ff0e00720c */ /* 0x000fda0000701670 */
[----:B------:R-:W-:Y:S05]  /*0c80*/  @P0 BRA `(.L_x_141) ;  /* 0x00000004005c0947 */ /* 0x000fea0003800000 */
[----:B------:R-:W1:Y:S01]  /*0c90*/  LDC R15, c[0x0][0x228] ;  /* 0x00008a00ff0f7b82 */ /* 0x000e620000000800 */
[----:B------:R-:W-:Y:S01]  /*0ca0*/  LOP3.LUT R4, R18, 0x1f, RZ, 0xc0, !PT ;  /* 0x0000001f12047812 */ /* 0x000fe200078ec0ff */
[----:B------:R-:W-:-:S03]  /*0cb0*/  ULDC UR4, c[0x0][0x224] ;  /* 0x0000890000047ab9 */ /* 0x000fc60000000800 */
[----:B------:R-:W-:Y:S02]  /*0cc0*/  IABS R24, R4 ;  /* 0x0000000400187213 */ /* 0x000fe40000000000 */
[----:B-1----:R-:W-:-:S04]  /*0cd0*/  IABS R22, R15 ;  /* 0x0000000f00167213 */ /* 0x002fc80000000000 */
[----:B------:R-:W1:Y:S08]  /*0ce0*/  I2F.RP R23, R22 ;  /* 0x0000001600177306 */ /* 0x000e700000209400 */
[----:B-1----:R-:W1:Y:S02]  /*0cf0*/  MUFU.RCP R23, R23 ;  /* 0x0000001700177308 */ /* 0x002e640000001000 */
[----:B-1----:R-:W-:-:S06]  /*0d00*/  VIADD R12, R23, 0xffffffe ;  /* 0x0ffffffe170c7836 */ /* 0x002fcc0000000000 */
[----:B------:R1:W2:Y:S02]  /*0d10*/  F2I.FTZ.U32.TRUNC.NTZ R13, R12 ;  /* 0x0000000c000d7305 */ /* 0x0002a4000021f000 */
[----:B-1----:R-:W-:Y:S02]  /*0d20*/  IMAD.MOV.U32 R12, RZ, RZ, RZ ;  /* 0x000000ffff0c7224 */ /* 0x002fe400078e00ff */
[----:B--2---:R-:W-:-:S04]  /*0d30*/  IMAD.MOV R25, RZ, RZ, -R13 ;  /* 0x000000ffff197224 */ /* 0x004fc800078e0a0d */
[----:B------:R-:W-:-:S04]  /*0d40*/  IMAD R25, R25, R22, RZ ;  /* 0x0000001619197224 */ /* 0x000fc800078e02ff */
[----:B------:R-:W-:Y:S01]  /*0d50*/  IMAD.HI.U32 R13, R13, R25, R12 ;  /* 0x000000190d0d7227 */ /* 0x000fe200078e000c */
[----:B------:R-:W-:-:S04]  /*0d60*/  LOP3.LUT R12, R15, 0x1f, R18, 0x78, !PT ;  /* 0x0000001f0f0c7812 */ /* 0x000fc800078e7812 */
[----:B------:R-:W-:Y:S01]  /*0d70*/  ISETP.GE.AND P2, PT, R12, RZ, PT ;  /* 0x000000ff0c00720c */ /* 0x000fe20003f46270 */
[----:B------:R-:W-:-:S04]  /*0d80*/  IMAD.HI.U32 R13, R13, R24, RZ ;  /* 0x000000180d0d7227 */ /* 0x000fc800078e00ff */
        /* <DEDUP_REMOVED lines=17> */
[----:B------:R-:W-:Y:S02]  /*0ea0*/  IMAD.MOV R13, RZ, RZ, -R22 ;  /* 0x000000ffff0d7224 */ /* 0x000fe400078e0a16 */
        /* <DEDUP_REMOVED lines=12> */
[----:B------:R-:W-:Y:S02]  /*0f70*/  SHF.R.S32.HI R12, RZ, 0x1f, R12 ;  /* 0x0000001fff0c7819 */ /* 0x000fe4000001140c */
[----:B------:R-:W-:-:S02]  /*0f80*/  LEA R24, P2, R27, UR4, 0x3 ;  /* 0x000000041b187c11 */ /* 0x000fc4000f8418ff */
[----:B------:R-:W-:Y:S02]  /*0f90*/  SHF.R.S32.HI R13, RZ, 0x1f, R21 ;  /* 0x0000001fff0d7819 */ /* 0x000fe40000011415 */
[----:B------:R-:W-:Y:S02]  /*0fa0*/  LEA.HI.X R27, R27, UR5, R26, 0x3, P2 ;  /* 0x000000051b1b7c11 */ /* 0x000fe400090f1c1a */
[----:B------:R-:W-:-:S07]  /*0fb0*/  IADD3.X R25, R25, R12, R13, P0, P1 ;  /* 0x0000000c19197210 */ /* 0x000fce00007e240d */
.L_x_145:
        /* <DEDUP_REMOVED lines=11> */
[----:B------:R-:W1:Y:S01]  /*1070*/  @!P0 LDC.64 R12, c[0x0][0x240] ;  /* 0x00009000ff0c8b82 */ /* 0x000e620000000a00 */
[----:B------:R-:W-:-:S04]  /*1080*/  @!P0 IADD3 R14, P1, R26, R23, RZ ;  /* 0x000000171a0e8210 */ /* 0x000fc80007f3e0ff */
[----:B------:R-:W-:Y:S01]  /*1090*/  @!P0 LEA.HI.X.SX32 R15, R26, R25, 0x1, P1 ;  /* 0x000000191a0f8211 */ /* 0x000fe200008f0eff */
[----:B------:R-:W-:-:S05]  /*10a0*/  IMAD.MOV.U32 R26, RZ, RZ, R24 ;  /* 0x000000ffff1a7224 */ /* 0x000fca00078e0018 */
[----:B------:R-:W2:Y:S01]  /*10b0*/  LDG.E.64 R28, desc[UR36][R26.64] ;  /* 0x000000241a1c7981 */ /* 0x000ea2000c1e1b00 */
[----:B-1----:R-:W-:-:S04]  /*10c0*/  @!P0 LEA R12, P1, R14, R12, 0x3 ;  /* 0x0000000c0e0c8211 */ /* 0x002fc800078218ff */
[----:B------:R-:W-:Y:S02]  /*10d0*/  @!P0 LEA.HI.X R13, R14, R13, R15, 0x3, P1 ;  /* 0x0000000d0e0d8211 */ /* 0x000fe400008f1c0f */
[----:B------:R-:W-:-:S06]  /*10e0*/  CS2R R14, SRZ ;  /* 0x00000000000e7805 */ /* 0x000fcc000001ff00 */
[----:B------:R1:W2:Y:S02]  /*10f0*/  @!P0 LDG.E.64 R14, desc[UR36][R12.64] ;  /* 0x000000240c0e8981 */ /* 0x0002a4000c1e1b00 */
[----:B-1----:R-:W1:Y:S01]  /*1100*/  LDC R13, c[0x0][0x228] ;  /* 0x00008a00ff0d7b82 */ /* 0x002e620000000800 */
[----:B------:R-:W-:Y:S01]  /*1110*/  VIADD R4, R4, 0x20 ;  /* 0x0000002004047836 */ /* 0x000fe20000000000 */
[----:B------:R-:W-:Y:S04]  /*1120*/  BSSY B2, `(.L_x_142) ;  /* 0x0000008000027945 */ /* 0x000fe80003800000 */
[----:B-1----:R-:W-:Y:S01]  /*1130*/  ISETP.GE.AND P0, PT, R4, R13, PT ;  /* 0x0000000d0400720c */ /* 0x002fe20003f06270 */
[----:B--2---:R-:W-:-:S12]  /*1140*/  DFMA R10, R28, R14, R10 ;  /* 0x0000000e1c0a722b */ /* 0x004fd8000000000a */
[----:B------:R-:W-:Y:S05]  /*1150*/  @!P0 BRA `(.L_x_143) ;  /* 0x0000000000108947 */ /* 0x000fea0003800000 */
.L_x_144:
[----:B------:R-:W-:Y:S02]  /*1160*/  IMAD.IADD R4, R4, 0x1, -R13 ;  /* 0x0000000104047824 */ /* 0x000fe400078e0a0d */
[----:B------:R-:W-:-:S03]  /*1170*/  VIADD R22, R22, 0x1 ;  /* 0x0000000116167836 */ /* 0x000fc60000000000 */
[----:B------:R-:W-:-:S13]  /*1180*/  ISETP.GE.AND P0, PT, R4, R13, PT ;  /* 0x0000000d0400720c */ /* 0x000fda0003f06270 */
[----:B------:R-:W-:Y:S05]  /*1190*/  @P0 BRA `(.L_x_144) ;  /* 0xfffffffc00f00947 */ /* 0x000fea000383ffff */
.L_x_143:
[----:B------:R-:W-:Y:S05]  /*11a0*/  BSYNC B2 ;  /* 0x0000000000027941 */ /* 0x000fea0003800000 */
.L_x_142:
[----:B------:R-:W-:Y:S01]  /*11b0*/  ULDC UR4, c[0x0][0x224] ;  /* 0x0000890000047ab9 */ /* 0x000fe20000000800 */
[----:B------:R-:W-:Y:S02]  /*11c0*/  IADD3 R24, P1, R24, 0x100, RZ ;  /* 0x0000010018187810 */ /* 0x000fe40007f3e0ff */
[----:B------:R-:W-:-:S03]  /*11d0*/  ISETP.GE.AND P0, PT, R22, UR4, PT ;  /* 0x0000000416007c0c */ /* 0x000fc6000bf06270 */
[----:B------:R-:W-:-:S10]  /*11e0*/  IMAD.X R27, RZ, RZ, R27, P1 ;  /* 0x000000ffff1b7224 */ /* 0x000fd400008e061b */
[----:B------:R-:W-:Y:S05]  /*11f0*/  @!P0 BRA `(.L_x_145) ;  /* 0xfffffffc00708947 */ /* 0x000fea000383ffff */
.L_x_141:
[----:B------:R-:W-:Y:S05]  /*1200*/  BSYNC B1 ;  /* 0x0000000000017941 */ /* 0x000fea0003800000 */
.L_x_140:
[----:B0-----:R-:W-:-:S05]  /*1210*/  SHF.R.U32.HI R13, RZ, 0x5, R2 ;  /* 0x00000005ff0d7819 */ /* 0x001fca0000011602 */
[--C-:B------:R-:W-:Y:S02]  /*1220*/  IMAD.IADD R0, R0, 0x1, R13.reuse ;  /* 0x0000000100007824 */ /* 0x100fe400078e020d */
[----:B------:R-:W-:-:S03]  /*1230*/  IMAD.IADD R6, R6, 0x1, R13 ;  /* 0x0000000106067824 */ /* 0x000fc600078e020d */
[----:B------:R-:W-:-:S13]  /*1240*/  ISETP.GE.AND P0, PT, R0, R3, PT ;  /* 0x000000030000720c */ /* 0x000fda0003f06270 */
[----:B------:R-:W-:Y:S05]  /*1250*/  @!P0 BRA `(.L_x_146) ;  /* 0xfffffff8004c8947 */ /* 0x000fea000383ffff */
.L_x_136:
[----:B------:R-:W-:Y:S05]  /*1260*/  BSYNC B0 ;  /* 0x0000000000007941 */ /* 0x000fea0003800000 */
.L_x_135:
[----:B------:R-:W1:Y:S01]  /*1270*/  S2UR UR5, SR_CgaCtaId ;  /* 0x00000000000579c3 */ /* 0x000e620000008800 */
[----:B0-----:R-:W0:Y:S01]  /*1280*/  POPC R0, R2 ;  /* 0x0000000200007309 */ /* 0x001e220000000000 */
[----:B------:R-:W-:Y:S01]  /*1290*/  UMOV UR4, 0x400 ;  /* 0x0000040000047882 */ /* 0x000fe20000000000 */
[----:B0-----:R-:W-:Y:S01]  /*12a0*/  ISETP.NE.AND P0, PT, R0, 0x1, PT ;  /* 0x000000010000780c */ /* 0x001fe20003f05270 */
[----:B-1----:R-:W-:-:S06]  /*12b0*/  ULEA UR4, UR5, UR4, 0x18 ;  /* 0x0000000405047291 */ /* 0x002fcc000f8ec03f */
[----:B------:R-:W-:-:S05]  /*12c0*/  LEA R19, R18, UR4, 0x3 ;  /* 0x0000000412137c11 */ /* 0x000fca000f8e18ff */
[----:B------:R0:W-:Y:S01]  /*12d0*/  STS.64 [R19], R10 ;  /* 0x0000000a13007388 */ /* 0x0001e20000000a00 */
[----:B------:R-:W-:Y:S06]  /*12e0*/  BAR.SYNC.DEFER_BLOCKING 0x0 ;  /* 0x0000000000007b1d */ /* 0x000fec0000010000 */
[----:B------:R-:W-:Y:S05]  /*12f0*/  @!P0 BRA `(.L_x_147) ;  /* 0x0000000000408947 */ /* 0x000fea0003800000 */
[----:B------:R-:W-:Y:S01]  /*1300*/  MOV R14, 0x0 ;  /* 0x00000000000e7802 */ /* 0x000fe20000000f00 */
[----:B------:R-:W-:Y:S01]  /*1310*/  ULDC.64 UR4, c[0x4][0x148] ;  /* 0x0100520000047ab9 */ /* 0x000fe20000000a00 */
[----:B------:R-:W-:Y:S01]  /*1320*/  ULDC.64 UR6, c[0x4][0x18] ;  /* 0x0100060000067ab9 */ /* 0x000fe20000000a00 */
[----:B------:R-:W-:Y:S02]  /*1330*/  IMAD.U32 R4, RZ, RZ, UR4 ;  /* 0x00000004ff047e24 */ /* 0x000fe4000f8e00ff */
[----:B------:R-:W-:Y:S01]  /*1340*/  IMAD.U32 R5, RZ, RZ, UR5 ;  /* 0x00000005ff057e24 */ /* 0x000fe2000f8e00ff */
[----:B------:R-:W1:Y:S01]  /*1350*/  LDC.64 R14, c[0x4][R14] ;  /* 0x010000000e0e7b82 */ /* 0x000e620000000a00 */
[----:B------:R-:W-:Y:S01]  /*1360*/  ULDC.64 UR4, c[0x4][0x150] ;  /* 0x0100540000047ab9 */ /* 0x000fe20000000a00 */
[----:B0-----:R-:W-:Y:S02]  /*1370*/  IMAD.U32 R10, RZ, RZ, UR6 ;  /* 0x00000006ff0a7e24 */ /* 0x001fe4000f8e00ff */
[----:B------:R-:W-:-:S02]  /*1380*/  IMAD.U32 R6, RZ, RZ, UR4 ;  /* 0x00000004ff067e24 */ /* 0x000fc4000f8e00ff */
[----:B------:R-:W-:Y:S02]  /*1390*/  IMAD.U32 R7, RZ, RZ, UR5 ;  /* 0x00000005ff077e24 */ /* 0x000fe4000f8e00ff */
[----:B------:R-:W-:Y:S02]  /*13a0*/  IMAD.U32 R11, RZ, RZ, UR7 ;  /* 0x00000007ff0b7e24 */ /* 0x000fe4000f8e00ff */
[----:B------:R-:W-:Y:S02]  /*13b0*/  IMAD.MOV.U32 R8, RZ, RZ, 0x10b ;  /* 0x0000010bff087424 */ /* 0x000fe400078e00ff */
[----:B------:R-:W-:Y:S02]  /*13c0*/  IMAD.MOV.U32 R12, RZ, RZ, 0x1 ;  /* 0x00000001ff0c7424 */ /* 0x000fe400078e00ff */
[----:B------:R-:W-:-:S07]  /*13d0*/  IMAD.MOV.U32 R13, RZ, RZ, RZ ;  /* 0x000000ffff0d7224 */ /* 0x000fce00078e00ff */
[----:B------:R-:W-:-:S07]  /*13e0*/  LEPC R20, `(.L_x_147) ;  /* 0x000000001014794e */ /* 0x000fce0000000000 */
[----:B-1----:R-:W-:Y:S05]  /*13f0*/  CALL.ABS.NOINC R14 ;  /* 0x000000000e007343 */ /* 0x002fea0003c00000 */
.L_x_147:
[----:B------:R-:W-:-:S04]  /*1400*/  SHF.R.U32.HI R0, RZ, 0x1, R2 ;  /* 0x00000001ff007819 */ /* 0x000fc80000011602 */
[----:B------:R-:W-:-:S13]  /*1410*/  ISETP.NE.AND P0, PT, R0, RZ, PT ;  /* 0x000000ff0000720c */ /* 0x000fda0003f05270 */
[----:B------:R-:W-:Y:S05]  /*1420*/  @!P0 BRA `(.L_x_148) ;  /* 0x0000001000d08947 */ /* 0x000fea0003800000 */
[----:B------:R-:W-:Y:S01]  /*1430*/  ISETP.GE.U32.AND P0, PT, R18, R0, PT ;  /* 0x000000001200720c */ /* 0x000fe20003f06070 */
[----:B------:R-:W-:-:S12]  /*1440*/  WARPSYNC.ALL ;  /* 0x0000000000007948 */ /* 0x000fd80003800000 */
[----:B------:R-:W-:Y:S01]  /*1450*/  @!P0 IMAD R6, R0, 0x8, R19 ;  /* 0x0000000800068824 */ /* 0x000fe200078e0213 */
[----:B------:R-:W-:Y:S01]  /*1460*/  @!P0 LDS.64 R4, [R19] ;  /* 0x0000000013048984 */ /* 0x000fe20000000a00 */
[----:B------:R-:W-:-:S04]  /*1470*/  SHF.R.U32.HI R0, RZ, 0x2, R2 ;  /* 0x00000002ff007819 */ /* 0x000fc80000011602 */
[----:B------:R-:W1:Y:S02]  /*1480*/  @!P0 LDS.64 R6, [R6] ;  /* 0x0000000006068984 */ /* 0x000e640000000a00 */
[----:B-1----:R-:W-:-:S07]  /*1490*/  @!P0 DADD R4, R4, R6 ;  /* 0x0000000004048229 */ /* 0x002fce0000000006 */
[----:B------:R1:W-:Y:S01]  /*14a0*/  @!P0 STS.64 [R19], R4 ;  /* 0x0000000413008388 */ /* 0x0003e20000000a00 */
[----:B------:R-:W-:Y:S01]  /*14b0*/  BAR.SYNC.DEFER_BLOCKING 0x0 ;  /* 0x0000000000007b1d */ /* 0x000fe20000010000 */
[----:B------:R-:W-:-:S13]  /*14c0*/  ISETP.NE.AND P0, PT, R0, RZ, PT ;  /* 0x000000ff0000720c */ /* 0x000fda0003f05270 */
[----:B-1----:R-:W-:Y:S05]  /*14d0*/  @!P0 BRA `(.L_x_148) ;  /* 0x0000001000a48947 */ /* 0x002fea0003800000 */
[----:B------:R-:W-:-:S13]  /*14e0*/  ISETP.GE.U32.AND P0, PT, R18, R0, PT ;  /* 0x000000001200720c */ /* 0x000fda0003f06070 */
        /* <DEDUP_REMOVED lines=279> */
[----:B------:R-:W-:Y:S02]  /*2660*/  ISETP.GE.U32.AND P0, PT, R18, R0, PT ;  /* 0x000000001200720c */ /* 0x000fe40003f06070 */
[----:B------:R-:W-:-:S11]  /*2670*/  SHF.R.U32.HI R2, RZ, 0x1f, R2 ;  /* 0x0000001fff027819 */ /* 0x000fd60000011602 */
[----:B------:R-:W-:Y:S01]  /*2680*/  @!P0 IMAD R6, R0, 0x8, R19 ;  /* 0x0000000800068824 */ /* 0x000fe200078e0213 */
[----:B------:R-:W-:Y:S05]  /*2690*/  @!P0 LDS.64 R4, [R19] ;  /* 0x0000000013048984 */ /* 0x000fea0000000a00 */
[----:B------:R-:W1:Y:S02]  /*26a0*/  @!P0 LDS.64 R6, [R6] ;  /* 0x0000000006068984 */ /* 0x000e640000000a00 */
[----:B-1----:R-:W-:-:S07]  /*26b0*/  @!P0 DADD R4, R4, R6 ;  /* 0x0000000004048229 */ /* 0x002fce0000000006 */
[----:B------:R1:W-:Y:S01]  /*26c0*/  @!P0 STS.64 [R19], R4 ;  /* 0x0000000413008388 */ /* 0x0003e20000000a00 */
[----:B------:R-:W-:Y:S01]  /*26d0*/  BAR.SYNC.DEFER_BLOCKING 0x0 ;  /* 0x0000000000007b1d */ /* 0x000fe20000010000 */
[----:B------:R-:W-:-:S13]  /*26e0*/  ISETP.NE.AND P0, PT, R2, RZ, PT ;  /* 0x000000ff0200720c */ /* 0x000fda0003f05270 */
[----:B-1----:R-:W-:Y:S05]  /*26f0*/  @!P0 BRA `(.L_x_148) ;  /* 0x00000000001c8947 */ /* 0x002fea0003800000 */
[----:B------:R-:W-:-:S13]  /*2700*/  ISETP.GE.U32.AND P0, PT, R18, R2, PT ;  /* 0x000000021200720c */ /* 0x000fda0003f06070 */
[----:B------:R-:W-:Y:S02]  /*2710*/  @!P0 IMAD R4, R2, 0x8, R19 ;  /* 0x0000000802048824 */ /* 0x000fe400078e0213 */
[----:B------:R-:W-:Y:S04]  /*2720*/  @!P0 LDS.64 R2, [R19] ;  /* 0x0000000013028984 */ /* 0x000fe80000000a00 */
[----:B------:R-:W1:Y:S02]  /*2730*/  @!P0 LDS.64 R4, [R4] ;  /* 0x0000000004048984 */ /* 0x000e640000000a00 */
[----:B-1----:R-:W-:-:S07]  /*2740*/  @!P0 DADD R2, R2, R4 ;  /* 0x0000000002028229 */ /* 0x002fce0000000004 */
[----:B------:R1:W-:Y:S01]  /*2750*/  @!P0 STS.64 [R19], R2 ;  /* 0x0000000213008388 */ /* 0x0003e20000000a00 */
[----:B------:R-:W-:Y:S06]  /*2760*/  BAR.SYNC.DEFER_BLOCKING 0x0 ;  /* 0x0000000000007b1d */ /* 0x000fec0000010000 */
.L_x_148:
[----:B------:R-:W-:-:S13]  /*2770*/  ISETP.NE.AND P0, PT, R18, RZ, PT ;  /* 0x000000ff1200720c */ /* 0x000fda0003f05270 */
[----:B------:R-:W-:Y:S05]  /*2780*/  @P0 EXIT ;  /* 0x000000000000094d */ /* 0x000fea0003800000 */
[----:B------:R-:W2:Y:S01]  /*2790*/  S2UR UR5, SR_CgaCtaId ;  /* 0x00000000000579c3 */ /* 0x000ea20000008800 */
[----:B------:R-:W-:Y:S02]  /*27a0*/  UMOV UR4, 0x400 ;  /* 0x0000040000047882 */ /* 0x000fe40000000000 */
[----:B--2---:R-:W-:-:S09]  /*27b0*/  ULEA UR4, UR5, UR4, 0x18 ;  /* 0x0000000405047291 */ /* 0x004fd2000f8ec03f */
[----:B-1----:R-:W1:Y:S04]  /*27c0*/  LDS.64 R2, [UR4] ;  /* 0x00000004ff027984 */ /* 0x002e680008000a00 */
[----:B-1----:R-:W-:Y:S01]  /*27d0*/  STG.E.64 desc[UR36][R16.64], R2 ;  /* 0x0000000210007986 */ /* 0x002fe2000c101b24 */
[----:B------:R-:W-:Y:S05]  /*27e0*/  EXIT ;  /* 0x000000000000794d */ /* 0x000fea0003800000 */
.L_x_149:
        /* <DEDUP_REMOVED lines=9> */
.L_x_470:


//--------------------- .text._ZN2at6native51_GLOBAL__N__11011a27_18_DepthwiseConv3d_cu_35e0c7b544conv_depthwise3d_cuda_backward_weight_kernelIddLi2ELi2EEEvNS_27GenericPackedTensorAccessorIKT_Lm5ENS_16DefaultPtrTraitsEiEES7_NS3_IS4_Lm5ES6_iEEiiiiiiiii --------------------------
	.section	.text._ZN2at6native51_GLOBAL__N__11011a27_18_DepthwiseConv3d_cu_35e0c7b544conv_depthwise3d_cuda_backward_weight_kernelIddLi2ELi2EEEvNS_27GenericPackedTensorAccessorIKT_Lm5ENS_16DefaultPtrTraitsEiEES7_NS3_IS4_Lm5ES6_iEEiiiiiiiii,"ax",@progbits
	.align	128
.text._ZN2at6native51_GLOBAL__N__11011a27_18_DepthwiseConv3d_cu_35e0c7b544conv_depthwise3d_cuda_backward_weight_kernelIddLi2ELi2EEEvNS_27GenericPackedTensorAccessorIKT_Lm5ENS_16DefaultPtrTraitsEiEES7_NS3_IS4_Lm5ES6_iEEiiiiiiiii:
        .type           _ZN2at6native51_GLOBAL__N__11011a27_18_DepthwiseConv3d_cu_35e0c7b544conv_depthwise3d_cuda_backward_weight_kernelIddLi2ELi2EEEvNS_27GenericPackedTensorAccessorIKT_Lm5ENS_16DefaultPtrTraitsEiEES7_NS3_IS4_Lm5ES6_iEEiiiiiiiii,@function
        .size           _ZN2at6native51_GLOBAL__N__11011a27_18_DepthwiseConv3d_cu_35e0c7b544conv_depthwise3d_cuda_backward_weight_kernelIddLi2ELi2EEEvNS_27GenericPackedTensorAccessorIKT_Lm5ENS_16DefaultPtrTraitsEiEES7_NS3_IS4_Lm5ES6_iEEiiiiiiiii,(.L_x_471 - _ZN2at6native51_GLOBAL__N__11011a27_18_DepthwiseConv3d_cu_35e0c7b544conv_depthwise3d_cuda_backward_weight_kernelIddLi2ELi2EEEvNS_27GenericPackedTensorAccessorIKT_Lm5ENS_16DefaultPtrTraitsEiEES7_NS3_IS4_Lm5ES6_iEEiiiiiiiii)
        .other          _ZN2at6native51_GLOBAL__N__11011a27_18_DepthwiseConv3d_cu_35e0c7b544conv_depthwise3d_cuda_backward_weight_kernelIddLi2ELi2EEEvNS_27GenericPackedTensorAccessorIKT_Lm5ENS_16DefaultPtrTraitsEiEES7_NS3_IS4_Lm5ES6_iEEiiiiiiiii,@"STO_CUDA_ENTRY STV_DEFAULT"
_ZN2at6native51_GLOBAL__N__11011a27_18_DepthwiseConv3d_cu_35e0c7b544conv_depthwise3d_cuda_backward_weight_kernelIddLi2ELi2EEEvNS_27GenericPackedTensorAccessorIKT_Lm5ENS_16DefaultPtrTraitsEiEES7_NS3_IS4_Lm5ES6_iEEiiiiiiiii:
        /* <DEDUP_REMOVED lines=185> */
.L_x_161:
[----:B------:R-:W1:Y:S01]  /*0b90*/  LDC R13, c[0x0][0x220] ;  /* 0x00008800ff0d7b82 */ /* 0x000e620000000800 */
[----:B------:R-:W-:Y:S01]  /*0ba0*/  BSSY B1, `(.L_x_152) ;  /* 0x0000007000017945 */ /* 0x000fe20003800000 */
[----:B-1----:R-:W-:-:S13]  /*0bb0*/  ISETP.GE.AND P0, PT, R6, R13, PT ;  /* 0x0000000d0600720c */ /* 0x002fda0003f06270 */
[----:B------:R-:W-:Y:S05]  /*0bc0*/  @!P0 BRA `(.L_x_153) ;  /* 0x0000000000108947 */ /* 0x000fea0003800000 */
.L_x_154:
[----:B------:R-:W-:Y:S02]  /*0bd0*/  IMAD.IADD R6, R6, 0x1, -R13 ;  /* 0x0000000106067824 */ /* 0x000fe400078e0a0d */
[----:B------:R-:W-:-:S03]  /*0be0*/  VIADD R5, R5, 0x1 ;  /* 0x0000000105057836 */ /* 0x000fc60000000000 */
[----:B------:R-:W-:-:S13]  /*0bf0*/  ISETP.GE.AND P0, PT, R6, R13, PT ;  /* 0x0000000d0600720c */ /* 0x000fda0003f06270 */
[----:B------:R-:W-:Y:S05]  /*0c00*/  @P0 BRA `(.L_x_154) ;  /* 0xfffffffc00f00947 */ /* 0x000fea000383ffff */
.L_x_153:
[----:B------:R-:W-:Y:S05]  /*0c10*/  BSYNC B1 ;  /* 0x0000000000017941 */ /* 0x000fea0003800000 */
.L_x_152:
        /* <DEDUP_REMOVED lines=58> */
.L_x_160:
        /* <DEDUP_REMOVED lines=24> */
.L_x_159:
[----:B------:R-:W-:Y:S02]  /*1140*/  IMAD.IADD R4, R4, 0x1, -R13 ;  /* 0x0000000104047824 */ /* 0x000fe400078e0a0d */
[----:B------:R-:W-:-:S03]  /*1150*/  VIADD R22, R22, 0x1 ;  /* 0x0000000116167836 */ /* 0x000fc60000000000 */
[----:B------:R-:W-:-:S13]  /*1160*/  ISETP.GE.AND P0, PT, R4, R13, PT ;  /* 0x0000000d0400720c */ /* 0x000fda0003f06270 */
[----:B------:R-:W-:Y:S05]  /*1170*/  @P0 BRA `(.L_x_159) ;  /* 0xfffffffc00f00947 */ /* 0x000fea000383ffff */
.L_x_158:
[----:B------:R-:W-:Y:S05]  /*1180*/  BSYNC B2 ;  /* 0x0000000000027941 */ /* 0x000fea0003800000 */
.L_x_157:
[----:B------:R-:W-:Y:S01]  /*1190*/  ULDC UR4, c[0x0][0x224] ;  /* 0x0000890000047ab9 */ /* 0x000fe20000000800 */
[----:B------:R-:W-:Y:S02]  /*11a0*/  IADD3 R24, P1, R24, 0x100, RZ ;  /* 0x0000010018187810 */ /* 0x000fe40007f3e0ff */
[----:B------:R-:W-:-:S03]  /*11b0*/  ISETP.GE.AND P0, PT, R22, UR4, PT ;  /* 0x0000000416007c0c */ /* 0x000fc6000bf06270 */
[----:B------:R-:W-:-:S10]  /*11c0*/  IMAD.X R27, RZ, RZ, R27, P1 ;  /* 0x000000ffff1b7224 */ /* 0x000fd400008e061b */
[----:B------:R-:W-:Y:S05]  /*11d0*/  @!P0 BRA `(.L_x_160) ;  /* 0xfffffffc00788947 */ /* 0x000fea000383ffff */
.L_x_156:
[----:B------:R-:W-:Y:S05]  /*11e0*/  BSYNC B1 ;  /* 0x0000000000017941 */ /* 0x000fea0003800000 */
.L_x_155:
[----:B0-----:R-:W-:-:S05]  /*11f0*/  SHF.R.U32.HI R13, RZ, 0x5, R2 ;  /* 0x00000005ff0d7819 */ /* 0x001fca0000011602 */
[--C-:B------:R-:W-:Y:S02]  /*1200*/  IMAD.IADD R0, R0, 0x1, R13.reuse ;  /* 0x0000000100007824 */ /* 0x100fe400078e020d */
[----:B------:R-:W-:-:S03]  /*1210*/  IMAD.IADD R6, R6, 0x1, R13 ;  /* 0x0000000106067824 */ /* 0x000fc600078e020d */
[----:B------:R-:W-:-:S13]  /*1220*/  ISETP.GE.AND P0, PT, R0, R3, PT ;  /* 0x000000030000720c */ /* 0x000fda0003f06270 */
[----:B------:R-:W-:Y:S05]  /*1230*/  @!P0 BRA `(.L_x_161) ;  /* 0xfffffff800548947 */ /* 0x000fea000383ffff */
.L_x_151:
[----:B------:R-:W-:Y:S05]  /*1240*/  BSYNC B0 ;  /* 0x0000000000007941 */ /* 0x000fea0003800000 */
.L_x_150:
        /* <DEDUP_REMOVED lines=25> */
.L_x_162:
        /* <DEDUP_REMOVED lines=311> */
.L_x_163:
        /* <DEDUP_REMOVED lines=8> */
.L_x_164:
        /* <DEDUP_REMOVED lines=11> */
.L_x_471:


//--------------------- .text._ZN2at6native51_GLOBAL__N__11011a27_18_DepthwiseConv3d_cu_35e0c7b544conv_depthwise3d_cuda_backward_weight_kernelIddLi1ELi1EEEvNS_27GenericPackedTensorAccessorIKT_Lm5ENS_16DefaultPtrTraitsEiEES7_NS3_IS4_Lm5ES6_iEEiiiiiiiii --------------------------
	.section	.text._ZN2at6native51_GLOBAL__N__11011a27_18_DepthwiseConv3d_cu_35e0c7b544conv_depthwise3d_cuda_backward_weight_kernelIddLi1ELi1EEEvNS_27GenericPackedTensorAccessorIKT_Lm5ENS_16DefaultPtrTraitsEiEES7_NS3_IS4_Lm5ES6_iEEiiiiiiiii,"ax",@progbits
	.align	128
.text._ZN2at6native51_GLOBAL__N__11011a27_18_DepthwiseConv3d_cu_35e0c7b544conv_depthwise3d_cuda_backward_weight_kernelIddLi1ELi1EEEvNS_27GenericPackedTensorAccessorIKT_Lm5ENS_16DefaultPtrTraitsEiEES7_NS3_IS4_Lm5ES6_iEEiiiiiiiii:
        .type           _ZN2at6native51_GLOBAL__N__11011a27_18_DepthwiseConv3d_cu_35e0c7b544conv_depthwise3d_cuda_backward_weight_kernelIddLi1ELi1EEEvNS_27GenericPackedTensorAccessorIKT_Lm5ENS_16DefaultPtrTraitsEiEES7_NS3_IS4_Lm5ES6_iEEiiiiiiiii,@function
        .size           _ZN2at6native51_GLOBAL__N__11011a27_18_DepthwiseConv3d_cu_35e0c7b544conv_depthwise3d_cuda_backward_weight_kernelIddLi1ELi1EEEvNS_27GenericPackedTensorAccessorIKT_Lm5ENS_16DefaultPtrTraitsEiEES7_NS3_IS4_Lm5ES6_iEEiiiiiiiii,(.L_x_472 - _ZN2at6native51_GLOBAL__N__11011a27_18_DepthwiseConv3d_cu_35e0c7b544conv_depthwise3d_cuda_backward_weight_kernelIddLi1ELi1EEEvNS_27GenericPackedTensorAccessorIKT_Lm5ENS_16DefaultPtrTraitsEiEES7_NS3_IS4_Lm5ES6_iEEiiiiiiiii)
        .other          _ZN2at6native51_GLOBAL__N__11011a27_18_DepthwiseConv3d_cu_35e0c7b544conv_depthwise3d_cuda_backward_weight_kernelIddLi1ELi1EEEvNS_27GenericPackedTensorAccessorIKT_Lm5ENS_16DefaultPtrTraitsEiEES7_NS3_IS4_Lm5ES6_iEEiiiiiiiii,@"STO_CUDA_ENTRY STV_DEFAULT"
_ZN2at6native51_GLOBAL__N__11011a27_18_DepthwiseConv3d_cu_35e0c7b544conv_depthwise3d_cuda_backward_weight_kernelIddLi1ELi1EEEvNS_27GenericPackedTensorAccessorIKT_Lm5ENS_16DefaultPtrTraitsEiEES7_NS3_IS4_Lm5ES6_iEEiiiiiiiii:
        /* <DEDUP_REMOVED lines=185> */
.L_x_176:
[----:B------:R-:W1:Y:S01]  /*0b90*/  LDC R13, c[0x0][0x220] ;  /* 0x00008800ff0d7b82 */ /* 0x000e620000000800 */
[----:B------:R-:W-:Y:S01]  /*0ba0*/  BSSY B1, `(.L_x_167) ;  /* 0x0000007000017945 */ /* 0x000fe20003800000 */
[----:B-1----:R-:W-:-:S13]  /*0bb0*/  ISETP.GE.AND P0, PT, R6, R13, PT ;  /* 0x0000000d0600720c */ /* 0x002fda0003f06270 */
[----:B------:R-:W-:Y:S05]  /*0bc0*/  @!P0 BRA `(.L_x_168) ;  /* 0x0000000000108947 */ /* 0x000fea0003800000 */
.L_x_169:
[----:B------:R-:W-:Y:S02]  /*0bd0*/  IMAD.IADD R6, R6, 0x1, -R13 ;  /* 0x0000000106067824 */ /* 0x000fe400078e0a0d */
[----:B------:R-:W-:-:S03]  /*0be0*/  VIADD R5, R5, 0x1 ;  /* 0x0000000105057836 */ /* 0x000fc60000000000 */
[----:B------:R-:W-:-:S13]  /*0bf0*/  ISETP.GE.AND P0, PT, R6, R13, PT ;  /* 0x0000000d0600720c */ /* 0x000fda0003f06270 */
[----:B------:R-:W-:Y:S05]  /*0c00*/  @P0 BRA `(.L_x_169) ;  /* 0xfffffffc00f00947 */ /* 0x000fea000383ffff */
.L_x_168:
[----:B------:R-:W-:Y:S05]  /*0c10*/  BSYNC B1 ;  /* 0x0000000000017941 */ /* 0x000fea0003800000 */
.L_x_167:
        /* <DEDUP_REMOVED lines=58> */
.L_x_175:
        /* <DEDUP_REMOVED lines=24> */
.L_x_174:
[----:B------:R-:W-:Y:S02]  /*1140*/  IMAD.IADD R4, R4, 0x1, -R13 ;  /* 0x0000000104047824 */ /* 0x000fe400078e0a0d */
[----:B------:R-:W-:-:S03]  /*1150*/  VIADD R22, R22, 0x1 ;  /* 0x0000000116167836 */ /* 0x000fc60000000000 */
[----:B------:R-:W-:-:S13]  /*1160*/  ISETP.GE.AND P0, PT, R4, R13, PT ;  /* 0x0000000d0400720c */ /* 0x000fda0003f06270 */
[----:B------:R-:W-:Y:S05]  /*1170*/  @P0 BRA `(.L_x_174) ;  /* 0xfffffffc00f00947 */ /* 0x000fea000383ffff */
.L_x_173:
[----:B------:R-:W-:Y:S05]  /*1180*/  BSYNC B2 ;  /* 0x0000000000027941 */ /* 0x000fea0003800000 */
.L_x_172:
[----:B------:R-:W-:Y:S01]  /*1190*/  ULDC UR4, c[0x0][0x224] ;  /* 0x0000890000047ab9 */ /* 0x000fe20000000800 */
[----:B------:R-:W-:Y:S02]  /*11a0*/  IADD3 R24, P1, R24, 0x100, RZ ;  /* 0x0000010018187810 */ /* 0x000fe40007f3e0ff */
[----:B------:R-:W-:-:S03]  /*11b0*/  ISETP.GE.AND P0, PT, R22, UR4, PT ;  /* 0x0000000416007c0c */ /* 0x000fc6000bf06270 */
[----:B------:R-:W-:-:S10]  /*11c0*/  IMAD.X R27, RZ, RZ, R27, P1 ;  /* 0x000000ffff1b7224 */ /* 0x000fd400008e061b */
[----:B------:R-:W-:Y:S05]  /*11d0*/  @!P0 BRA `(.L_x_175) ;  /* 0xfffffffc00788947 */ /* 0x000fea000383ffff */
.L_x_171:
[----:B------:R-:W-:Y:S05]  /*11e0*/  BSYNC B1 ;  /* 0x0000000000017941 */ /* 0x000fea0003800000 */
.L_x_170:
[----:B0-----:R-:W-:-:S05]  /*11f0*/  SHF.R.U32.HI R13, RZ, 0x5, R2 ;  /* 0x00000005ff0d7819 */ /* 0x001fca0000011602 */
[--C-:B------:R-:W-:Y:S02]  /*1200*/  IMAD.IADD R0, R0, 0x1, R13.reuse ;  /* 0x0000000100007824 */ /* 0x100fe400078e020d */
[----:B------:R-:W-:-:S03]  /*1210*/  IMAD.IADD R6, R6, 0x1, R13 ;  /* 0x0000000106067824 */ /* 0x000fc600078e020d */
[----:B------:R-:W-:-:S13]  /*1220*/  ISETP.GE.AND P0, PT, R0, R3, PT ;  /* 0x000000030000720c */ /* 0x000fda0003f06270 */
[----:B------:R-:W-:Y:S05]  /*1230*/  @!P0 BRA `(.L_x_176) ;  /* 0xfffffff800548947 */ /* 0x000fea000383ffff */
.L_x_166:
[----:B------:R-:W-:Y:S05]  /*1240*/  BSYNC B0 ;  /* 0x0000000000007941 */ /* 0x000fea0003800000 */
.L_x_165:
        /* <DEDUP_REMOVED lines=25> */
.L_x_177:
        /* <DEDUP_REMOVED lines=311> */
.L_x_178:
        /* <DEDUP_REMOVED lines=8> */
.L_x_179:
        /* <DEDUP_REMOVED lines=11> */
.L_x_472:


//--------------------- .text._ZN2at6native51_GLOBAL__N__11011a27_18_DepthwiseConv3d_cu_35e0c7b543conv_depthwise3d_cuda_backward_input_kernelIN3c108BFloat16EfLin1ELin1ELin1ELin1ELin1ELin1ELin1ELin1ELin1EEEvNS_27GenericPackedTensorAccessorIKT_Lm5ENS_16DefaultPtrTraitsEiEENS5_IS6_Lm5ES8_iEES9_iiiiiiiii --------------------------
	.section	.text._ZN2at6native51_GLOBAL__N__11011a27_18_DepthwiseConv3d_cu_35e0c7b543conv_depthwise3d_cuda_backward_input_kernelIN3c108BFloat16EfLin1ELin1ELin1ELin1ELin1ELin1ELin1ELin1ELin1EEEvNS_27GenericPackedTensorAccessorIKT_Lm5ENS_16DefaultPtrTraitsEiEENS5_IS6_Lm5ES8_iEES9_iiiiiiiii,"ax",@progbits
	.align	128
.text._ZN2at6native51_GLOBAL__N__11011a27_18_DepthwiseConv3d_cu_35e0c7b543conv_depthwise3d_cuda_backward_input_kernelIN3c108BFloat16EfLin1ELin1ELin1ELin1ELin1ELin1ELin1ELin1ELin1EEEvNS_27GenericPackedTensorAccessorIKT_Lm5ENS_16DefaultPtrTraitsEiEENS5_IS6_Lm5ES8_iEES9_iiiiiiiii:
        .type           _ZN2at6native51_GLOBAL__N__11011a27_18_DepthwiseConv3d_cu_35e0c7b543conv_depthwise3d_cuda_backward_input_kernelIN3c108BFloat16EfLin1ELin1ELin1ELin1ELin1ELin1ELin1ELin1ELin1EEEvNS_27GenericPackedTensorAccessorIKT_Lm5ENS_16DefaultPtrTraitsEiEENS5_IS6_Lm5ES8_iEES9_iiiiiiiii,@function
        .size           _ZN2at6native51_GLOBAL__N__11011a27_18_DepthwiseConv3d_cu_35e0c7b543conv_depthwise3d_cuda_backward_input_kernelIN3c108BFloat16EfLin1ELin1ELin1ELin1ELin1ELin1ELin1ELin1ELin1EEEvNS_27GenericPackedTensorAccessorIKT_Lm5ENS_16DefaultPtrTraitsEiEENS5_IS6_Lm5ES8_iEES9_iiiiiiiii,(.L_x_473 - _ZN2at6native51_GLOBAL__N__11011a27_18_DepthwiseConv3d_cu_35e0c7b543conv_depthwise3d_cuda_backward_input_kernelIN3c108BFloat16EfLin1ELin1ELin1ELin1ELin1ELin1ELin1ELin1ELin1EEEvNS_27GenericPackedTensorAccessorIKT_Lm5ENS_16DefaultPtrTraitsEiEENS5_IS6_Lm5ES8_iEES9_iiiiiiiii)
        .other          _ZN2at6native51_GLOBAL__N__11011a27_18_DepthwiseConv3d_cu_35e0c7b543conv_depthwise3d_cuda_backward_input_kernelIN3c108BFloat16EfLin1ELin1ELin1ELin1ELin1ELin1ELin1ELin1ELin1EEEvNS_27GenericPackedTensorAccessorIKT_Lm5ENS_16DefaultPtrTraitsEiEENS5_IS6_Lm5ES8_iEES9_iiiiiiiii,@"STO_CUDA_ENTRY STV_DEFAULT"
_ZN2at6native51_GLOBAL__N__11011a27_18_DepthwiseConv3d_cu_35e0c7b543conv_depthwise3d_cuda_backward_input_kernelIN3c108BFloat16EfLin1ELin1ELin1ELin1ELin1ELin1ELin1ELin1ELin1EEEvNS_27GenericPackedTensorAccessorIKT_Lm5ENS_16DefaultPtrTraitsEiEENS5_IS6_Lm5ES8_iEES9_iiiiiiiii:
[----:B------:R-:W-:Y:S01]  /*0000*/  LDC R1, c[0x0][0x28] ;  /* 0x00000a00ff017b82 */ /* 0x000fe20000000800 */
[----:B------:R-:W0:Y:S07]  /*0010*/  S2R R26, SR_TID.X ;  /* 0x00000000001a7919 */ /* 0x000e2e0000002100 */
[----:B------:R-:W0:Y:S01]  /*0020*/  S2UR UR6, SR_CTAID.X ;  /* 0x00000000000679c3 */ /* 0x000e220000002500 */
[----:B------:R-:W-:Y:S01]  /*0030*/  IMAD.MOV.U32 R27, RZ, RZ, RZ ;  /* 0x000000ffff1b7224 */ /* 0x000fe200078e00ff */
[----:B------:R-:W-:Y:S01]  /*0040*/  ULDC UR4, c[0x0][0x248] ;  /* 0x0000920000047ab9 */ /* 0x000fe20000000800 */
[----:B------:R-:W-:-:S02]  /*0050*/  ULDC UR5, c[0x0][0x25c] ;  /* 0x0000970000057ab9 */ /* 0x000fc40000000800 */
[----:B------:R-:W-:-:S03]  /*0060*/  UIMAD UR4, UR4, UR5, URZ ;  /* 0x00000005040472a4 */ /* 0x000fc6000f8e023f */
[----:B------:R-:W0:Y:S01]  /*0070*/  LDC R5, c[0x0][RZ] ;  /* 0x00000000ff057b82 */ /* 0x000e220000000800 */
[----:B------:R-:W-:Y:S01]  /*0080*/  USHF.R.S32.HI UR5, URZ, 0x1f, UR4 ;  /* 0x0000001f3f057899 */ /* 0x000fe20008011404 */
[----:B0-----:R-:W-:-:S03]  /*0090*/  IMAD.WIDE.U32 R26, R5, UR6, R26 ;  /* 0x00000006051a7c25 */ /* 0x001fc6000f8e001a */
[----:B------:R-:W-:-:S04]  /*00a0*/  ISETP.GE.U32.AND P0, PT, R26, UR4, PT ;  /* 0x000000041a007c0c */ /* 0x000fc8000bf06070 */
[----:B------:R-:W-:-:S13]  /*00b0*/  ISETP.GE.AND.EX P0, PT, R27, UR5, PT, P0 ;  /* 0x000000051b007c0c */ /* 0x000fda000bf06300 */
[----:B------:R-:W-:Y:S05]  /*00c0*/  @P0 EXIT ;  /* 0x000000000000094d */ /* 0x000fea0003800000 */
[----:B------:R-:W0:Y:S01]  /*00d0*/  LDC R4, c[0x0][0x24c] ;  /* 0x00009300ff047b82 */ /* 0x000e220000000800 */
[----:B------:R-:W-:Y:S01]  /*00e0*/  ULDC UR4, c[0x0][0xc] ;  /* 0x0000030000047ab9 */ /* 0x000fe20000000800 */
[----:B------:R-:W-:Y:S01]  /*00f0*/  ULDC.64 UR6, c[0x0][0x208] ;  /* 0x0000820000067ab9 */ /* 0x000fe20000000a00 */
[----:B------:R-:W-:-:S05]  /*0100*/  IMAD R18, R5, UR4, RZ ;  /* 0x0000000405127c24 */ /* 0x000fca000f8e02ff */
        /* <DEDUP_REMOVED lines=10> */
[----:B------:R-:W-:Y:S02]  /*01b0*/  IMAD.HI.U32 R3, R3, R9, R2 ;  /* 0x0000000903037227 */ /* 0x000fe400078e0002 */
[----:B------:R-:W0:Y:S04]  /*01c0*/  LDC R2, c[0x0][0x288] ;  /* 0x0000a200ff027b82 */ /* 0x000e280000000800 */
[----:B------:R-:W-:-:S04]  /*01d0*/  IMAD.HI.U32 R28, R3, R6, RZ ;  /* 0x00000006031c7227 */ /* 0x000fc800078e00ff */
[----:B------:R-:W-:Y:S01]  /*01e0*/  IMAD.MOV R0, RZ, RZ, -R28 ;  /* 0x000000ffff007224 */ /* 0x000fe200078e0a1c */
[----:B------:R-:W1:Y:S03]  /*01f0*/  LDC.64 R8, c[0x0][0x280] ;  /* 0x0000a000ff087b82 */ /* 0x000e660000000a00 */
[----:B------:R-:W-:-:S05]  /*0200*/  IMAD R0, R7, R0, R6 ;  /* 0x0000000007007224 */ /* 0x000fca00078e0206 */
[----:B------:R-:W-:Y:S02]  /*0210*/  ISETP.GT.U32.AND P1, PT, R7, R0, PT ;  /* 0x000000000700720c */ /* 0x000fe40003f24070 */
[----:B0-----:R-:W-:-:S05]  /*0220*/  LOP3.LUT R19, R2, 0x3, RZ, 0xc0, !PT ;  /* 0x0000000302137812 */ /* 0x001fca00078ec0ff */
[----:B------:R-:W-:-:S06]  /*0230*/  IMAD.IADD R17, R19, 0x1, -R2 ;  /* 0x0000000113117824 */ /* 0x000fcc00078e0a02 */
[-C--:B------:R-:W-:Y:S01]  /*0240*/  @!P1 IADD3 R0, R0, -R7.reuse, RZ ;  /* 0x8000000700009210 */ /* 0x080fe20007ffe0ff */
[----:B------:R-:W-:Y:S01]  /*0250*/  @!P1 VIADD R28, R28, 0x1 ;  /* 0x000000011c1c9836 */ /* 0x000fe20000000000 */
[----:B------:R-:W-:Y:S02]  /*0260*/  ISETP.NE.AND P1, PT, R4, RZ, PT ;  /* 0x000000ff0400720c */ /* 0x000fe40003f25270 */
[----:B------:R-:W-:Y:S02]  /*0270*/  ISETP.GE.U32.AND P0, PT, R0, R7, PT ;  /* 0x000000070000720c */ /* 0x000fe40003f06070 */
[----:B------:R-:W-:-:S04]  /*0280*/  LOP3.LUT R0, R11, R4, RZ, 0x3c, !PT ;  /* 0x000000040b007212 */ /* 0x000fc800078e3cff */
[----:B------:R-:W-:-:S07]  /*0290*/  ISETP.GE.AND P2, PT, R0, RZ, PT ;  /* 0x000000ff0000720c */ /* 0x000fce0003f46270 */
[----:B------:R-:W-:Y:S01]  /*02a0*/  @P0 VIADD R28, R28, 0x1 ;  /* 0x000000011c1c0836 */ /* 0x000fe20000000000 */
[----:B-1----:R-:W-:-:S04]  /*02b0*/  ISETP.GE.AND P0, PT, R9, 0x1, PT ;  /* 0x000000010900780c */ /* 0x002fc80003f06270 */
[----:B------:R-:W-:Y:S01]  /*02c0*/  ISETP.LT.OR P0, PT, R8, 0x1, !P0 ;  /* 0x000000010800780c */ /* 0x000fe20004701670 */
[----:B------:R-:W-:Y:S01]  /*02d0*/  @!P2 IMAD.MOV R28, RZ, RZ, -R28 ;  /* 0x000000ffff1ca224 */ /* 0x000fe200078e0a1c */
[----:B------:R-:W-:-:S11]  /*02e0*/  @!P1 LOP3.LUT R28, RZ, R4, RZ, 0x33, !PT ;  /* 0x00000004ff1c9212 */ /* 0x000fd600078e33ff */
.L_x_190:
[----:B------:R-:W0:Y:S01]  /*02f0*/  LDC R3, c[0x0][0x258] ;  /* 0x00009600ff037b82 */ /* 0x000e220000000800 */
[----:B------:R-:W-:Y:S01]  /*0300*/  IABS R6, R26 ;  /* 0x0000001a00067213 */ /* 0x000fe20000000000 */
[----:B------:R-:W-:Y:S01]  /*0310*/  BSSY B0, `(.L_x_180) ;  /* 0x000022b000007945 */ /* 0x000fe20003800000 */
[----:B------:R-:W-:-:S05]  /*0320*/  IMAD.MOV.U32 R35, RZ, RZ, RZ ;  /* 0x000000ffff237224 */ /* 0x000fca00078e00ff */
[----:B------:R-:W1:Y:S08]  /*0330*/  LDC R13, c[0x0][0x254] ;  /* 0x00009500ff0d7b82 */ /* 0x000e700000000800 */
[----:B------:R-:W2:Y:S01]  /*0340*/  LDC R12, c[0x0][0x250] ;  /* 0x00009400ff0c7b82 */ /* 0x000ea20000000800 */
[----:B0-----:R-:W-:-:S04]  /*0350*/  IABS R7, R3 ;  /* 0x0000000300077213 */ /* 0x001fc80000000000 */
[----:B------:R-:W0:Y:S01]  /*0360*/  I2F.RP R0, R7 ;  /* 0x0000000700007306 */ /* 0x000e220000209400 */
[----:B-1----:R-:W-:Y:S02]  /*0370*/  IABS R8, R13 ;  /* 0x0000000d00087213 */ /* 0x002fe40000000000 */
[----:B--2---:R-:W-:-:S05]  /*0380*/  IABS R11, R12 ;  /* 0x0000000c000b7213 */ /* 0x004fca0000000000 */
[----:B0-----:R-:W0:Y:S02]  /*0390*/  MUFU.RCP R0, R0 ;  /* 0x0000000000007308 */ /* 0x001e240000001000 */
[----:B0-----:R-:W-:-:S06]  /*03a0*/  VIADD R4, R0, 0xffffffe ;  /* 0x0ffffffe00047836 */ /* 0x001fcc0000000000 */
[----:B------:R0:W1:Y:S02]  /*03b0*/  F2I.FTZ.U32.TRUNC.NTZ R5, R4 ;  /* 0x0000000400057305 */ /* 0x000064000021f000 */
[----:B0-----:R-:W-:Y:S01]  /*03c0*/  IMAD.MOV.U32 R4, RZ, RZ, RZ ;  /* 0x000000ffff047224 */ /* 0x001fe200078e00ff */
[----:B-1----:R-:W-:-:S05]  /*03d0*/  IADD3 R2, RZ, -R5, RZ ;  /* 0x80000005ff027210 */ /* 0x002fca0007ffe0ff */
[----:B------:R-:W-:Y:S02]  /*03e0*/  IMAD R9, R2, R7, RZ ;  /* 0x0000000702097224 */ /* 0x000fe400078e02ff */
[----:B------:R-:W-:Y:S02]  /*03f0*/  IMAD.MOV.U32 R2, RZ, RZ, R6 ;  /* 0x000000ffff027224 */ /* 0x000fe400078e0006 */
[----:B------:R-:W-:-:S04]  /*0400*/  IMAD.HI.U32 R5, R5, R9, R4 ;  /* 0x0000000905057227 */ /* 0x000fc800078e0004 */
[----:B------:R-:W-:Y:S02]  /*0410*/  IMAD.MOV.U32 R9, RZ, RZ, R8 ;  /* 0x000000ffff097224 */ /* 0x000fe400078e0008 */
[----:B------:R-:W-:Y:S02]  /*0420*/  IMAD.HI.U32 R0, R5, R2, RZ ;  /* 0x0000000205007227 */ /* 0x000fe400078e00ff */
[----:B------:R-:W0:Y:S02]  /*0430*/  I2F.RP R6, R9 ;  /* 0x0000000900067306 */ /* 0x000e240000209400 */
[----:B------:R-:W-:-:S04]  /*0440*/  IMAD.MOV R4, RZ, RZ, -R0 ;  /* 0x000000ffff047224 */ /* 0x000fc800078e0a00 */
[----:B------:R-:W-:-:S05]  /*0450*/  IMAD R2, R7, R4, R2 ;  /* 0x0000000407027224 */ /* 0x000fca00078e0202 */
[----:B------:R-:W-:Y:S01]  /*0460*/  ISETP.GT.U32.AND P2, PT, R7, R2, PT ;  /* 0x000000020700720c */ /* 0x000fe20003f44070 */
[----:B0-----:R-:W0:-:S12]  /*0470*/  MUFU.RCP R6, R6 ;  /* 0x0000000600067308 */ /* 0x001e180000001000 */
[----:B------:R-:W-:Y:S02]  /*0480*/  @!P2 IMAD.IADD R2, R2, 0x1, -R7 ;  /* 0x000000010202a824 */ /* 0x000fe400078e0a07 */
[----:B------:R-:W-:Y:S01]  /*0490*/  @!P2 VIADD R0, R0, 0x1 ;  /* 0x000000010000a836 */ /* 0x000fe20000000000 */
[----:B------:R-:W-:Y:S02]  /*04a0*/  ISETP.NE.AND P2, PT, R3, RZ, PT ;  /* 0x000000ff0300720c */ /* 0x000fe40003f45270 */
[----:B------:R-:W-:Y:S02]  /*04b0*/  ISETP.GE.U32.AND P1, PT, R2, R7, PT ;  /* 0x000000070200720c */ /* 0x000fe40003f26070 */
[----:B------:R-:W-:Y:S02]  /*04c0*/  LOP3.LUT R2, R26, R3, RZ, 0x3c, !PT ;  /* 0x000000031a027212 */ /* 0x000fe400078e3cff */
[----:B0-----:R-:W-:Y:S02]  /*04d0*/  IADD3 R4, R6, 0xffffffe, RZ ;  /* 0x0ffffffe06047810 */ /* 0x001fe40007ffe0ff */
[----:B------:R-:W-:Y:S01]  /*04e0*/  ISETP.GE.AND P3, PT, R2, RZ, PT ;  /* 0x000000ff0200720c */ /* 0x000fe20003f66270 */
[----:B------:R-:W0:Y:S06]  /*04f0*/  I2F.RP R6, R11 ;  /* 0x0000000b00067306 */ /* 0x000e2c0000209400 */
[----:B------:R-:W-:-:S02]  /*0500*/  @P1 VIADD R0, R0, 0x1 ;  /* 0x0000000100001836 */ /* 0x000fc40000000000 */
[----:B------:R1:W2:Y:S04]  /*0510*/  F2I.FTZ.U32.TRUNC.NTZ R5, R4 ;  /* 0x0000000400057305 */ /* 0x0002a8000021f000 */
[----:B------:R-:W-:Y:S01]  /*0520*/  @!P3 IMAD.MOV R0, RZ, RZ, -R0 ;  /* 0x000000ffff00b224 */ /* 0x000fe200078e0a00 */
[----:B------:R-:W-:-:S03]  /*0530*/  @!P2 LOP3.LUT R0, RZ, R3, RZ, 0x33, !PT ;  /* 0x00000003ff00a212 */ /* 0x000fc600078e33ff */
[----:B0-----:R-:W0:Y:S01]  /*0540*/  MUFU.RCP R6, R6 ;  /* 0x0000000600067308 */ /* 0x001e220000001000 */
[----:B-1----:R-:W-:Y:S02]  /*0550*/  IMAD.MOV.U32 R4, RZ, RZ, RZ ;  /* 0x000000ffff047224 */ /* 0x002fe400078e00ff */
[----:B------:R-:W-:Y:S02]  /*0560*/  IMAD.MOV R14, RZ, RZ, -R0 ;  /* 0x000000ffff0e7224 */ /* 0x000fe400078e0a00 */
[----:B--2---:R-:W-:Y:S02]  /*0570*/  IMAD.MOV R2, RZ, RZ, -R5 ;  /* 0x000000ffff027224 */ /* 0x004fe400078e0a05 */
[----:B------:R-:W-:Y:S02]  /*0580*/  IMAD R14, R3, R14, R26 ;  /* 0x0000000e030e7224 */ /* 0x000fe400078e021a */
[----:B------:R-:W-:Y:S01]  /*0590*/  IMAD R7, R2, R9, RZ ;  /* 0x0000000902077224 */ /* 0x000fe200078e02ff */
[----:B------:R-:W-:-:S03]  /*05a0*/  IABS R2, R0 ;  /* 0x0000000000027213 */ /* 0x000fc60000000000 */
[----:B------:R-:W-:Y:S02]  /*05b0*/  IMAD.HI.U32 R4, R5, R7, R4 ;  /* 0x0000000705047227 */ /* 0x000fe400078e0004 */
[----:B------:R-:W1:Y:S02]  /*05c0*/  LDC R7, c[0x0][0x24c] ;  /* 0x00009300ff077b82 */ /* 0x000e640000000800 */
[----:B0-----:R-:W-:Y:S02]  /*05d0*/  VIADD R8, R6, 0xffffffe ;  /* 0x0ffffffe06087836 */ /* 0x001fe40000000000 */
[----:B------:R-:W-:-:S05]  /*05e0*/  IMAD.HI.U32 R5, R4, R2, RZ ;  /* 0x0000000204057227 */ /* 0x000fca00078e00ff */
[----:B------:R-:W-:-:S05]  /*05f0*/  IADD3 R4, -R5, RZ, RZ ;  /* 0x000000ff05047210 */ /* 0x000fca0007ffe1ff */
[----:B------:R-:W-:-:S05]  /*0600*/  IMAD R2, R9, R4, R2 ;  /* 0x0000000409027224 */ /* 0x000fca00078e0202 */
[----:B------:R-:W-:Y:S02]  /*0610*/  ISETP.GT.U32.AND P2, PT, R9, R2, PT ;  /* 0x000000020900720c */ /* 0x000fe40003f44070 */
[----:B-1----:R-:W-:-:S04]  /*0620*/  IABS R21, R7 ;  /* 0x0000000700157213 */ /* 0x002fc80000000000 */
[----:B------:R-:W0:Y:S07]  /*0630*/  I2F.RP R6, R21 ;  /* 0x0000001500067306 */ /* 0x000e2e0000209400 */
[----:B------:R-:W-:Y:S02]  /*0640*/  @!P2 IMAD.IADD R2, R2, 0x1, -R9 ;  /* 0x000000010202a824 */ /* 0x000fe400078e0a09 */
[----:B------:R-:W-:Y:S01]  /*0650*/  @!P2 VIADD R5, R5, 0x1 ;  /* 0x000000010505a836 */ /* 0x000fe20000000000 */
[----:B------:R-:W-:-:S02]  /*0660*/  ISETP.NE.AND P2, PT, R13, RZ, PT ;  /* 0x000000ff0d00720c */ /* 0x000fc40003f45270 */
[----:B------:R-:W-:Y:S02]  /*0670*/  ISETP.GE.U32.AND P1, PT, R2, R9, PT ;  /* 0x000000090200720c */ /* 0x000fe40003f26070 */
[----:B------:R1:W2:Y:S01]  /*0680*/  F2I.FTZ.U32.TRUNC.NTZ R9, R8 ;  /* 0x0000000800097305 */ /* 0x0002a2000021f000 */
[----:B------:R-:W-:-:S04]  /*0690*/  LOP3.LUT R2, R0, R13, RZ, 0x3c, !PT ;  /* 0x0000000d00027212 */ /* 0x000fc800078e3cff */
[----:B------:R-:W-:-:S03]  /*06a0*/  ISETP.GE.AND P3, PT, R2, RZ, PT ;  /* 0x000000ff0200720c */ /* 0x000fc60003f66270 */
[----:B0-----:R-:W0:Y:S01]  /*06b0*/  MUFU.RCP R6, R6 ;  /* 0x0000000600067308 */ /* 0x001e220000001000 */
[----:B-1----:R-:W-:Y:S02]  /*06c0*/  IMAD.MOV.U32 R8, RZ, RZ, RZ ;  /* 0x000000ffff087224 */ /* 0x002fe400078e00ff */
[----:B------:R-:W-:Y:S02]  /*06d0*/  @P1 VIADD R5, R5, 0x1 ;  /* 0x0000000105051836 */ /* 0x000fe40000000000 */
[----:B--2---:R-:W-:-:S05]  /*06e0*/  IMAD.MOV R2, RZ, RZ, -R9 ;  /* 0x000000ffff027224 */ /* 0x004fca00078e0a09 */
[----:B------:R-:W-:Y:S01]  /*06f0*/  @!P3 IADD3 R5, -R5, RZ, RZ ;  /* 0x000000ff0505b210 */ /* 0x000fe20007ffe1ff */
[----:B------:R-:W-:Y:S01]  /*0700*/  IMAD R15, R2, R11, RZ ;  /* 0x0000000b020f7224 */ /* 0x000fe200078e02ff */
[----:B------:R-:W-:-:S03]  /*0710*/  @!P2 LOP3.LUT R5, RZ, R13, RZ, 0x33, !PT ;  /* 0x0000000dff05a212 */ /* 0x000fc600078e33ff */
[----:B------:R-:W-:Y:S01]  /*0720*/  IMAD.HI.U32 R8, R9, R15, R8 ;  /* 0x0000000f09087227 */ /* 0x000fe200078e0008 */
[----:B------:R-:W-:-:S05]  /*0730*/  IABS R2, R5 ;  /* 0x0000000500027213 */ /* 0x000fca0000000000 */
[----:B------:R-:W-:-:S04]  /*0740*/  IMAD.HI.U32 R16, R8, R2, RZ ;  /* 0x0000000208107227 */ /* 0x000fc800078e00ff */
[----:B------:R-:W-:Y:S02]  /*0750*/  IMAD.MOV R4, RZ, RZ, -R16 ;  /* 0x000000ffff047224 */ /* 0x000fe400078e0a10 */
[----:B0-----:R-:W-:Y:S02]  /*0760*/  VIADD R8, R6, 0xffffffe ;  /* 0x0ffffffe06087836 */ /* 0x001fe40000000000 */
[----:B------:R-:W-:Y:S01]  /*0770*/  IMAD R2, R11, R4, R2 ;  /* 0x000000040b027224 */ /* 0x000fe200078e0202 */
[----:B------:R-:W-:Y:S01]  /*0780*/  IADD3 R4, -R5, RZ, RZ ;  /* 0x000000ff05047210 */ /* 0x000fe20007ffe1ff */
[----:B------:R0:W1:Y:S03]  /*0790*/  F2I.FTZ.U32.TRUNC.NTZ R9, R8 ;  /* 0x0000000800097305 */ /* 0x000066000021f000 */
[----:B------:R-:W-:Y:S01]  /*07a0*/  ISETP.GT.U32.AND P2, PT, R11, R2, PT ;  /* 0x000000020b00720c */ /* 0x000fe20003f44070 */
[----:B------:R-:W-:-:S02]  /*07b0*/  IMAD R13, R13, R4, R0 ;  /* 0x000000040d0d7224 */ /* 0x000fc400078e0200 */
[----:B0-----:R-:W-:-:S10]  /*07c0*/  IMAD.MOV.U32 R8, RZ, RZ, RZ ;  /* 0x000000ffff087224 */ /* 0x001fd400078e00ff */
[----:B------:R-:W-:Y:S02]  /*07d0*/  @!P2 IMAD.IADD R2, R2, 0x1, -R11 ;  /* 0x000000010202a824 */ /* 0x000fe400078e0a0b */
[----:B------:R-:W-:Y:S01]  /*07e0*/  @!P2 VIADD R16, R16, 0x1 ;  /* 0x000000011010a836 */ /* 0x000fe20000000000 */
[----:B------:R-:W-:Y:S02]  /*07f0*/  ISETP.NE.AND P2, PT, R12, RZ, PT ;  /* 0x000000ff0c00720c */ /* 0x000fe40003f45270 */
[----:B------:R-:W-:Y:S02]  /*0800*/  ISETP.GE.U32.AND P1, PT, R2, R11, PT ;  /* 0x0000000b0200720c */ /* 0x000fe40003f26070 */
[----:B------:R-:W-:-:S04]  /*0810*/  LOP3.LUT R2, R5, R12, RZ, 0x3c, !PT ;  /* 0x0000000c05027212 */ /* 0x000fc800078e3cff */
[----:B------:R-:W-:Y:S01]  /*0820*/  ISETP.GE.AND P3, PT, R2, RZ, PT ;  /* 0x000000ff0200720c */ /* 0x000fe20003f66270 */
[----:B-1----:R-:W-:-:S04]  /*0830*/  IMAD.MOV R2, RZ, RZ, -R9 ;  /* 0x000000ffff027224 */ /* 0x002fc800078e0a09 */
[----:B------:R-:W-:Y:S02]  /*0840*/  IMAD R11, R2, R21, RZ ;  /* 0x00000015020b7224 */ /* 0x000fe400078e02ff */
[----:B------:R-:W-:Y:S02]  /*0850*/  @P1 IADD3 R16, R16, 0x1, RZ ;  /* 0x0000000110101810 */ /* 0x000fe40007ffe0ff */
[----:B------:R-:W-:-:S04]  /*0860*/  IMAD.HI.U32 R11, R9, R11, R8 ;  /* 0x0000000b090b7227 */ /* 0x000fc800078e0008 */
[----:B------:R-:W-:Y:S01]  /*0870*/  @!P3 IMAD.MOV R16, RZ, RZ, -R16 ;  /* 0x000000ffff10b224 */ /* 0x000fe200078e0a10 */
[----:B------:R-:W-:-:S04]  /*0880*/  @!P2 LOP3.LUT R16, RZ, R12, RZ, 0x33, !PT ;  /* 0x0000000cff10a212 */ /* 0x000fc800078e33ff */
[----:B------:R-:W-:-:S05]  /*0890*/  IABS R2, R16 ;  /* 0x0000001000027213 */ /* 0x000fca0000000000 */
[----:B------:R-:W-:-:S04]  /*08a0*/  IMAD.HI.U32 R15, R11, R2, RZ ;  /* 0x000000020b0f7227 */ /* 0x000fc800078e00ff */
[----:B------:R-:W-:-:S04]  /*08b0*/  IMAD.MOV R9, RZ, RZ, -R15 ;  /* 0x000000ffff097224 */ /* 0x000fc800078e0a0f */
[----:B------:R-:W-:-:S05]  /*08c0*/  IMAD R2, R21, R9, R2 ;  /* 0x0000000915027224 */ /* 0x000fca00078e0202 */
        /* <DEDUP_REMOVED lines=9> */
[----:B------:R-:W-:-:S05]  /*0960*/  @!P2 LOP3.LUT R15, RZ, R7, RZ, 0x33, !PT ;  /* 0x00000007ff0fa212 */ /* 0x000fca00078e33ff */
[----:B------:R-:W-:-:S04]  /*0970*/  IMAD.MOV R2, RZ, RZ, -R15 ;  /* 0x000000ffff027224 */ /* 0x000fc800078e0a0f */
[----:B------:R-:W-:-:S04]  /*0980*/  IMAD R11, R7, R2, R16 ;  /* 0x00000002070b7224 */ /* 0x000fc800078e0210 */
[----:B------:R-:W-:-:S04]  /*0990*/  IMAD R11, R28, R11, RZ ;  /* 0x0000000b1c0b7224 */ /* 0x000fc800078e02ff */
[----:B------:R-:W-:-:S05]  /*09a0*/  IMAD.IADD R2, R28, 0x1, R11 ;  /* 0x000000011c027824 */ /* 0x000fca00078e020b */
[----:B------:R-:W-:Y:S01]  /*09b0*/  ISETP.GE.AND P1, PT, R11, R2, PT ;  /* 0x000000020b00720c */ /* 0x000fe20003f26270 */
[----:B------:R-:W-:-:S04]  /*09c0*/  IMAD.MOV R2, RZ, RZ, -R16 ;  /* 0x000000ffff027224 */ /* 0x000fc800078e0a10 */
[----:B------:R-:W-:-:S08]  /*09d0*/  IMAD R12, R12, R2, R5 ;  /* 0x000000020c0c7224 */ /* 0x000fd000078e0205 */
[----:B------:R-:W-:Y:S05]  /*09e0*/  @P1 BRA `(.L_x_181) ;  /* 0x0000001800f41947 */ /* 0x000fea0003800000 */
[----:B------:R-:W0:Y:S01]  /*09f0*/  LDC.64 R32, c[0x0][0x270] ;  /* 0x00009c00ff207b82 */ /* 0x000e220000000a00 */
[----:B------:R-:W-:Y:S01]  /*0a00*/  ULDC UR4, c[0x0][0x28c] ;  /* 0x0000a30000047ab9 */ /* 0x000fe20000000800 */
[----:B------:R-:W-:Y:S02]  /*0a10*/  IMAD.MOV.U32 R35, RZ, RZ, RZ ;  /* 0x000000ffff237224 */ /* 0x000fe400078e00ff */
[----:B------:R-:W-:Y:S01]  /*0a20*/  IMAD R3, R11, UR4, RZ ;  /* 0x000000040b037c24 */ /* 0x000fe2000f8e02ff */
[----:B------:R-:W-:-:S03]  /*0a30*/  ULDC UR4, c[0x0][0x2b4] ;  /* 0x0000ad0000047ab9 */ /* 0x000fc60000000800 */
[----:B------:R-:W1:Y:S01]  /*0a40*/  LDC R5, c[0x0][0x2c0] ;  /* 0x0000b000ff057b82 */ /* 0x000e620000000800 */
[----:B0-----:R-:W-:-:S04]  /*0a50*/  IMAD.WIDE R32, R3, 0x2, R32 ;  /* 0x0000000203207825 */ /* 0x001fc800078e0220 */
[----:B------:R-:W-:Y:S01]  /*0a60*/  IMAD.MOV.U32 R34, RZ, RZ, R32 ;  /* 0x000000ffff227224 */ /* 0x000fe200078e0020 */
[----:B-1----:R-:W-:-:S07]  /*0a70*/  IADD3 R10, R14, UR4, -R5 ;  /* 0x000000040e0a7c10 */ /* 0x002fce000fffe805 */
.L_x_189:
[----:B------:R-:W-:Y:S05]  /*0a80*/  @P0 BRA `(.L_x_182) ;  /* 0x0000001800b00947 */ /* 0x000fea0003800000 */
[----:B------:R-:W-:Y:S01]  /*0a90*/  ULDC UR4, c[0x0][0x22c] ;  /* 0x00008b0000047ab9 */ /* 0x000fe20000000800 */
[----:B------:R-:W-:Y:S01]  /*0aa0*/  ULDC UR5, c[0x0][0x230] ;  /* 0x00008c0000057ab9 */ /* 0x000fe20000000800 */
[----:B------:R-:W-:Y:S02]  /*0ab0*/  IMAD R7, R15, UR4, RZ ;  /* 0x000000040f077c24 */ /* 0x000fe4000f8e02ff */
[----:B------:R-:W-:Y:S02]  /*0ac0*/  IMAD R0, R11, UR5, RZ ;  /* 0x000000050b007c24 */ /* 0x000fe4000f8e02ff */
[----:B------:R-:W-:-:S03]  /*0ad0*/  IMAD.MOV.U32 R8, RZ, RZ, RZ ;  /* 0x000000ffff087224 */ /* 0x000fc600078e00ff */
[----:B------:R-:W-:Y:S02]  /*0ae0*/  IADD3 R9, P1, R7, R0, RZ ;  /* 0x0000000007097210 */ /* 0x000fe40007f3e0ff */
[----:B------:R-:W-:-:S04]  /*0af0*/  SHF.R.S32.HI R0, RZ, 0x1f, R0 ;  /* 0x0000001fff007819 */ /* 0x000fc80000011400 */
[----:B------:R-:W-:-:S07]  /*0b00*/  LEA.HI.X.SX32 R7, R7, R0, 0x1, P1 ;  /* 0x0000000007077211 */ /* 0x000fce00008f0eff */
.L_x_188:
[----:B------:R-:W0:Y:S01]  /*0b10*/  LDC R23, c[0x0][0x2a0] ;  /* 0x0000a800ff177b82 */ /* 0x000e220000000800 */
[----:B------:R-:W-:Y:S01]  /*0b20*/  ULDC UR4, c[0x0][0x2ac] ;  /* 0x0000ab0000047ab9 */ /* 0x000fe20000000800 */
[----:B------:R-:W-:Y:S02]  /*0b30*/  IMAD.MOV R0, RZ, RZ, -R8 ;  /* 0x000000ffff007224 */ /* 0x000fe400078e0a08 */
[----:B------:R-:W-:Y:S01]  /*0b40*/  VIADD R5, R12, UR4 ;  /* 0x000000040c057c36 */ /* 0x000fe20008000000 */
[----:B------:R-:W-:-:S03]  /*0b50*/  ULDC UR4, c[0x0][0x2b8] ;  /* 0x0000ae0000047ab9 */ /* 0x000fc60000000800 */
[----:B------:R-:W-:Y:S01]  /*0b60*/  IMAD R0, R0, UR4, R5 ;  /* 0x0000000400007c24 */ /* 0x000fe2000f8e0205 */
[----:B0-----:R-:W-:-:S04]  /*0b70*/  IABS R21, R23 ;  /* 0x0000001700157213 */ /* 0x001fc80000000000 */
[----:B------:R-:W0:Y:S08]  /*0b80*/  I2F.RP R4, R21 ;  /* 0x0000001500047306 */ /* 0x000e300000209400 */
[----:B0-----:R-:W0:Y:S02]  /*0b90*/  MUFU.RCP R4, R4 ;  /* 0x0000000400047308 */ /* 0x001e240000001000 */
[----:B0-----:R-:W-:-:S02]  /*0ba0*/  IADD3 R2, R4, 0xffffffe, RZ ;  /* 0x0ffffffe04027810 */ /* 0x001fc40007ffe0ff */
[----:B------:R-:W-:-:S04]  /*0bb0*/  IABS R4, R0 ;  /* 0x0000000000047213 */ /* 0x000fc80000000000 */
[----:B------:R0:W1:Y:S01]  /*0bc0*/  F2I.FTZ.U32.TRUNC.NTZ R3, R2 ;  /* 0x0000000200037305 */ /* 0x000062000021f000 */
[----:B------:R-:W-:-:S04]  /*0bd0*/  LOP3.LUT R0, R0, R23, RZ, 0x3c, !PT ;  /* 0x0000001700007212 */ /* 0x000fc800078e3cff */
[----:B------:R-:W-:Y:S01]  /*0be0*/  ISETP.GE.AND P3, PT, R0, RZ, PT ;  /* 0x000000ff0000720c */ /* 0x000fe20003f66270 */
[----:B0-----:R-:W-:Y:S02]  /*0bf0*/  IMAD.MOV.U32 R2, RZ, RZ, RZ ;  /* 0x000000ffff027224 */ /* 0x001fe400078e00ff */
[----:B-1----:R-:W-:-:S04]  /*0c00*/  IMAD.MOV R6, RZ, RZ, -R3 ;  /* 0x000000ffff067224 */ /* 0x002fc800078e0a03 */
[----:B------:R-:W-:-:S04]  /*0c10*/  IMAD R25, R6, R21, RZ ;  /* 0x0000001506197224 */ /* 0x000fc800078e02ff */
[----:B------:R-:W-:Y:S01]  /*0c20*/  IMAD.HI.U32 R2, R3, R25, R2 ;  /* 0x0000001903027227 */ /* 0x000fe200078e0002 */
[----:B------:R-:W-:-:S05]  /*0c30*/  MOV R3, R4 ;  /* 0x0000000400037202 */ /* 0x000fca0000000f00 */
[----:B------:R-:W-:-:S04]  /*0c40*/  IMAD.HI.U32 R6, R2, R3, RZ ;  /* 0x0000000302067227 */ /* 0x000fc800078e00ff */
[----:B------:R-:W-:-:S04]  /*0c50*/  IMAD.MOV R2, RZ, RZ, -R6 ;  /* 0x000000ffff027224 */ /* 0x000fc800078e0a06 */
[C---:B------:R-:W-:Y:S02]  /*0c60*/  IMAD R2, R21.reuse, R2, R3 ;  /* 0x0000000215027224 */ /* 0x040fe400078e0203 */
[----:B------:R-:W0:Y:S03]  /*0c70*/  LDC R3, c[0x0][0x288] ;  /* 0x0000a200ff037b82 */ /* 0x000e260000000800 */
[----:B------:R-:W-:-:S13]  /*0c80*/  ISETP.GT.U32.AND P2, PT, R21, R2, PT ;  /* 0x000000021500720c */ /* 0x000fda0003f44070 */
[----:B------:R-:W-:Y:S02]  /*0c90*/  @!P2 IMAD.IADD R2, R2, 0x1, -R21 ;  /* 0x000000010202a824 */ /* 0x000fe400078e0a15 */
[----:B------:R-:W-:Y:S01]  /*0ca0*/  @!P2 VIADD R6, R6, 0x1 ;  /* 0x000000010606a836 */ /* 0x000fe20000000000 */
[----:B------:R-:W-:Y:S02]  /*0cb0*/  ISETP.NE.AND P2, PT, R23, RZ, PT ;  /* 0x000000ff1700720c */ /* 0x000fe40003f45270 */
[----:B------:R-:W-:-:S13]  /*0cc0*/  ISETP.GE.U32.AND P1, PT, R2, R21, PT ;  /* 0x000000150200720c */ /* 0x000fda0003f26070 */
[----:B------:R-:W-:Y:S01]  /*0cd0*/  @P1 VIADD R6, R6, 0x1 ;  /* 0x0000000106061836 */ /* 0x000fe20000000000 */
[----:B0-----:R-:W-:-:S04]  /*0ce0*/  ISETP.GE.AND P1, PT, R3, 0x1, PT ;  /* 0x000000010300780c */ /* 0x001fc80003f26270 */
[----:B------:R-:W-:Y:S02]  /*0cf0*/  @!P3 IADD3 R6, -R6, RZ, RZ ;  /* 0x000000ff0606b210 */ /* 0x000fe40007ffe1ff */
[----:B------:R-:W-:-:S07]  /*0d00*/  @!P2 LOP3.LUT R6, RZ, R23, RZ, 0x33, !PT ;  /* 0x00000017ff06a212 */ /* 0x000fce00078e33ff */
[----:B------:R-:W-:Y:S05]  /*0d10*/  @!P1 BRA `(.L_x_183) ;  /* 0x0000001400fc9947 */ /* 0x000fea0003800000 */
[----:B------:R-:W-:-:S07]  /*0d20*/  IMAD.MOV.U32 R4, RZ, RZ, RZ ;  /* 0x000000ffff047224 */ /* 0x000fce00078e00ff */
.L_x_187:
[----:B------:R-:W0:Y:S01]  /*0d30*/  LDC.64 R20, c[0x0][0x2a0] ;  /* 0x0000a800ff147b82 */ /* 0x000e220000000a00 */
[----:B------:R-:W-:Y:S01]  /*0d40*/  ULDC UR4, c[0x0][0x2b0] ;  /* 0x0000ac0000047ab9 */ /* 0x000fe20000000800 */
[----:B------:R-:W-:Y:S02]  /*0d50*/  IMAD.MOV R23, RZ, RZ, -R4 ;  /* 0x000000ffff177224 */ /* 0x000fe400078e0a04 */
[----:B------:R-:W-:Y:S01]  /*0d60*/  VIADD R0, R13, UR4 ;  /* 0x000000040d007c36 */ /* 0x000fe20008000000 */
[----:B------:R-:W-:Y:S01]  /*0d70*/  ULDC.64 UR4, c[0x0][0x2b8] ;  /* 0x0000ae0000047ab9 */ /* 0x000fe20000000a00 */
[----:B------:R-:W-:Y:S02]  /*0d80*/  VIADD R4, R4, 0x1 ;  /* 0x0000000104047836 */ /* 0x000fe40000000000 */
[----:B------:R-:W-:Y:S01]  /*0d90*/  IMAD R24, R23, UR5, R0 ;  /* 0x0000000517187c24 */ /* 0x000fe2000f8e0200 */
[----:B------:R-:W-:-:S04]  /*0da0*/  ULDC UR5, c[0x0][0x224] ;  /* 0x0000890000057ab9 */ /* 0x000fc80000000800 */
[----:B------:R-:W-:Y:S02]  /*0db0*/  IABS R0, R24 ;  /* 0x0000001800007213 */ /* 0x000fe40000000000 */
[----:B0-----:R-:W-:Y:S01]  /*0dc0*/  IABS R25, R21 ;  /* 0x0000001500197213 */ /* 0x001fe20000000000 */
[----:B------:R-:W-:-:S03]  /*0dd0*/  IMAD R20, R6, R20, RZ ;  /* 0x0000001406147224 */ /* 0x000fc600078e02ff */
[----:B------:R-:W0:Y:S08]  /*0de0*/  I2F.RP R22, R25 ;  /* 0x0000001900167306 */ /* 0x000e300000209400 */
[----:B0-----:R-:W0:Y:S02]  /*0df0*/  MUFU.RCP R22, R22 ;  /* 0x0000001600167308 */ /* 0x001e240000001000 */
[----:B0-----:R-:W-:-:S06]  /*0e00*/  VIADD R2, R22, 0xffffffe ;  /* 0x0ffffffe16027836 */ /* 0x001fcc0000000000 */
[----:B------:R0:W1:Y:S02]  /*0e10*/  F2I.FTZ.U32.TRUNC.NTZ R3, R2 ;  /* 0x0000000200037305 */ /* 0x000064000021f000 */
[----:B0-----:R-:W-:Y:S01]  /*0e20*/  IMAD.MOV.U32 R2, RZ, RZ, RZ ;  /* 0x000000ffff027224 */ /* 0x001fe200078e00ff */
[----:B-1----:R-:W-:-:S05]  /*0e30*/  IADD3 R30, RZ, -R3, RZ ;  /* 0x80000003ff1e7210 */ /* 0x002fca0007ffe0ff */
[----:B------:R-:W-:Y:S02]  /*0e40*/  IMAD R23, R30, R25, RZ ;  /* 0x000000191e177224 */ /* 0x000fe400078e02ff */
[----:B------:R-:W-:Y:S02]  /*0e50*/  IMAD.MOV.U32 R30, RZ, RZ, RZ ;  /* 0x000000ffff1e7224 */ /* 0x000fe400078e00ff */
[----:B------:R-:W-:-:S06]  /*0e60*/  IMAD.HI.U32 R2, R3, R23, R2 ;  /* 0x0000001703027227 */ /* 0x000fcc00078e0002 */
[----:B------:R-:W-:-:S04]  /*0e70*/  IMAD.HI.U32 R3, R2, R0, RZ ;  /* 0x0000000002037227 */ /* 0x000fc800078e00ff */
[----:B------:R-:W-:-:S04]  /*0e80*/  IMAD.MOV R2, RZ, RZ, -R3 ;  /* 0x000000ffff027224 */ /* 0x000fc800078e0a03 */
[----:B------:R-:W-:Y:S01]  /*0e90*/  IMAD R0, R25, R2, R0 ;  /* 0x0000000219007224 */ /* 0x000fe200078e0200 */
[----:B------:R-:W-:-:S04]  /*0ea0*/  LOP3.LUT R2, R24, R21, RZ, 0x3c, !PT ;  /* 0x0000001518027212 */ /* 0x000fc800078e3cff */
[----:B------:R-:W-:Y:S02]  /*0eb0*/  ISETP.GT.U32.AND P2, PT, R25, R0, PT ;  /* 0x000000001900720c */ /* 0x000fe40003f44070 */
[----:B------:R-:W-:Y:S01]  /*0ec0*/  ISETP.GE.AND P3, PT, R2, RZ, PT ;  /* 0x000000ff0200720c */ /* 0x000fe20003f66270 */
[----:B------:R-:W-:-:S04]  /*0ed0*/  IMAD.MOV R2, RZ, RZ, -R8 ;  /* 0x000000ffff027224 */ /* 0x000fc800078e0a08 */
[----:B------:R-:W-:Y:S01]  /*0ee0*/  IMAD R23, R2, UR4, R5 ;  /* 0x0000000402177c24 */ /* 0x000fe2000f8e0205 */
[----:B------:R-:W-:Y:S01]  /*0ef0*/  ULDC UR4, c[0x0][0x284] ;  /* 0x0000a10000047ab9 */ /* 0x000fe20000000800 */
[----:B------:R-:W-:Y:S02]  /*0f00*/  MOV R2, UR5 ;  /* 0x0000000500027c02 */ /* 0x000fe40008000f00 */
[----:B------:R-:W-:Y:S02]  /*0f10*/  ISETP.GE.AND P4, PT, R4, UR4, PT ;  /* 0x0000000404007c0c */ /* 0x000fe4000bf86270 */
[----:B------:R-:W-:Y:S02]  /*0f20*/  @!P2 IMAD.IADD R0, R0, 0x1, -R25 ;  /* 0x000000010000a824 */ /* 0x000fe400078e0a19 */
[----:B------:R-:W-:Y:S01]  /*0f30*/  @!P2 VIADD R3, R3, 0x1 ;  /* 0x000000010303a836 */ /* 0x000fe20000000000 */
[----:B------:R-:W-:Y:S02]  /*0f40*/  ISETP.NE.AND P2, PT, R21, RZ, PT ;  /* 0x000000ff1500720c */ /* 0x000fe40003f45270 */
[----:B------:R-:W-:-:S02]  /*0f50*/  ISETP.GE.U32.AND P1, PT, R0, R25, PT ;  /* 0x000000190000720c */ /* 0x000fc40003f26070 */
[----:B------:R-:W0:Y:S11]  /*0f60*/  LDC R0, c[0x0][0x288] ;  /* 0x0000a200ff007b82 */ /* 0x000e360000000800 */
[----:B------:R-:W-:-:S05]  /*0f70*/  @P1 IADD3 R3, R3, 0x1, RZ ;  /* 0x0000000103031810 */ /* 0x000fca0007ffe0ff */
[----:B------:R-:W-:Y:S01]  /*0f80*/  @!P3 IMAD.MOV R3, RZ, RZ, -R3 ;  /* 0x000000ffff03b224 */ /* 0x000fe200078e0a03 */
[----:B------:R-:W-:-:S05]  /*0f90*/  @!P2 LOP3.LUT R3, RZ, R21, RZ, 0x33, !PT ;  /* 0x00000015ff03a212 */ /* 0x000fca00078e33ff */
[----:B------:R-:W-:Y:S02]  /*0fa0*/  IMAD R21, R3, R21, RZ ;  /* 0x0000001503157224 */ /* 0x000fe400078e02ff */
[----:B0-----:R-:W-:-:S03]  /*0fb0*/  VIADD R0, R0, 0xffffffff ;  /* 0xffffffff00007836 */ /* 0x001fc60000000000 */
[----:B------:R-:W-:Y:S02]  /*0fc0*/  ISETP.NE.AND P1, PT, R21, R24, PT ;  /* 0x000000181500720c */ /* 0x000fe40003f25270 */
[----:B------:R-:W-:Y:S01]  /*0fd0*/  ISETP.GE.U32.AND P2, PT, R0, 0x3, PT ;  /* 0x000000030000780c */ /* 0x000fe20003f46070 */
[----:B------:R-:W-:Y:S01]  /*0fe0*/  IMAD R0, R6, R2, R3 ;  /* 0x0000000206007224 */ /* 0x000fe200078e0203 */
[----:B------:R-:W-:-:S11]  /*0ff0*/  ISETP.EQ.AND P1, PT, R20, R23, !P1 ;  /* 0x000000171400720c */ /* 0x000fd60004f22270 */
[----:B------:R-:W-:Y:S05]  /*1000*/  @!P2 BRA `(.L_x_184) ;  /* 0x0000000800e0a947 */ /* 0x000fea0003800000 */
[----:B------:R-:W0:Y:S01]  /*1010*/  LDC R2, c[0x0][0x2a8] ;  /* 0x0000aa00ff027b82 */ /* 0x000e220000000800 */
[----:B------:R-:W-:Y:S01]  /*1020*/  ULDC UR4, c[0x0][0x2c0] ;  /* 0x0000b00000047ab9 */ /* 0x000fe20000000800 */
[----:B------:R-:W-:Y:S01]  /*1030*/  ULDC UR8, c[0x0][0x2b4] ;  /* 0x0000ad0000087ab9 */ /* 0x000fe20000000800 */
[----:B------:R-:W-:Y:S01]  /*1040*/  UIADD3 UR4, -UR4, URZ, URZ ;  /* 0x0000003f04047290 */ /* 0x000fe2000fffe13f */
[----:B------:R-:W-:Y:S02]  /*1050*/  IMAD.MOV.U32 R23, RZ, RZ, R33 ;  /* 0x000000ffff177224 */ /* 0x000fe400078e0021 */
[----:B------:R-:W-:Y:S01]  /*1060*/  IMAD.MOV.U32 R22, RZ, RZ, R34 ;  /* 0x000000ffff167224 */ /* 0x000fe200078e0022 */
[----:B------:R-:W-:Y:S01]  /*1070*/  ULEA UR5, UR4, UR8, 0x1 ;  /* 0x0000000804057291 */ /* 0x000fe2000f8e083f */
[----:B------:R-:W-:Y:S01]  /*1080*/  IMAD.MOV.U32 R29, RZ, RZ, R10 ;  /* 0x000000ffff1d7224 */ /* 0x000fe200078e000a */
[----:B------:R-:W-:Y:S01]  /*1090*/  UIMAD UR4, UR4, 0x3, UR8 ;  /* 0x00000003040478a4 */ /* 0x000fe2000f8e0208 */
[----:B------:R-:W-:-:S02]  /*10a0*/  IMAD.MOV.U32 R30, RZ, RZ, RZ ;  /* 0x000000ffff1e7224 */ /* 0x000fc400078e00ff */
[C---:B------:R-:W-:Y:S01]  /*10b0*/  VIADD R31, R14.reuse, UR8 ;  /* 0x000000080e1f7c36 */ /* 0x040fe20008000000 */
[C---:B------:R-:W-:Y:S02]  /*10c0*/  IADD3 R32, R14.reuse, UR5, RZ ;  /* 0x000000050e207c10 */ /* 0x040fe4000fffe0ff */
[----:B------:R-:W-:Y:S01]  /*10d0*/  VIADD R33, R14, UR4 ;  /* 0x000000040e217c36 */ /* 0x000fe20008000000 */
[----:B0-----:R-:W-:-:S04]  /*10e0*/  IABS R36, R2 ;  /* 0x0000000200247213 */ /* 0x001fc80000000000 */
[----:B------:R-:W0:Y:S08]  /*10f0*/  I2F.RP R2, R36 ;  /* 0x0000002400027306 */ /* 0x000e300000209400 */
[----:B0-----:R-:W0:Y:S02]  /*1100*/  MUFU.RCP R2, R2 ;  /* 0x0000000200027308 */ /* 0x001e240000001000 */
[----:B0-----:R-:W-:-:S06]  /*1110*/  VIADD R20, R2, 0xffffffe ;  /* 0x0ffffffe02147836 */ /* 0x001fcc0000000000 */
[----:B------:R0:W1:Y:S02]  /*1120*/  F2I.FTZ.U32.TRUNC.NTZ R21, R20 ;  /* 0x0000001400157305 */ /* 0x000064000021f000 */
[----:B0-----:R-:W-:Y:S01]  /*1130*/  HFMA2.MMA R20, -RZ, RZ, 0, 0 ;  /* 0x00000000ff147435 */ /* 0x001fe200000001ff */
[----:B-1----:R-:W-:-:S04]  /*1140*/  IMAD.MOV R37, RZ, RZ, -R21 ;  /* 0x000000ffff257224 */ /* 0x002fc800078e0a15 */
[----:B------:R-:W-:-:S05]  /*1150*/  IMAD R37, R37, R36, RZ ;  /* 0x0000002425257224 */ /* 0x000fca00078e02ff */
[----:B------:R-:W-:-:S07]  /*1160*/  IMAD.HI.U32 R37, R21, R37, R20 ;  /* 0x0000002515257227 */ /* 0x000fce00078e0014 */
.L_x_185:
[----:B------:R-:W0:Y:S01]  /*1170*/  LDC R34, c[0x0][0x2a8] ;  /* 0x0000aa00ff227b82 */ /* 0x000e220000000800 */
[----:B------:R-:W-:Y:S01]  /*1180*/  IABS R2, R31 ;  /* 0x0000001f00027213 */ /* 0x000fe20000000000 */
[----:B------:R-:W-:Y:S01]  /*1190*/  ULDC.64 UR8, c[0x0][0x220] ;  /* 0x0000880000087ab9 */ /* 0x000fe20000000a00 */
[----:B------:R-:W-:-:S03]  /*11a0*/  ULDC UR4, c[0x0][0x228] ;  /* 0x00008a0000047ab9 */ /* 0x000fc60000000800 */
[----:B------:R-:W-:-:S04]  /*11b0*/  IMAD.HI.U32 R37, R37, R2, RZ ;  /* 0x0000000225257227 */ /* 0x000fc800078e00ff */
[----:B------:R-:W-:Y:S01]  /*11c0*/  IMAD.MOV R21, RZ, RZ, -R37 ;  /* 0x000000ffff157224 */ /* 0x000fe200078e0a25 */
[-C--:B0-----:R-:W-:Y:S02]  /*11d0*/  IABS R25, R34.reuse ;  /* 0x0000002200197213 */ /* 0x081fe40000000000 */
[----:B------:R-:W-:Y:S02]  /*11e0*/  ISETP.NE.AND P5, PT, R34, RZ, PT ;  /* 0x000000ff2200720c */ /* 0x000fe40003fa5270 */
[-C--:B------:R-:W-:Y:S01]  /*11f0*/  LOP3.LUT R24, RZ, R34.reuse, RZ, 0x33, !PT ;  /* 0x00000022ff187212 */ /* 0x080fe200078e33ff */
[----:B------:R-:W-:Y:S01]  /*1200*/  IMAD R21, R25, R21, R2 ;  /* 0x0000001519157224 */ /* 0x000fe200078e0202 */
[----:B------:R-:W-:-:S04]  /*1210*/  LOP3.LUT R2, R31, R34, RZ, 0x3c, !PT ;  /* 0x000000221f027212 */ /* 0x000fc800078e3cff */
[----:B------:R-:W-:Y:S02]  /*1220*/  ISETP.GT.U32.AND P3, PT, R36, R21, PT ;  /* 0x000000152400720c */ /* 0x000fe40003f64070 */
[----:B------:R-:W-:Y:S02]  /*1230*/  ISETP.GE.AND P6, PT, R2, RZ, PT ;  /* 0x000000ff0200720c */ /* 0x000fe40003fc6270 */
[----:B------:R-:W-:-:S09]  /*1240*/  LOP3.LUT R2, R3, R6, RZ, 0xfc, !PT ;  /* 0x0000000603027212 */ /* 0x000fd200078efcff */
[----:B------:R-:W-:Y:S02]  /*1250*/  @!P3 IMAD.IADD R21, R21, 0x1, -R25 ;  /* 0x000000011515b824 */ /* 0x000fe400078e0a19 */
[----:B------:R-:W-:-:S03]  /*1260*/  @!P3 VIADD R37, R37, 0x1 ;  /* 0x000000012525b836 */ /* 0x000fc60000000000 */
[----:B------:R-:W-:-:S13]  /*1270*/  ISETP.GE.U32.AND P2, PT, R21, R36, PT ;  /* 0x000000241500720c */ /* 0x000fda0003f46070 */
[----:B------:R-:W-:-:S05]  /*1280*/  @P2 IADD3 R37, R37, 0x1, RZ ;  /* 0x0000000125252810 */ /* 0x000fca0007ffe0ff */
[----:B------:R-:W-:-:S05]  /*1290*/  @!P6 IMAD.MOV R37, RZ, RZ, -R37 ;  /* 0x000000ffff25e224 */ /* 0x000fca00078e0a25 */
[----:B------:R-:W-:-:S04]  /*12a0*/  SEL R39, R24, R37, !P5 ;  /* 0x0000002518277207 */ /* 0x000fc80006800000 */
[----:B------:R-:W-:-:S04]  /*12b0*/  LOP3.LUT R2, R2, R39, RZ, 0xfc, !PT ;  /* 0x0000002702027212 */ /* 0x000fc800078efcff */
[----:B------:R-:W-:Y:S01]  /*12c0*/  ISETP.GE.AND P2, PT, R2, RZ, PT ;  /* 0x000000ff0200720c */ /* 0x000fe20003f46270 */
[----:B------:R-:W-:-:S03]  /*12d0*/  IMAD.U32 R2, RZ, RZ, UR9 ;  /* 0x00000009ff027e24 */ /* 0x000fc6000f8e00ff */
[----:B------:R-:W-:-:S04]  /*12e0*/  ISETP.GE.OR P2, PT, R39, UR4, !P2 ;  /* 0x0000000427007c0c */ /* 0x000fc8000d746670 */
[----:B------:R-:W-:-:S04]  /*12f0*/  ISETP.GE.OR P2, PT, R3, R2, P2 ;  /* 0x000000020300720c */ /* 0x000fc80001746670 */
[----:B------:R-:W-:-:S13]  /*1300*/  ISETP.GE.OR P2, PT, R6, UR8, P2 ;  /* 0x0000000806007c0c */ /* 0x000fda0009746670 */
[----:B------:R-:W0:Y:S01]  /*1310*/  @!P2 LDC.64 R20, c[0x0][0x210] ;  /* 0x00008400ff14ab82 */ /* 0x000e220000000a00 */
[----:B------:R-:W-:-:S05]  /*1320*/  @!P2 IMAD R36, R0, UR4, R39 ;  /* 0x000000040024ac24 */ /* 0x000fca000f8e0227 */
[----:B------:R-:W-:-:S04]  /*1330*/  @!P2 IADD3 R37, P3, R36, R9, RZ ;  /* 0x000000092425a210 */ /* 0x000fc80007f7e0ff */
[----:B------:R-:W-:Y:S02]  /*1340*/  @!P2 LEA.HI.X.SX32 R36, R36, R7, 0x1, P3 ;  /* 0x000000072424a211 */ /* 0x000fe400018f0eff */
[----:B0-----:R-:W-:-:S04]  /*1350*/  @!P2 LEA R20, P3, R37, R20, 0x1 ;  /* 0x000000142514a211 */ /* 0x001fc800078608ff */
[----:B------:R-:W-:-:S05]  /*1360*/  @!P2 LEA.HI.X R21, R37, R21, R36, 0x1, P3 ;  /* 0x000000152515a211 */ /* 0x000fca00018f0c24 */
[----:B------:R0:W2:Y:S02]  /*1370*/  @!P2 LDG.E.U16 R40, desc[UR6][R20.64] ;  /* 0x000000061428a981 */ /* 0x0000a4000c1e1500 */
[----:B0-----:R-:W-:Y:S02]  /*1380*/  IMAD.MOV.U32 R20, RZ, RZ, R22 ;  /* 0x000000ffff147224 */ /* 0x001fe400078e0016 */
[----:B------:R-:W-:-:S05]  /*1390*/  IMAD.MOV.U32 R21, RZ, RZ, R23 ;  /* 0x000000ffff157224 */ /* 0x000fca00078e0017 */
[----:B------:R-:W3:Y:S01]  /*13a0*/  LDG.E.U16 R42, desc[UR6][R20.64] ;  /* 0x00000006142a7981 */ /* 0x000ee2000c1e1500 */
[----:B------:R-:W0:Y:S01]  /*13b0*/  I2F.RP R38, R25 ;  /* 0x0000001900267306 */ /* 0x000e220000209400 */
[----:B------:R-:W-:Y:S01]  /*13c0*/  IABS R36, R29 ;  /* 0x0000001d00247213 */ /* 0x000fe20000000000 */
[----:B------:R-:W-:-:S06]  /*13d0*/  IMAD.MOV.U32 R44, RZ, RZ, RZ ;  /* 0x000000ffff2c7224 */ /* 0x000fcc00078e00ff */
[----:B0-----:R-:W0:Y:S02]  /*13e0*/  MUFU.RCP R38, R38 ;  /* 0x0000002600267308 */ /* 0x001e240000001000 */
[----:B0-----:R-:W-:Y:S02]  /*13f0*/  IADD3 R41, R38, 0xffffffe, RZ ;  /* 0x0ffffffe26297810 */ /* 0x001fe40007ffe0ff */
[----:B------:R-:W-:-:S04]  /*1400*/  LOP3.LUT R38, R3, R6, RZ, 0xfc, !PT ;  /* 0x0000000603267212 */ /* 0x000fc800078efcff */
[----:B------:R-:W0:Y:S02]  /*1410*/  F2I.FTZ.U32.TRUNC.NTZ R23, R41 ;  /* 0x0000002900177305 */ /* 0x000e24000021f000 */
[----:B0-----:R-:W-:-:S04]  /*1420*/  IMAD.MOV R22, RZ, RZ, -R23 ;  /* 0x000000ffff167224 */ /* 0x001fc800078e0a17 */
[----:B------:R-:W-:Y:S02]  /*1430*/  IMAD R37, R22, R25, RZ ;  /* 0x0000001916257224 */ /* 0x000fe400078e02ff */
[----:B------:R-:W-:-:S04]  /*1440*/  IMAD.MOV.U32 R22, RZ, RZ, RZ ;  /* 0x000000ffff167224 */ /* 0x000fc800078e00ff */
[----:B------:R-:W-:-:S06]  /*1450*/  IMAD.HI.U32 R37, R23, R37, R22 ;  /* 0x0000002517257227 */ /* 0x000fcc00078e0016 */
[----:B------:R-:W-:-:S04]  /*1460*/  IMAD.HI.U32 R22, R37, R36, RZ ;  /* 0x0000002425167227 */ /* 0x000fc800078e00ff */
[----:B------:R-:W-:-:S04]  /*1470*/  IMAD.MOV R23, RZ, RZ, -R22 ;  /* 0x000000ffff177224 */ /* 0x000fc800078e0a16 */
[----:B------:R-:W-:Y:S02]  /*1480*/  IMAD R23, R25, R23, R36 ;  /* 0x0000001719177224 */ /* 0x000fe400078e0224 */
[----:B------:R-:W-:-:S05]  /*1490*/  IMAD.MOV.U32 R36, RZ, RZ, R25 ;  /* 0x000000ffff247224 */ /* 0x000fca00078e0019 */
[----:B------:R-:W-:-:S13]  /*14a0*/  ISETP.GT.U32.AND P6, PT, R36, R23, PT ;  /* 0x000000172400720c */ /* 0x000fda0003fc4070 */
[----:B------:R-:W-:Y:S01]  /*14b0*/  @!P6 IADD3 R23, R23, -R25, RZ ;  /* 0x800000191717e210 */ /* 0x000fe20007ffe0ff */
[----:B------:R-:W-:-:S03]  /*14c0*/  @!P6 VIADD R22, R22, 0x1 ;  /* 0x000000011616e836 */ /* 0x000fc60000000000 */
[----:B------:R-:W-:Y:S02]  /*14d0*/  ISETP.GE.U32.AND P3, PT, R23, R36, PT ;  /* 0x000000241700720c */ /* 0x000fe40003f66070 */
[----:B------:R-:W-:-:S04]  /*14e0*/  LOP3.LUT R23, R29, R34, RZ, 0x3c, !PT ;  /* 0x000000221d177212 */ /* 0x000fc800078e3cff */
[----:B------:R-:W-:-:S07]  /*14f0*/  ISETP.GE.AND P6, PT, R23, RZ, PT ;  /* 0x000000ff1700720c */ /* 0x000fce0003fc6270 */
[----:B------:R-:W-:-:S06]  /*1500*/  @P3 VIADD R22, R22, 0x1 ;  /* 0x0000000116163836 */ /* 0x000fcc0000000000 */
[----:B------:R-:W-:-:S05]  /*1510*/  @!P6 IMAD.MOV R22, RZ, RZ, -R22 ;  /* 0x000000ffff16e224 */ /* 0x000fca00078e0a16 */
[----:B------:R-:W-:-:S04]  /*1520*/  SEL R41, R24, R22, !P5 ;  /* 0x0000001618297207 */ /* 0x000fc80006800000 */
[----:B------:R-:W-:-:S04]  /*1530*/  LOP3.LUT R22, R38, R41, RZ, 0xfc, !PT ;  /* 0x0000002926167212 */ /* 0x000fc800078efcff */
[----:B------:R-:W-:Y:S01]  /*1540*/  ISETP.GE.AND P3, PT, R22, RZ, PT ;  /* 0x000000ff1600720c */ /* 0x000fe20003f66270 */
[----:B------:R-:W-:-:S03]  /*1550*/  IMAD R22, R39, R34, RZ ;  /* 0x0000002227167224 */ /* 0x000fc600078e02ff */
[----:B------:R-:W-:Y:S02]  /*1560*/  ISETP.GE.OR P3, PT, R41, UR4, !P3 ;  /* 0x0000000429007c0c */ /* 0x000fe4000df66670 */
[----:B------:R-:W-:Y:S02]  /*1570*/  ISETP.EQ.AND P6, PT, R31, R22, P1 ;  /* 0x000000161f00720c */ /* 0x000fe40000fc2270 */
[----:B------:R-:W-:-:S04]  /*1580*/  ISETP.GE.OR P3, PT, R3, R2, P3 ;  /* 0x000000020300720c */ /* 0x000fc80001f66670 */
[----:B------:R-:W-:-:S13]  /*1590*/  ISETP.GE.OR P3, PT, R6, UR8, P3 ;  /* 0x0000000806007c0c */ /* 0x000fda0009f66670 */
[----:B------:R-:W0:Y:S01]  /*15a0*/  @!P3 LDC.64 R22, c[0x0][0x210] ;  /* 0x00008400ff16bb82 */ /* 0x000e220000000a00 */
[----:B--2---:R-:W-:Y:S01]  /*15b0*/  @!P2 SHF.L.U32 R44, R40, 0x10, RZ ;  /* 0x00000010282ca819 */ /* 0x004fe200000006ff */
[----:B------:R-:W-:-:S05]  /*15c0*/  @!P3 IMAD R40, R0, UR4, R41 ;  /* 0x000000040028bc24 */ /* 0x000fca000f8e0229 */
[----:B------:R-:W-:-:S04]  /*15d0*/  @!P3 IADD3 R39, P2, R40, R9, RZ ;  /* 0x000000092827b210 */ /* 0x000fc80007f5e0ff */
[----:B------:R-:W-:Y:S02]  /*15e0*/  @!P3 LEA.HI.X.SX32 R40, R40, R7, 0x1, P2 ;  /* 0x000000072828b211 */ /* 0x000fe400010f0eff */
[----:B0-----:R-:W-:-:S04]  /*15f0*/  @!P3 LEA R22, P2, R39, R22, 0x1 ;  /* 0x000000162716b211 */ /* 0x001fc800078408ff */
[----:B------:R-:W-:Y:S01]  /*1600*/  @!P3 LEA.HI.X R23, R39, R23, R40, 0x1, P2 ;  /* 0x000000172717b211 */ /* 0x000fe200010f0c28 */
[----:B---3--:R-:W-:Y:S01]  /*1610*/  IMAD.U32 R42, R42, 0x10000, RZ ;  /* 0x000100002a2a7824 */ /* 0x008fe200078e00ff */
[----:B------:R-:W2:Y:S03]  /*1620*/  LDG.E.U16 R40, desc[UR6][R20.64+0x2] ;  /* 0x0000020614287981 */ /* 0x000ea6000c1e1500 */
[----:B------:R-:W-:Y:S02]  /*1630*/  @P6 FFMA.FTZ R35, R42, R44, R35 ;  /* 0x0000002c2a236223 */ /* 0x000fe40000010023 */
[----:B------:R0:W3:Y:S01]  /*1640*/  @!P3 LDG.E.U16 R42, desc[UR6][R22.64] ;  /* 0x00000006162ab981 */ /* 0x0000e2000c1e1500 */
[----:B------:R-:W-:-:S05]  /*1650*/  IABS R44, R32 ;  /* 0x00000020002c7213 */ /* 0x000fca0000000000 */
[----:B------:R-:W-:-:S04]  /*1660*/  IMAD.HI.U32 R39, R37, R44, RZ ;  /* 0x0000002c25277227 */ /* 0x000fc800078e00ff */
[----:B------:R-:W-:-:S04]  /*1670*/  IMAD.MOV R43, RZ, RZ, -R39 ;  /* 0x000000ffff2b7224 */ /* 0x000fc800078e0a27 */
[----:B------:R-:W-:-:S05]  /*1680*/  IMAD R43, R25, R43, R44 ;  /* 0x0000002b192b7224 */ /* 0x000fca00078e022c */
[----:B------:R-:W-:-:S13]  /*1690*/  ISETP.GT.U32.AND P6, PT, R36, R43, PT ;  /* 0x0000002b2400720c */ /* 0x000fda0003fc4070 */
[----:B------:R-:W-:-:S05]  /*16a0*/  @!P6 IMAD.IADD R43, R43, 0x1, -R25 ;  /* 0x000000012b2be824 */ /* 0x000fca00078e0a19 */
[----:B------:R-:W-:Y:S02]  /*16b0*/  ISETP.GE.U32.AND P2, PT, R43, R36, PT ;  /* 0x000000242b00720c */ /* 0x000fe40003f46070 */
[----:B------:R-:W-:Y:S01]  /*16c0*/  LOP3.LUT R43, R32, R34, RZ, 0x3c, !PT ;  /* 0x00000022202b7212 */ /* 0x000fe200078e3cff */
[----:B------:R-:W-:-:S03]  /*16d0*/  @!P6 VIADD R39, R39, 0x1 ;  /* 0x000000012727e836 */ /* 0x000fc60000000000 */
[----:B------:R-:W-:-:S07]  /*16e0*/  ISETP.GE.AND P6, PT, R43, RZ, PT ;  /* 0x000000ff2b00720c */ /* 0x000fce0003fc6270 */
[----:B------:R-:W-:-:S06]  /*16f0*/  @P2 IADD3 R39, R39, 0x1, RZ ;  /* 0x0000000127272810 */ /* 0x000fcc0007ffe0ff */
[----:B------:R-:W-:-:S05]  /*1700*/  @!P6 IMAD.MOV R39, RZ, RZ, -R39 ;  /* 0x000000ffff27e224 */ /* 0x000fca00078e0a27 */
[----:B------:R-:W-:-:S04]  /*1710*/  SEL R39, R24, R39, !P5 ;  /* 0x0000002718277207 */ /* 0x000fc80006800000 */
[----:B0-----:R-:W-:-:S04]  /*1720*/  LOP3.LUT R22, R38, R39, RZ, 0xfc, !PT ;  /* 0x0000002726167212 */ /* 0x001fc800078efcff */
[----:B------:R-:W-:-:S04]  /*1730*/  ISETP.GE.AND P2, PT, R22, RZ, PT ;  /* 0x000000ff1600720c */ /* 0x000fc80003f46270 */
[----:B------:R-:W-:-:S04]  /*1740*/  ISETP.GE.OR P2, PT, R39, UR4, !P2 ;  /* 0x0000000427007c0c */ /* 0x000fc8000d746670 */
[----:B------:R-:W-:-:S04]  /*1750*/  ISETP.GE.OR P2, PT, R3, R2, P2 ;  /* 0x000000020300720c */ /* 0x000fc80001746670 */
[----:B------:R-:W-:Y:S01]  /*1760*/  ISETP.GE.OR P2, PT, R6, UR8, P2 ;  /* 0x0000000806007c0c */ /* 0x000fe20009746670 */
[----:B------:R-:W-:-:S05]  /*1770*/  IMAD R22, R41, R34, RZ ;  /* 0x0000002229167224 */ /* 0x000fca00078e02ff */
[----:B------:R-:W-:-:S07]  /*1780*/  ISETP.EQ.AND P6, PT, R29, R22, P1 ;  /* 0x000000161d00720c */ /* 0x000fce0000fc2270 */
[----:B------:R-:W0:Y:S01]  /*1790*/  @!P2 LDC.64 R22, c[0x0][0x210] ;  /* 0x00008400ff16ab82 */ /* 0x000e220000000a00 */
[----:B------:R-:W-:Y:S02]  /*17a0*/  IMAD.MOV.U32 R44, RZ, RZ, RZ ;  /* 0x000000ffff2c7224 */ /* 0x000fe400078e00ff */
[----:B--2---:R-:W-:Y:S02]  /*17b0*/  IMAD.U32 R40, R40, 0x10000, RZ ;  /* 0x0001000028287824 */ /* 0x004fe400078e00ff */
[----:B---3--:R-:W-:-:S04]  /*17c0*/  @!P3 IMAD.U32 R44, R42, 0x10000, RZ ;  /* 0x000100002a2cb824 */ /* 0x008fc800078e00ff */
[----:B------:R-:W-:Y:S01]  /*17d0*/  @P6 FFMA.FTZ R35, R40, R44, R35 ;  /* 0x0000002c28236223 */ /* 0x000fe20000010023 */
[----:B------:R-:W-:-:S05]  /*17e0*/  @!P2 IMAD R40, R0, UR4, R39 ;  /* 0x000000040028ac24 */ /* 0x000fca000f8e0227 */
[C---:B------:R-:W-:Y:S02]  /*17f0*/  @!P2 IADD3 R41, P3, R40.reuse, R9, RZ ;  /* 0x000000092829a210 */ /* 0x040fe40007f7e0ff */
[----:B------:R-:W-:Y:S02]  /*1800*/  IABS R42, R33 ;  /* 0x00000021002a7213 */ /* 0x000fe40000000000 */
[----:B------:R-:W-:Y:S02]  /*1810*/  @!P2 LEA.HI.X.SX32 R40, R40, R7, 0x1, P3 ;  /* 0x000000072828a211 */ /* 0x000fe400018f0eff */
[----:B0-----:R-:W-:-:S04]  /*1820*/  @!P2 LEA R22, P3, R41, R22, 0x1 ;  /* 0x000000162916a211 */ /* 0x001fc800078608ff */
[----:B------:R-:W-:Y:S01]  /*1830*/  @!P2 LEA.HI.X R23, R41, R23, R40, 0x1, P3 ;  /* 0x000000172917a211 */ /* 0x000fe200018f0c28 */
[----:B------:R-:W-:-:S04]  /*1840*/  IMAD.HI.U32 R40, R37, R42, RZ ;  /* 0x0000002a25287227 */ /* 0x000fc800078e00ff */
[----:B------:R-:W2:Y:S01]  /*1850*/  @!P2 LDG.E.U16 R22, desc[UR6][R22.64] ;  /* 0x000000061616a981 */ /* 0x000ea2000c1e1500 */
[----:B------:R-:W-:-:S05]  /*1860*/  IADD3 R41, -R40, RZ, RZ ;  /* 0x000000ff28297210 */ /* 0x000fca0007ffe1ff */
[----:B------:R-:W-:-:S05]  /*1870*/  IMAD R41, R25, R41, R42 ;  /* 0x0000002919297224 */ /* 0x000fca00078e022a */
[----:B------:R-:W-:-:S13]  /*1880*/  ISETP.GT.U32.AND P6, PT, R36, R41, PT ;  /* 0x000000292400720c */ /* 0x000fda0003fc4070 */
[----:B------:R-:W-:Y:S01]  /*1890*/  @!P6 IMAD.IADD R41, R41, 0x1, -R25 ;  /* 0x000000012929e824 */ /* 0x000fe200078e0a19 */
[----:B------:R-:W-:Y:S01]  /*18a0*/  LOP3.LUT R25, R33, R34, RZ, 0x3c, !PT ;  /* 0x0000002221197212 */ /* 0x000fe200078e3cff */
[----:B------:R-:W-:-:S03]  /*18b0*/  @!P6 VIADD R40, R40, 0x1 ;  /* 0x000000012828e836 */ /* 0x000fc60000000000 */
[----:B------:R-:W-:Y:S02]  /*18c0*/  ISETP.GE.U32.AND P3, PT, R41, R36, PT ;  /* 0x000000242900720c */ /* 0x000fe40003f66070 */
[----:B------:R-:W-:-:S11]  /*18d0*/  ISETP.GE.AND P6, PT, R25, RZ, PT ;  /* 0x000000ff1900720c */ /* 0x000fd60003fc6270 */
[----:B------:R-:W-:-:S04]  /*18e0*/  @P3 VIADD R40, R40, 0x1 ;  /* 0x0000000128283836 */ /* 0x000fc80000000000 */
[----:B------:R-:W-:-:S05]  /*18f0*/  @!P6 IMAD.MOV R40, RZ, RZ, -R40 ;  /* 0x000000ffff28e224 */ /* 0x000fca00078e0a28 */
[----:B------:R-:W-:-:S04]  /*1900*/  SEL R41, R24, R40, !P5 ;  /* 0x0000002818297207 */ /* 0x000fc80006800000 */
[----:B------:R-:W-:-:S04]  /*1910*/  LOP3.LUT R38, R38, R41, RZ, 0xfc, !PT ;  /* 0x0000002926267212 */ /* 0x000fc800078efcff */
[----:B------:R-:W-:-:S04]  /*1920*/  ISETP.GE.AND P3, PT, R38, RZ, PT ;  /* 0x000000ff2600720c */ /* 0x000fc80003f66270 */
[----:B------:R-:W-:-:S04]  /*1930*/  ISETP.GE.OR P3, PT, R41, UR4, !P3 ;  /* 0x0000000429007c0c */ /* 0x000fc8000df66670 */
[----:B------:R-:W-:-:S04]  /*1940*/  ISETP.GE.OR P3, PT, R3, R2, P3 ;  /* 0x000000020300720c */ /* 0x000fc80001f66670 */
[----:B------:R-:W-:-:S13]  /*1950*/  ISETP.GE.OR P3, PT, R6, UR8, P3 ;  /* 0x0000000806007c0c */ /* 0x000fda0009f66670 */
[----:B------:R-:W0:Y:S01]  /*1960*/  @!P3 LDC.64 R24, c[0x0][0x210] ;  /* 0x00008400ff18bb82 */ /* 0x000e220000000a00 */
[----:B------:R-:W-:Y:S01]  /*1970*/  @!P3 IMAD R38, R0, UR4, R41 ;  /* 0x000000040026bc24 */ /* 0x000fe2000f8e0229 */
[----:B------:R-:W-:-:S04]  /*1980*/  ULDC UR4, c[0x0][0x2c0] ;  /* 0x0000b00000047ab9 */ /* 0x000fc80000000800 */
[----:B------:R-:W-:-:S04]  /*1990*/  @!P3 IADD3 R40, P5, R38, R9, RZ ;  /* 0x000000092628b210 */ /* 0x000fc80007fbe0ff */
[----:B------:R-:W-:Y:S02]  /*19a0*/  @!P3 LEA.HI.X.SX32 R38, R38, R7, 0x1, P5 ;  /* 0x000000072626b211 */ /* 0x000fe400028f0eff */
[----:B0-----:R-:W-:-:S04]  /*19b0*/  @!P3 LEA R24, P5, R40, R24, 0x1 ;  /* 0x000000182818b211 */ /* 0x001fc800078a08ff */
[----:B------:R-:W-:Y:S02]  /*19c0*/  @!P3 LEA.HI.X R25, R40, R25, R38, 0x1, P5 ;  /* 0x000000192819b211 */ /* 0x000fe400028f0c26 */
[----:B------:R-:W3:Y:S04]  /*19d0*/  LDG.E.U16 R40, desc[UR6][R20.64+0x4] ;  /* 0x0000040614287981 */ /* 0x000ee8000c1e1500 */
[----:B------:R-:W4:Y:S04]  /*19e0*/  @!P3 LDG.E.U16 R24, desc[UR6][R24.64] ;  /* 0x000000061818b981 */ /* 0x000f28000c1e1500 */
[----:B------:R0:W5:Y:S01]  /*19f0*/  LDG.E.U16 R38, desc[UR6][R20.64+0x6] ;  /* 0x0000060614267981 */ /* 0x000162000c1e1500 */
[----:B------:R-:W-:-:S02]  /*1a00*/  IMAD R39, R39, R34, RZ ;  /* 0x0000002227277224 */ /* 0x000fc400078e02ff */
[----:B------:R-:W-:Y:S02]  /*1a10*/  VIADD R30, R30, 0x4 ;  /* 0x000000041e1e7836 */ /* 0x000fe40000000000 */
[----:B------:R-:W-:Y:S01]  /*1a20*/  IMAD R42, R41, R34, RZ ;  /* 0x00000022292a7224 */ /* 0x000fe200078e02ff */
[----:B------:R-:W-:Y:S01]  /*1a30*/  ISETP.EQ.AND P6, PT, R32, R39, P1 ;  /* 0x000000272000720c */ /* 0x000fe20000fc2270 */
[----:B------:R-:W-:Y:S01]  /*1a40*/  IMAD.MOV.U32 R34, RZ, RZ, RZ ;  /* 0x000000ffff227224 */ /* 0x000fe200078e00ff */
[----:B------:R-:W-:Y:S02]  /*1a50*/  MOV R39, RZ ;  /* 0x000000ff00277202 */ /* 0x000fe40000000f00 */
[----:B------:R-:W-:Y:S01]  /*1a60*/  ISETP.EQ.AND P5, PT, R33, R42, P1 ;  /* 0x0000002a2100720c */ /* 0x000fe20000fa2270 */
[----:B--2---:R-:W-:Y:S01]  /*1a70*/  @!P2 IMAD.U32 R39, R22, 0x10000, RZ ;  /* 0x000100001627a824 */ /* 0x004fe200078e00ff */
[----:B------:R-:W-:-:S05]  /*1a80*/  IADD3 R22, P2, R20, 0x8, RZ ;  /* 0x0000000814167810 */ /* 0x000fca0007f5e0ff */
[----:B------:R-:W-:Y:S02]  /*1a90*/  IMAD.X R23, RZ, RZ, R21, P2 ;  /* 0x000000ffff177224 */ /* 0x000fe400010e0615 */
[----:B0-----:R-:W-:-:S04]  /*1aa0*/  IMAD R20, RZ, RZ, -UR4 ;  /* 0x80000004ff147e24 */ /* 0x001fc8000f8e02ff */
[C---:B------:R-:W-:Y:S01]  /*1ab0*/  IMAD R29, R20.reuse, 0x4, R29 ;  /* 0x00000004141d7824 */ /* 0x040fe200078e021d */
[C---:B------:R-:W-:Y:S01]  /*1ac0*/  LEA R31, R20.reuse, R31, 0x2 ;  /* 0x0000001f141f7211 */ /* 0x040fe200078e10ff */
[C---:B------:R-:W-:Y:S02]  /*1ad0*/  IMAD R32, R20.reuse, 0x4, R32 ;  /* 0x0000000414207824 */ /* 0x040fe400078e0220 */
[----:B------:R-:W-:Y:S02]  /*1ae0*/  IMAD R33, R20, 0x4, R33 ;  /* 0x0000000414217824 */ /* 0x000fe400078e0221 */
[----:B----4-:R-:W-:Y:S02]  /*1af0*/  @!P3 IMAD.U32 R34, R24, 0x10000, RZ ;  /* 0x000100001822b824 */ /* 0x010fe400078e00ff */
[----:B------:R-:W-:-:S05]  /*1b00*/  IMAD.IADD R24, R17, 0x1, R30 ;  /* 0x0000000111187824 */ /* 0x000fca00078e021e */
[----:B------:R-:W-:Y:S02]  /*1b10*/  ISETP.NE.AND P2, PT, R24, RZ, PT ;  /* 0x000000ff1800720c */ /* 0x000fe40003f45270 */
[----:B---3--:R-:W-:Y:S01]  /*1b20*/  SHF.L.U32 R40, R40, 0x10, RZ ;  /* 0x0000001028287819 */ /* 0x008fe200000006ff */
[----:B-----5:R-:W-:-:S04]  /*1b30*/  IMAD.U32 R38, R38, 0x10000, RZ ;  /* 0x0001000026267824 */ /* 0x020fc800078e00ff */
[----:B------:R-:W-:-:S04]  /*1b40*/  @P6 FFMA.FTZ R35, R40, R39, R35 ;  /* 0x0000002728236223 */ /* 0x000fc80000010023 */
[----:B------:R-:W-:Y:S02]  /*1b50*/  @P5 FFMA.FTZ R35, R38, R34, R35 ;  /* 0x0000002226235223 */ /* 0x000fe40000010023 */
[----:B------:R-:W-:Y:S05]  /*1b60*/  @P2 BRA `(.L_x_185) ;  /* 0xfffffff400802947 */ /* 0x000fea000383ffff */
[----:B------:R-:W-:Y:S01]  /*1b70*/  IMAD.MOV.U32 R34, RZ, RZ, R22 ;  /* 0x000000ffff227224 */ /* 0x000fe200078e0016 */
[----:B------:R-:W-:-:S07]  /*1b80*/  MOV R33, R23 ;  /* 0x0000001700217202 */ /* 0x000fce0000000f00 */
.L_x_184:
[----:B------:R-:W-:-:S13]  /*1b90*/  ISETP.NE.AND P2, PT, R19, RZ, PT ;  /* 0x000000ff1300720c */ /* 0x000fda0003f45270 */
[----:B------:R-:W-:Y:S05]  /*1ba0*/  @!P2 BRA `(.L_x_186) ;  /* 0x000000080054a947 */ /* 0x000fea0003800000 */
[----:B------:R-:W0:Y:S01]  /*1bb0*/  LDC R24, c[0x0][0x2a8] ;  /* 0x0000aa00ff187b82 */ /* 0x000e220000000800 */
[----:B------:R-:W-:Y:S01]  /*1bc0*/  ULDC UR4, c[0x0][0x2b4] ;  /* 0x0000ad0000047ab9 */ /* 0x000fe20000000800 */
[----:B------:R-:W-:Y:S01]  /*1bd0*/  IMAD.MOV R20, RZ, RZ, -R30 ;  /* 0x000000ffff147224 */ /* 0x000fe200078e0a1e */
[----:B------:R-:W-:Y:S01]  /*1be0*/  ULDC UR5, c[0x0][0x228] ;  /* 0x00008a0000057ab9 */ /* 0x000fe20000000800 */
[----:B------:R-:W-:Y:S01]  /*1bf0*/  VIADD R23, R14, UR4 ;  /* 0x000000040e177c36 */ /* 0x000fe20008000000 */
[----:B------:R-:W-:-:S03]  /*1c00*/  ULDC UR8, c[0x0][0x220] ;  /* 0x0000880000087ab9 */ /* 0x000fc60000000800 */
[----:B------:R-:W1:Y:S01]  /*1c10*/  LDC R25, c[0x0][0x2c0] ;  /* 0x0000b000ff197b82 */ /* 0x000e620000000800 */
[----:B0-----:R-:W-:-:S04]  /*1c20*/  IABS R29, R24 ;  /* 0x00000018001d7213 */ /* 0x001fc80000000000 */
[----:B------:R-:W0:Y:S01]  /*1c30*/  I2F.RP R22, R29 ;  /* 0x0000001d00167306 */ /* 0x000e220000209400 */
[----:B-1----:R-:W-:Y:S01]  /*1c40*/  IMAD R23, R25, R20, R23 ;  /* 0x0000001419177224 */ /* 0x002fe200078e0217 */
[----:B------:R-:W-:-:S06]  /*1c50*/  HFMA2.MMA R20, -RZ, RZ, 0, 0 ;  /* 0x00000000ff147435 */ /* 0x000fcc00000001ff */
[----:B0-----:R-:W0:Y:S02]  /*1c60*/  MUFU.RCP R22, R22 ;  /* 0x0000001600167308 */ /* 0x001e240000001000 */
[----:B0-----:R-:W-:Y:S01]  /*1c70*/  VIADD R21, R22, 0xffffffe ;  /* 0x0ffffffe16157836 */ /* 0x001fe20000000000 */
[----:B------:R-:W-:-:S05]  /*1c80*/  IABS R22, R23 ;  /* 0x0000001700167213 */ /* 0x000fca0000000000 */
[----:B------:R-:W0:Y:S02]  /*1c90*/  F2I.FTZ.U32.TRUNC.NTZ R21, R21 ;  /* 0x0000001500157305 */ /* 0x000e24000021f000 */
[----:B0-----:R-:W-:-:S04]  /*1ca0*/  IMAD.MOV R32, RZ, RZ, -R21 ;  /* 0x000000ffff207224 */ /* 0x001fc800078e0a15 */
[----:B------:R-:W-:Y:S01]  /*1cb0*/  IMAD R31, R32, R29, RZ ;  /* 0x0000001d201f7224 */ /* 0x000fe200078e02ff */
[----:B------:R-:W-:-:S03]  /*1cc0*/  LOP3.LUT R32, R3, R6, RZ, 0xfc, !PT ;  /* 0x0000000603207212 */ /* 0x000fc600078efcff */
[----:B------:R-:W-:-:S06]  /*1cd0*/  IMAD.HI.U32 R31, R21, R31, R20 ;  /* 0x0000001f151f7227 */ /* 0x000fcc00078e0014 */
[----:B------:R-:W-:Y:S01]  /*1ce0*/  IMAD.HI.U32 R20, R31, R22, RZ ;  /* 0x000000161f147227 */ /* 0x000fe200078e00ff */
[----:B------:R-:W-:-:S03]  /*1cf0*/  LOP3.LUT R31, RZ, R24, RZ, 0x33, !PT ;  /* 0x00000018ff1f7212 */ /* 0x000fc600078e33ff */
[----:B------:R-:W-:-:S04]  /*1d00*/  IMAD.MOV R21, RZ, RZ, -R20 ;  /* 0x000000ffff157224 */ /* 0x000fc800078e0a14 */
[----:B------:R-:W-:Y:S01]  /*1d10*/  IMAD R22, R29, R21, R22 ;  /* 0x000000151d167224 */ /* 0x000fe200078e0216 */
[----:B------:R-:W-:-:S04]  /*1d20*/  LOP3.LUT R21, R23, R24, RZ, 0x3c, !PT ;  /* 0x0000001817157212 */ /* 0x000fc800078e3cff */
[----:B------:R-:W-:Y:S02]  /*1d30*/  ISETP.GT.U32.AND P3, PT, R29, R22, PT ;  /* 0x000000161d00720c */ /* 0x000fe40003f64070 */
[----:B------:R-:W-:-:S11]  /*1d40*/  ISETP.GE.AND P5, PT, R21, RZ, PT ;  /* 0x000000ff1500720c */ /* 0x000fd60003fa6270 */
[----:B------:R-:W-:Y:S02]  /*1d50*/  @!P3 IMAD.IADD R22, R22, 0x1, -R29 ;  /* 0x000000011616b824 */ /* 0x000fe400078e0a1d */
[----:B------:R-:W-:Y:S01]  /*1d60*/  @!P3 VIADD R20, R20, 0x1 ;  /* 0x000000011414b836 */ /* 0x000fe20000000000 */
[----:B------:R-:W-:Y:S02]  /*1d70*/  ISETP.NE.AND P3, PT, R24, RZ, PT ;  /* 0x000000ff1800720c */ /* 0x000fe40003f65270 */
[----:B------:R-:W-:-:S13]  /*1d80*/  ISETP.GE.U32.AND P2, PT, R22, R29, PT ;  /* 0x0000001d1600720c */ /* 0x000fda0003f46070 */
[----:B------:R-:W-:-:S05]  /*1d90*/  @P2 VIADD R20, R20, 0x1 ;  /* 0x0000000114142836 */ /* 0x000fca0000000000 */
[----:B------:R-:W-:-:S04]  /*1da0*/  @!P5 IADD3 R20, -R20, RZ, RZ ;  /* 0x000000ff1414d210 */ /* 0x000fc80007ffe1ff */
[----:B------:R-:W-:-:S04]  /*1db0*/  SEL R37, R31, R20, !P3 ;  /* 0x000000141f257207 */ /* 0x000fc80005800000 */
[----:B------:R-:W-:-:S04]  /*1dc0*/  LOP3.LUT R20, R32, R37, RZ, 0xfc, !PT ;  /* 0x0000002520147212 */ /* 0x000fc800078efcff */
[----:B------:R-:W-:-:S04]  /*1dd0*/  ISETP.GE.AND P2, PT, R20, RZ, PT ;  /* 0x000000ff1400720c */ /* 0x000fc80003f46270 */
        /* <DEDUP_REMOVED lines=13> */
[----:B------:R-:W-:-:S05]  /*1eb0*/  IMAD R38, R37, R24, RZ ;  /* 0x0000001825267224 */ /* 0x000fca00078e02ff */
[----:B------:R-:W-:Y:S01]  /*1ec0*/  ISETP.EQ.AND P5, PT, R38, R23, P1 ;  /* 0x000000172600720c */ /* 0x000fe20000fa2270 */
[----:B------:R-:W-:Y:S02]  /*1ed0*/  IMAD.MOV.U32 R38, RZ, RZ, RZ ;  /* 0x000000ffff267224 */ /* 0x000fe400078e00ff */
[----:B------:R-:W-:Y:S02]  /*1ee0*/  IMAD.MOV.U32 R23, RZ, RZ, R33 ;  /* 0x000000ffff177224 */ /* 0x000fe400078e0021 */
[----:B--2---:R-:W-:Y:S01]  /*1ef0*/  @!P2 IMAD.U32 R38, R22, 0x10000, RZ ;  /* 0x000100001626a824 */ /* 0x004fe200078e00ff */
[----:B------:R-:W-:Y:S02]  /*1f00*/  ISETP.NE.AND P2, PT, R19, 0x1, PT ;  /* 0x000000011300780c */ /* 0x000fe40003f45270 */
[----:B------:R-:W-:Y:S02]  /*1f10*/  MOV R22, R34 ;  /* 0x0000002200167202 */ /* 0x000fe40000000f00 */
[----:B------:R-:W-:-:S05]  /*1f20*/  IADD3 R34, P6, R34, 0x2, RZ ;  /* 0x0000000222227810 */ /* 0x000fca0007fde0ff */
[----:B------:R-:W-:Y:S02]  /*1f30*/  IMAD.X R33, RZ, RZ, R33, P6 ;  /* 0x000000ffff217224 */ /* 0x000fe400030e0621 */
[----:B---3--:R-:W-:-:S04]  /*1f40*/  IMAD.U32 R36, R36, 0x10000, RZ ;  /* 0x0001000024247824 */ /* 0x008fc800078e00ff */
[----:B------:R-:W-:Y:S01]  /*1f50*/  @P5 FFMA.FTZ R35, R36, R38, R35 ;  /* 0x0000002624235223 */ /* 0x000fe20000010023 */
[----:B------:R-:W-:Y:S06]  /*1f60*/  @!P2 BRA `(.L_x_186) ;  /* 0x000000040064a947 */ /* 0x000fec0003800000 */
[----:B------:R-:W0:Y:S01]  /*1f70*/  I2F.RP R36, R29 ;  /* 0x0000001d00247306 */ /* 0x000e220000209400 */
[----:B------:R-:W-:-:S05]  /*1f80*/  IMAD R30, R30, R25, R25 ;  /* 0x000000191e1e7224 */ /* 0x000fca00078e0219 */
[----:B------:R-:W-:-:S04]  /*1f90*/  IADD3 R33, -R30, UR4, R14 ;  /* 0x000000041e217c10 */ /* 0x000fc8000fffe10e */
[----:B------:R-:W-:Y:S01]  /*1fa0*/  IABS R34, R33 ;  /* 0x0000002100227213 */ /* 0x000fe20000000000 */
[----:B0-----:R-:W0:Y:S02]  /*1fb0*/  MUFU.RCP R20, R36 ;  /* 0x0000002400147308 */ /* 0x001e240000001000 */
[----:B0-----:R-:W-:-:S06]  /*1fc0*/  VIADD R21, R20, 0xffffffe ;  /* 0x0ffffffe14157836 */ /* 0x001fcc0000000000 */
[----:B------:R-:W0:Y:S02]  /*1fd0*/  F2I.FTZ.U32.TRUNC.NTZ R21, R21 ;  /* 0x0000001500157305 */ /* 0x000e24000021f000 */
[----:B0-----:R-:W-:-:S05]  /*1fe0*/  IADD3 R20, RZ, -R21, RZ ;  /* 0x80000015ff147210 */ /* 0x001fca0007ffe0ff */
[----:B------:R-:W-:Y:S02]  /*1ff0*/  IMAD R37, R20, R29, RZ ;  /* 0x0000001d14257224 */ /* 0x000fe400078e02ff */
[----:B------:R-:W-:-:S04]  /*2000*/  IMAD.MOV.U32 R20, RZ, RZ, RZ ;  /* 0x000000ffff147224 */ /* 0x000fc800078e00ff */
[----:B------:R-:W-:-:S06]  /*2010*/  IMAD.HI.U32 R37, R21, R37, R20 ;  /* 0x0000002515257227 */ /* 0x000fcc00078e0014 */
[----:B------:R-:W-:-:S04]  /*2020*/  IMAD.HI.U32 R20, R37, R34, RZ ;  /* 0x0000002225147227 */ /* 0x000fc800078e00ff */
[----:B------:R-:W-:-:S04]  /*2030*/  IMAD.MOV R21, RZ, RZ, -R20 ;  /* 0x000000ffff157224 */ /* 0x000fc800078e0a14 */
[----:B------:R-:W-:Y:S01]  /*2040*/  IMAD R34, R29, R21, R34 ;  /* 0x000000151d227224 */ /* 0x000fe200078e0222 */
[----:B------:R-:W-:-:S04]  /*2050*/  LOP3.LUT R21, R33, R24, RZ, 0x3c, !PT ;  /* 0x0000001821157212 */ /* 0x000fc800078e3cff */
[----:B------:R-:W-:Y:S02]  /*2060*/  ISETP.GT.U32.AND P5, PT, R29, R34, PT ;  /* 0x000000221d00720c */ /* 0x000fe40003fa4070 */
[----:B------:R-:W-:-:S11]  /*2070*/  ISETP.GE.AND P6, PT, R21, RZ, PT ;  /* 0x000000ff1500720c */ /* 0x000fd60003fc6270 */
[----:B------:R-:W-:Y:S02]  /*2080*/  @!P5 IMAD.IADD R34, R34, 0x1, -R29 ;  /* 0x000000012222d824 */ /* 0x000fe400078e0a1d */
[----:B------:R-:W-:-:S03]  /*2090*/  @!P5 VIADD R20, R20, 0x1 ;  /* 0x000000011414d836 */ /* 0x000fc60000000000 */
[----:B------:R-:W-:-:S13]  /*20a0*/  ISETP.GE.U32.AND P2, PT, R34, R29, PT ;  /* 0x0000001d2200720c */ /* 0x000fda0003f46070 */
[----:B------:R-:W-:-:S05]  /*20b0*/  @P2 IADD3 R20, R20, 0x1, RZ ;  /* 0x0000000114142810 */ /* 0x000fca0007ffe0ff */
        /* <DEDUP_REMOVED lines=12> */
[----:B------:R-:W-:Y:S02]  /*2180*/  @!P2 LEA.HI.X R21, R37, R21, R34, 0x1, P5 ;  /* 0x000000152515a211 */ /* 0x000fe400028f0c22 */
[----:B------:R-:W2:Y:S04]  /*2190*/  LDG.E.U16 R37, desc[UR6][R22.64+0x2] ;  /* 0x0000020616257981 */ /* 0x000ea8000c1e1500 */
[----:B------:R-:W3:Y:S01]  /*21a0*/  @!P2 LDG.E.U16 R20, desc[UR6][R20.64] ;  /* 0x000000061414a981 */ /* 0x000ee2000c1e1500 */
[----:B------:R-:W-:Y:S02]  /*21b0*/  IMAD R34, R39, R24, RZ ;  /* 0x0000001827227224 */ /* 0x000fe400078e02ff */
[----:B------:R-:W-:-:S03]  /*21c0*/  IMAD.MOV.U32 R38, RZ, RZ, RZ ;  /* 0x000000ffff267224 */ /* 0x000fc600078e00ff */
[----:B------:R-:W-:Y:S02]  /*21d0*/  ISETP.EQ.AND P5, PT, R34, R33, P1 ;  /* 0x000000212200720c */ /* 0x000fe40000fa2270 */
[----:B------:R-:W-:-:S04]  /*21e0*/  IADD3 R34, P6, R22, 0x4, RZ ;  /* 0x0000000416227810 */ /* 0x000fc80007fde0ff */
[----:B------:R-:W-:Y:S01]  /*21f0*/  IADD3.X R33, RZ, R23, RZ, P6, !PT ;  /* 0x00000017ff217210 */ /* 0x000fe200037fe4ff */
[----:B---3--:R-:W-:Y:S01]  /*2200*/  @!P2 IMAD.U32 R38, R20, 0x10000, RZ ;  /* 0x000100001426a824 */ /* 0x008fe200078e00ff */
[----:B------:R-:W-:Y:S01]  /*2210*/  ISETP.NE.AND P2, PT, R19, 0x2, PT ;  /* 0x000000021300780c */ /* 0x000fe20003f45270 */
[----:B--2---:R-:W-:-:S04]  /*2220*/  IMAD.U32 R40, R37, 0x10000, RZ ;  /* 0x0001000025287824 */ /* 0x004fc800078e00ff */
[----:B------:R-:W-:-:S08]  /*2230*/  @P5 FFMA.FTZ R35, R40, R38, R35 ;  /* 0x0000002628235223 */ /* 0x000fd00000010023 */
[----:B------:R-:W-:Y:S05]  /*2240*/  @!P2 BRA `(.L_x_186) ;  /* 0x0000000000aca947 */ /* 0x000fea0003800000 */
[----:B------:R-:W0:Y:S01]  /*2250*/  MUFU.RCP R36, R36 ;  /* 0x0000002400247308 */ /* 0x000e220000001000 */
[----:B------:R-:W-:-:S05]  /*2260*/  IMAD.IADD R25, R30, 0x1, R25 ;  /* 0x000000011e197824 */ /* 0x000fca00078e0219 */
[----:B------:R-:W-:-:S04]  /*2270*/  IADD3 R25, -R25, UR4, R14 ;  /* 0x0000000419197c10 */ /* 0x000fc8000fffe10e */
[----:B------:R-:W-:Y:S01]  /*2280*/  IABS R30, R25 ;  /* 0x00000019001e7213 */ /* 0x000fe20000000000 */
[----:B0-----:R-:W-:-:S06]  /*2290*/  VIADD R21, R36, 0xffffffe ;  /* 0x0ffffffe24157836 */ /* 0x001fcc0000000000 */
[----:B------:R-:W0:Y:S02]  /*22a0*/  F2I.FTZ.U32.TRUNC.NTZ R21, R21 ;  /* 0x0000001500157305 */ /* 0x000e24000021f000 */
[----:B0-----:R-:W-:-:S04]  /*22b0*/  IMAD.MOV R20, RZ, RZ, -R21 ;  /* 0x000000ffff147224 */ /* 0x001fc800078e0a15 */
[----:B------:R-:W-:Y:S02]  /*22c0*/  IMAD R33, R20, R29, RZ ;  /* 0x0000001d14217224 */ /* 0x000fe400078e02ff */
[----:B------:R-:W-:-:S04]  /*22d0*/  IMAD.MOV.U32 R20, RZ, RZ, RZ ;  /* 0x000000ffff147224 */ /* 0x000fc800078e00ff */
[----:B------:R-:W-:-:S06]  /*22e0*/  IMAD.HI.U32 R33, R21, R33, R20 ;  /* 0x0000002115217227 */ /* 0x000fcc00078e0014 */
[----:B------:R-:W-:-:S05]  /*22f0*/  IMAD.HI.U32 R20, R33, R30, RZ ;  /* 0x0000001e21147227 */ /* 0x000fca00078e00ff */
[----:B------:R-:W-:-:S05]  /*2300*/  IADD3 R21, -R20, RZ, RZ ;  /* 0x000000ff14157210 */ /* 0x000fca0007ffe1ff */
[----:B------:R-:W-:Y:S01]  /*2310*/  IMAD R30, R29, R21, R30 ;  /* 0x000000151d1e7224 */ /* 0x000fe200078e021e */
[----:B------:R-:W-:-:S04]  /*2320*/  LOP3.LUT R21, R25, R24, RZ, 0x3c, !PT ;  /* 0x0000001819157212 */ /* 0x000fc800078e3cff */
[----:B------:R-:W-:Y:S02]  /*2330*/  ISETP.GT.U32.AND P5, PT, R29, R30, PT ;  /* 0x0000001e1d00720c */ /* 0x000fe40003fa4070 */
[----:B------:R-:W-:-:S11]  /*2340*/  ISETP.GE.AND P6, PT, R21, RZ, PT ;  /* 0x000000ff1500720c */ /* 0x000fd60003fc6270 */
[----:B------:R-:W-:Y:S02]  /*2350*/  @!P5 IMAD.IADD R30, R30, 0x1, -R29 ;  /* 0x000000011e1ed824 */ /* 0x000fe400078e0a1d */
[----:B------:R-:W-:-:S03]  /*2360*/  @!P5 VIADD R20, R20, 0x1 ;  /* 0x000000011414d836 */ /* 0x000fc60000000000 */
[----:B------:R-:W-:-:S13]  /*2370*/  ISETP.GE.U32.AND P2, PT, R30, R29, PT ;  /* 0x0000001d1e00720c */ /* 0x000fda0003f46070 */
        /* <DEDUP_REMOVED lines=16> */
[----:B------:R-:W-:Y:S01]  /*2480*/  IMAD R24, R31, R24, RZ ;  /* 0x000000181f187224 */ /* 0x000fe200078e02ff */
[----:B------:R-:W-:-:S04]  /*2490*/  HFMA2.MMA R20, -RZ, RZ, 0, 0 ;  /* 0x00000000ff147435 */ /* 0x000fc800000001ff */
[----:B------:R-:W-:Y:S01]  /*24a0*/  ISETP.EQ.AND P1, PT, R24, R25, P1 ;  /* 0x000000191800720c */ /* 0x000fe20000f22270 */
[----:B--2---:R-:W-:Y:S02]  /*24b0*/  IMAD.U32 R0, R0, 0x10000, RZ ;  /* 0x0001000000007824 */ /* 0x004fe400078e00ff */
[----:B---3--:R-:W-:Y:S01]  /*24c0*/  @!P2 IMAD.U32 R20, R2, 0x10000, RZ ;  /* 0x000100000214a824 */ /* 0x008fe200078e00ff */
[----:B------:R-:W-:-:S09]  /*24d0*/  IADD3 R34, P2, R22, 0x6, RZ ;  /* 0x0000000616227810 */ /* 0x000fd20007f5e0ff */
[----:B------:R-:W-:Y:S01]  /*24e0*/  @P1 FFMA.FTZ R35, R0, R20, R35 ;  /* 0x0000001400231223 */ /* 0x000fe20000010023 */
[----:B------:R-:W-:-:S07]  /*24f0*/  IMAD.X R33, RZ, RZ, R23, P2 ;  /* 0x000000ffff217224 */ /* 0x000fce00010e0617 */
.L_x_186:
[----:B------:R-:W-:Y:S05]  /*2500*/  @!P4 BRA `(.L_x_187) ;  /* 0xffffffe80008c947 */ /* 0x000fea000383ffff */
.L_x_183:
[----:B------:R-:W-:Y:S01]  /*2510*/  VIADD R8, R8, 0x1 ;  /* 0x0000000108087836 */ /* 0x000fe20000000000 */
[----:B------:R-:W-:-:S04]  /*2520*/  ULDC UR4, c[0x0][0x280] ;  /* 0x0000a00000047ab9 */ /* 0x000fc80000000800 */
[----:B------:R-:W-:-:S13]  /*2530*/  ISETP.GE.AND P1, PT, R8, UR4, PT ;  /* 0x0000000408007c0c */ /* 0x000fda000bf26270 */
[----:B------:R-:W-:Y:S05]  /*2540*/  @!P1 BRA `(.L_x_188) ;  /* 0xffffffe400709947 */ /* 0x000fea000383ffff */
.L_x_182:
[----:B------:R-:W-:Y:S01]  /*2550*/  IADD3 R3, -R15, RZ, RZ ;  /* 0x000000ff0f037210 */ /* 0x000fe20007ffe1ff */
[----:B------:R-:W-:Y:S01]  /*2560*/  ULDC UR4, c[0x0][0x24c] ;  /* 0x0000930000047ab9 */ /* 0x000fe20000000800 */
[----:B------:R-:W-:-:S03]  /*2570*/  VIADD R11, R11, 0x1 ;  /* 0x000000010b0b7836 */ /* 0x000fc60000000000 */
[----:B------:R-:W-:-:S04]  /*2580*/  IMAD R3, R3, UR4, R16 ;  /* 0x0000000403037c24 */ /* 0x000fc8000f8e0210 */
[----:B------:R-:W-:-:S05]  /*2590*/  IMAD R0, R28, R3, R28 ;  /* 0x000000031c007224 */ /* 0x000fca00078e021c */
[----:B------:R-:W-:-:S13]  /*25a0*/  ISETP.GE.AND P1, PT, R11, R0, PT ;  /* 0x000000000b00720c */ /* 0x000fda0003f26270 */
[----:B------:R-:W-:Y:S05]  /*25b0*/  @!P1 BRA `(.L_x_189) ;  /* 0xffffffe400309947 */ /* 0x000fea000383ffff */
.L_x_181:
[----:B------:R-:W-:Y:S05]  /*25c0*/  BSYNC B0 ;  /* 0x0000000000007941 */ /* 0x000fea0003800000 */
.L_x_180:
[----:B------:R-:W-:Y:S01]  /*25d0*/  ULDC.64 UR4, c[0x0][0x260] ;  /* 0x0000980000047ab9 */ /* 0x000fe20000000a00 */
[----:B------:R-:W-:Y:S01]  /*25e0*/  IMAD.MOV R3, RZ, RZ, -R15 ;  /* 0x000000ffff037224 */ /* 0x000fe200078e0a0f */
[----:B------:R-:W-:Y:S01]  /*25f0*/  ULDC.64 UR8, c[0x0][0x268] ;  /* 0x00009a0000087ab9 */ /* 0x000fe20000000a00 */
[----:B------:R-:W-:Y:S01]  /*2600*/  IMAD R12, R12, UR5, RZ ;  /* 0x000000050c0c7c24 */ /* 0x000fe2000f8e02ff */
[----:B------:R-:W-:Y:S01]  /*2610*/  ULDC UR10, c[0x0][0x24c] ;  /* 0x00009300000a7ab9 */ /* 0x000fe20000000800 */
[----:B------:R-:W-:Y:S01]  /*2620*/  IMAD R13, R13, UR8, RZ ;  /* 0x000000080d0d7c24 */ /* 0x000fe2000f8e02ff */
[----:B------:R-:W-:Y:S01]  /*2630*/  ULDC UR5, c[0x0][0x25c] ;  /* 0x0000970000057ab9 */ /* 0x000fe20000000800 */
[----:B------:R-:W-:Y:S01]  /*2640*/  IMAD R14, R14, UR9, RZ ;  /* 0x000000090e0e7c24 */ /* 0x000fe2000f8e02ff */
[----:B------:R-:W-:Y:S01]  /*2650*/  F2FP.BF16.F32.PACK_AB R35, RZ, R35 ;  /* 0x00000023ff23723e */ /* 0x000fe200000010ff */
[----:B------:R-:W-:Y:S01]  /*2660*/  IMAD R0, R3, UR10, R16 ;  /* 0x0000000a03007c24 */ /* 0x000fe2000f8e0210 */
[----:B------:R-:W-:Y:S01]  /*2670*/  SHF.R.S32.HI R3, RZ, 0x1f, R12 ;  /* 0x0000001fff037819 */ /* 0x000fe2000001140c */
[----:B------:R-:W-:Y:S01]  /*2680*/  IMAD R15, R15, UR5, RZ ;  /* 0x000000050f0f7c24 */ /* 0x000fe2000f8e02ff */
[--C-:B------:R-:W-:Y:S01]  /*2690*/  IADD3 R12, P1, P2, R12, R13, R14.reuse ;  /* 0x0000000d0c0c7210 */ /* 0x100fe20007a3e00e */
[----:B------:R-:W-:Y:S01]  /*26a0*/  IMAD R0, R0, UR4, RZ ;  /* 0x0000000400007c24 */ /* 0x000fe2000f8e02ff */
[----:B------:R-:W-:Y:S01]  /*26b0*/  SHF.R.S32.HI R4, RZ, 0x1f, R13 ;  /* 0x0000001fff047819 */ /* 0x000fe2000001140d */
[----:B------:R-:W-:Y:S01]  /*26c0*/  ULDC.64 UR4, c[0x0][0x240] ;  /* 0x0000900000047ab9 */ /* 0x000fe20000000a00 */
[----:B------:R-:W-:-:S02]  /*26d0*/  SHF.R.S32.HI R14, RZ, 0x1f, R14 ;  /* 0x0000001fff0e7819 */ /* 0x000fc4000001140e */
[----:B------:R-:W-:Y:S02]  /*26e0*/  SHF.R.S32.HI R2, RZ, 0x1f, R15 ;  /* 0x0000001fff027819 */ /* 0x000fe4000001140f */
[----:B------:R-:W-:Y:S02]  /*26f0*/  IADD3.X R4, R3, R4, R14, P1, P2 ;  /* 0x0000000403047210 */ /* 0x000fe40000fe440e */
[--C-:B------:R-:W-:Y:S02]  /*2700*/  IADD3 R15, P1, P2, R15, R12, R0.reuse ;  /* 0x0000000c0f0f7210 */ /* 0x100fe40007a3e000 */
[----:B------:R-:W-:-:S04]  /*2710*/  SHF.R.S32.HI R3, RZ, 0x1f, R0 ;  /* 0x0000001fff037819 */ /* 0x000fc80000011400 */
[----:B------:R-:W-:Y:S02]  /*2720*/  IADD3.X R0, R2, R4, R3, P1, P2 ;  /* 0x0000000402007210 */ /* 0x000fe40000fe4403 */
[----:B------:R-:W-:Y:S01]  /*2730*/  LEA R2, P1, R15, UR4, 0x1 ;  /* 0x000000040f027c11 */ /* 0x000fe2000f8208ff */
[----:B------:R-:W-:-:S03]  /*2740*/  ULDC UR4, c[0x0][0x248] ;  /* 0x0000920000047ab9 */ /* 0x000fc60000000800 */
[----:B------:R-:W-:Y:S01]  /*2750*/  LEA.HI.X R3, R15, UR5, R0, 0x1, P1 ;  /* 0x000000050f037c11 */ /* 0x000fe200088f0c00 */
[----:B------:R-:W-:Y:S01]  /*2760*/  ULDC UR5, c[0x0][0x25c] ;  /* 0x0000970000057ab9 */ /* 0x000fe20000000800 */
[----:B------:R-:W-:Y:S01]  /*2770*/  IADD3 R26, P1, R18, R26, RZ ;  /* 0x0000001a121a7210 */ /* 0x000fe20007f3e0ff */
[----:B------:R-:W-:Y:S02]  /*2780*/  UIMAD UR4, UR4, UR5, URZ ;  /* 0x00000005040472a4 */ /* 0x000fe4000f8e023f */
[----:B------:R0:W-:Y:S02]  /*2790*/  STG.E.U16 desc[UR6][R2.64], R35 ;  /* 0x0000002302007986 */ /* 0x0001e4000c101506 */
[----:B------:R-:W-:Y:S01]  /*27a0*/  USHF.R.S32.HI UR5, URZ, 0x1f, UR4 ;  /* 0x0000001f3f057899 */ /* 0x000fe20008011404 */
[----:B------:R-:W-:Y:S01]  /*27b0*/  IMAD.X R27, RZ, RZ, R27, P1 ;  /* 0x000000ffff1b7224 */ /* 0x000fe200008e061b */
[----:B------:R-:W-:-:S04]  /*27c0*/  ISETP.GE.U32.AND P1, PT, R26, UR4, PT ;  /* 0x000000041a007c0c */ /* 0x000fc8000bf26070 */
[----:B------:R-:W-:-:S13]  /*27d0*/  ISETP.GE.AND.EX P1, PT, R27, UR5, PT, P1 ;  /* 0x000000051b007c0c */ /* 0x000fda000bf26310 */
[----:B0-----:R-:W-:Y:S05]  /*27e0*/  @!P1 BRA `(.L_x_190) ;  /* 0xffffffd800c09947 */ /* 0x001fea000383ffff */
[----:B------:R-:W-:Y:S05]  /*27f0*/  EXIT ;  /* 0x000000000000794d */ /* 0x000fea0003800000 */
.L_x_191:
        /* <DEDUP_REMOVED lines=16> */
.L_x_473:


//--------------------- .text._ZN2at6native51_GLOBAL__N__11011a27_18_DepthwiseConv3d_cu_35e0c7b543conv_depthwise3d_cuda_backward_input_kernelIN3c108BFloat16EfLi3ELi3ELi3ELin1ELin1ELin1ELin1ELin1ELin1EEEvNS_27GenericPackedTensorAccessorIKT_Lm5ENS_16DefaultPtrTraitsEiEENS5_IS6_Lm5ES8_iEES9_iiiiiiiii --------------------------
	.section	.text._ZN2at6native51_GLOBAL__N__11011a27_18_DepthwiseConv3d_cu_35e0c7b543conv_depthwise3d_cuda_backward_input_kernelIN3c108BFloat16EfLi3ELi3ELi3ELin1ELin1ELin1ELin1ELin1ELin1EEEvNS_27GenericPackedTensorAccessorIKT_Lm5ENS_16DefaultPtrTraitsEiEENS5_IS6_Lm5ES8_iEES9_iiiiiiiii,"ax",@progbits
	.align	128
.text._ZN2at6native51_GLOBAL__N__11011a27_18_DepthwiseConv3d_cu_35e0c7b543conv_depthwise3d_cuda_backward_input_kernelIN3c108BFloat16EfLi3ELi3ELi3ELin1ELin1ELin1ELin1ELin1ELin1EEEvNS_27GenericPackedTensorAccessorIKT_Lm5ENS_16DefaultPtrTraitsEiEENS5_IS6_Lm5ES8_iEES9_iiiiiiiii:
        .type           _ZN2at6native51_GLOBAL__N__11011a27_18_DepthwiseConv3d_cu_35e0c7b543conv_depthwise3d_cuda_backward_input_kernelIN3c108BFloat16EfLi3ELi3ELi3ELin1ELin1ELin1ELin1ELin1ELin1EEEvNS_27GenericPackedTensorAccessorIKT_Lm5ENS_16DefaultPtrTraitsEiEENS5_IS6_Lm5ES8_iEES9_iiiiiiiii,@function
        .size           _ZN2at6native51_GLOBAL__N__11011a27_18_DepthwiseConv3d_cu_35e0c7b543conv_depthwise3d_cuda_backward_input_kernelIN3c108BFloat16EfLi3ELi3ELi3ELin1ELin1ELin1ELin1ELin1ELin1EEEvNS_27GenericPackedTensorAccessorIKT_Lm5ENS_16DefaultPtrTraitsEiEENS5_IS6_Lm5ES8_iEES9_iiiiiiiii,(.L_x_474 - _ZN2at6native51_GLOBAL__N__11011a27_18_DepthwiseConv3d_cu_35e0c7b543conv_depthwise3d_cuda_backward_input_kernelIN3c108BFloat16EfLi3ELi3ELi3ELin1ELin1ELin1ELin1ELin1ELin1EEEvNS_27GenericPackedTensorAccessorIKT_Lm5ENS_16DefaultPtrTraitsEiEENS5_IS6_Lm5ES8_iEES9_iiiiiiiii)
        .other          _ZN2at6native51_GLOBAL__N__11011a27_18_DepthwiseConv3d_cu_35e0c7b543conv_depthwise3d_cuda_backward_input_kernelIN3c108BFloat16EfLi3ELi3ELi3ELin1ELin1ELin1ELin1ELin1ELin1EEEvNS_27GenericPackedTensorAccessorIKT_Lm5ENS_16DefaultPtrTraitsEiEENS5_IS6_Lm5ES8_iEES9_iiiiiiiii,@"STO_CUDA_ENTRY STV_DEFAULT"
_ZN2at6native51_GLOBAL__N__11011a27_18_DepthwiseConv3d_cu_35e0c7b543conv_depthwise3d_cuda_backward_input_kernelIN3c108BFloat16EfLi3ELi3ELi3ELin1ELin1ELin1ELin1ELin1ELin1EEEvNS_27GenericPackedTensorAccessorIKT_Lm5ENS_16DefaultPtrTraitsEiEENS5_IS6_Lm5ES8_iEES9_iiiiiiiii:
        /* <DEDUP_REMOVED lines=16> */
[----:B------:R-:W-:Y:S01]  /*0100*/  ULDC UR9, c[0x0][0x224] ;  /* 0x0000890000097ab9 */ /* 0x000fe20000000800 */
[----:B------:R-:W-:Y:S01]  /*0110*/  ULDC UR10, c[0x0][0x228] ;  /* 0x00008a00000a7ab9 */ /* 0x000fe20000000800 */
[----:B------:R-:W-:Y:S01]  /*0120*/  ULDC UR11, c[0x0][0x220] ;  /* 0x00008800000b7ab9 */ /* 0x000fe20000000800 */
[----:B------:R-:W-:Y:S02]  /*0130*/  ULDC UR12, c[0x0][0x2b8] ;  /* 0x0000ae00000c7ab9 */ /* 0x000fe40000000800 */
        /* <DEDUP_REMOVED lines=13> */
[----:B------:R-:W-:Y:S02]  /*0210*/  IMAD R4, R9, R5, R8 ;  /* 0x0000000509047224 */ /* 0x000fe400078e0208 */
[----:B------:R-:W-:-:S03]  /*0220*/  IMAD R5, R7, UR4, RZ ;  /* 0x0000000407057c24 */ /* 0x000fc6000f8e02ff */
        /* <DEDUP_REMOVED lines=9> */
[----:B------:R-:W-:-:S07]  /*02c0*/  @!P1 LOP3.LUT R0, RZ, R6, RZ, 0x33, !PT ;  /* 0x00000006ff009212 */ /* 0x000fce00078e33ff */
.L_x_196:
[----:B------:R-:W0:Y:S01]  /*02d0*/  LDC R9, c[0x0][0x258] ;  /* 0x00009600ff097b82 */ /* 0x000e220000000800 */
[----:B------:R-:W-:Y:S01]  /*02e0*/  IABS R12, R2 ;  /* 0x00000002000c7213 */ /* 0x000fe20000000000 */
[----:B------:R-:W-:Y:S01]  /*02f0*/  BSSY B0, `(.L_x_192) ;  /* 0x00001d8000007945 */ /* 0x000fe20003800000 */
[----:B------:R-:W-:-:S05]  /*0300*/  IMAD.MOV.U32 R37, RZ, RZ, RZ ;  /* 0x000000ffff257224 */ /* 0x000fca00078e00ff */
[----:B------:R-:W1:Y:S01]  /*0310*/  LDC R8, c[0x0][0x254] ;  /* 0x00009500ff087b82 */ /* 0x000e620000000800 */
[----:B0-----:R-:W-:-:S04]  /*0320*/  IABS R13, R9 ;  /* 0x00000009000d7213 */ /* 0x001fc80000000000 */
[----:B------:R-:W0:Y:S01]  /*0330*/  I2F.RP R4, R13 ;  /* 0x0000000d00047306 */ /* 0x000e220000209400 */
[----:B-1----:R-:W-:-:S07]  /*0340*/  IABS R15, R8 ;  /* 0x00000008000f7213 */ /* 0x002fce0000000000 */
        /* <DEDUP_REMOVED lines=8> */
[----:B------:R-:W0:Y:S05]  /*03d0*/  I2F.RP R12, R15 ;  /* 0x0000000f000c7306 */ /* 0x000e2a0000209400 */
[----:B------:R-:W-:-:S04]  /*03e0*/  IMAD.HI.U32 R11, R7, R10, RZ ;  /* 0x0000000a070b7227 */ /* 0x000fc800078e00ff */
[----:B------:R-:W-:-:S04]  /*03f0*/  IMAD.MOV R4, RZ, RZ, -R11 ;  /* 0x000000ffff047224 */ /* 0x000fc800078e0a0b */
[C---:B------:R-:W-:Y:S01]  /*0400*/  IMAD R4, R13.reuse, R4, R10 ;  /* 0x000000040d047224 */ /* 0x040fe200078e020a */
[----:B0-----:R-:W0:Y:S01]  /*0410*/  MUFU.RCP R12, R12 ;  /* 0x0000000c000c7308 */ /* 0x001e220000001000 */
[----:B------:R-:W1:Y:S03]  /*0420*/  LDC R10, c[0x0][0x250] ;  /* 0x00009400ff0a7b82 */ /* 0x000e660000000800 */
[----:B------:R-:W-:-:S13]  /*0430*/  ISETP.GT.U32.AND P1, PT, R13, R4, PT ;  /* 0x000000040d00720c */ /* 0x000fda0003f24070 */
[----:B------:R-:W-:Y:S02]  /*0440*/  @!P1 IMAD.IADD R4, R4, 0x1, -R13 ;  /* 0x0000000104049824 */ /* 0x000fe400078e0a0d */
[----:B0-----:R-:W-:Y:S02]  /*0450*/  VIADD R6, R12, 0xffffffe ;  /* 0x0ffffffe0c067836 */ /* 0x001fe40000000000 */
[----:B------:R-:W-:Y:S01]  /*0460*/  @!P1 VIADD R11, R11, 0x1 ;  /* 0x000000010b0b9836 */ /* 0x000fe20000000000 */
[----:B------:R-:W-:Y:S01]  /*0470*/  ISETP.GE.U32.AND P0, PT, R4, R13, PT ;  /* 0x0000000d0400720c */ /* 0x000fe20003f06070 */
[----:B------:R0:W2:Y:S01]  /*0480*/  F2I.FTZ.U32.TRUNC.NTZ R7, R6 ;  /* 0x0000000600077305 */ /* 0x0000a2000021f000 */
[----:B------:R-:W-:Y:S02]  /*0490*/  LOP3.LUT R4, R2, R9, RZ, 0x3c, !PT ;  /* 0x0000000902047212 */ /* 0x000fe400078e3cff */
[----:B------:R-:W-:Y:S02]  /*04a0*/  ISETP.NE.AND P1, PT, R9, RZ, PT ;  /* 0x000000ff0900720c */ /* 0x000fe40003f25270 */
[----:B------:R-:W-:-:S02]  /*04b0*/  ISETP.GE.AND P2, PT, R4, RZ, PT ;  /* 0x000000ff0400720c */ /* 0x000fc40003f46270 */
[----:B-1----:R-:W-:Y:S01]  /*04c0*/  IABS R17, R10 ;  /* 0x0000000a00117213 */ /* 0x002fe20000000000 */
[----:B0-----:R-:W-:-:S03]  /*04d0*/  IMAD.MOV.U32 R6, RZ, RZ, RZ ;  /* 0x000000ffff067224 */ /* 0x001fc600078e00ff */
[----:B------:R-:W0:Y:S01]  /*04e0*/  I2F.RP R12, R17 ;  /* 0x00000011000c7306 */ /* 0x000e220000209400 */
[----:B------:R-:W-:Y:S02]  /*04f0*/  @P0 VIADD R11, R11, 0x1 ;  /* 0x000000010b0b0836 */ /* 0x000fe40000000000 */
[----:B--2---:R-:W-:-:S04]  /*0500*/  IMAD.MOV R4, RZ, RZ, -R7 ;  /* 0x000000ffff047224 */ /* 0x004fc800078e0a07 */
[----:B------:R-:W-:Y:S01]  /*0510*/  @!P2 IMAD.MOV R11, RZ, RZ, -R11 ;  /* 0x000000ffff0ba224 */ /* 0x000fe200078e0a0b */
[----:B------:R-:W-:Y:S01]  /*0520*/  @!P1 LOP3.LUT R11, RZ, R9, RZ, 0x33, !PT ;  /* 0x00000009ff0b9212 */ /* 0x000fe200078e33ff */
[----:B------:R-:W-:-:S03]  /*0530*/  IMAD R13, R4, R15, RZ ;  /* 0x0000000f040d7224 */ /* 0x000fc600078e02ff */
[----:B------:R-:W-:Y:S01]  /*0540*/  IABS R4, R11 ;  /* 0x0000000b00047213 */ /* 0x000fe20000000000 */
[----:B------:R-:W-:Y:S01]  /*0550*/  IMAD.HI.U32 R6, R7, R13, R6 ;  /* 0x0000000d07067227 */ /* 0x000fe200078e0006 */
[----:B0-----:R-:W0:Y:S01]  /*0560*/  MUFU.RCP R12, R12 ;  /* 0x0000000c000c7308 */ /* 0x001e220000001000 */
[----:B------:R-:W1:Y:S04]  /*0570*/  LDC R7, c[0x0][0x24c] ;  /* 0x00009300ff077b82 */ /* 0x000e680000000800 */
[----:B------:R-:W-:-:S04]  /*0580*/  IMAD.HI.U32 R13, R6, R4, RZ ;  /* 0x00000004060d7227 */ /* 0x000fc800078e00ff */
[----:B------:R-:W-:-:S04]  /*0590*/  IMAD.MOV R6, RZ, RZ, -R13 ;  /* 0x000000ffff067224 */ /* 0x000fc800078e0a0d */
[----:B------:R-:W-:-:S05]  /*05a0*/  IMAD R4, R15, R6, R4 ;  /* 0x000000060f047224 */ /* 0x000fca00078e0204 */
[----:B------:R-:W-:Y:S01]  /*05b0*/  ISETP.GT.U32.AND P1, PT, R15, R4, PT ;  /* 0x000000040f00720c */ /* 0x000fe20003f24070 */
[----:B0-----:R-:W-:Y:S01]  /*05c0*/  VIADD R14, R12, 0xffffffe ;  /* 0x0ffffffe0c0e7836 */ /* 0x001fe20000000000 */
        /* <DEDUP_REMOVED lines=13> */
[----:B------:R-:W-:Y:S01]  /*06a0*/  @!P2 IMAD.MOV R13, RZ, RZ, -R13 ;  /* 0x000000ffff0da224 */ /* 0x000fe200078e0a0d */
[----:B------:R-:W-:Y:S01]  /*06b0*/  @!P1 LOP3.LUT R13, RZ, R8, RZ, 0x33, !PT ;  /* 0x00000008ff0d9212 */ /* 0x000fe200078e33ff */
[----:B------:R-:W-:-:S03]  /*06c0*/  IMAD R19, R4, R17, RZ ;  /* 0x0000001104137224 */ /* 0x000fc600078e02ff */
[----:B------:R-:W-:Y:S01]  /*06d0*/  IABS R4, R13 ;  /* 0x0000000d00047213 */ /* 0x000fe20000000000 */
[----:B------:R-:W-:-:S04]  /*06e0*/  IMAD.HI.U32 R14, R15, R19, R14 ;  /* 0x000000130f0e7227 */ /* 0x000fc800078e000e */
[----:B0-----:R-:W-:Y:S02]  /*06f0*/  VIADD R15, R12, 0xffffffe ;  /* 0x0ffffffe0c0f7836 */ /* 0x001fe40000000000 */
[----:B------:R-:W-:-:S04]  /*0700*/  IMAD.HI.U32 R14, R14, R4, RZ ;  /* 0x000000040e0e7227 */ /* 0x000fc800078e00ff */
[----:B------:R-:W0:Y:S01]  /*0710*/  F2I.FTZ.U32.TRUNC.NTZ R15, R15 ;  /* 0x0000000f000f7305 */ /* 0x000e22000021f000 */
[----:B------:R-:W-:Y:S01]  /*0720*/  IADD3 R6, -R14, RZ, RZ ;  /* 0x000000ff0e067210 */ /* 0x000fe20007ffe1ff */
[----:B------:R-:W-:-:S04]  /*0730*/  IMAD.MOV R12, RZ, RZ, -R13 ;  /* 0x000000ffff0c7224 */ /* 0x000fc800078e0a0d */
[----:B------:R-:W-:Y:S02]  /*0740*/  IMAD R4, R17, R6, R4 ;  /* 0x0000000611047224 */ /* 0x000fe400078e0204 */
[----:B------:R-:W-:-:S03]  /*0750*/  IMAD R8, R8, R12, R11 ;  /* 0x0000000c08087224 */ /* 0x000fc600078e020b */
[----:B------:R-:W-:-:S13]  /*0760*/  ISETP.GT.U32.AND P1, PT, R17, R4, PT ;  /* 0x000000041100720c */ /* 0x000fda0003f24070 */
[----:B------:R-:W-:Y:S02]  /*0770*/  @!P1 IMAD.IADD R4, R4, 0x1, -R17 ;  /* 0x0000000104049824 */ /* 0x000fe400078e0a11 */
[----:B------:R-:W-:Y:S01]  /*0780*/  @!P1 VIADD R14, R14, 0x1 ;  /* 0x000000010e0e9836 */ /* 0x000fe20000000000 */
[----:B------:R-:W-:Y:S02]  /*0790*/  ISETP.NE.AND P1, PT, R10, RZ, PT ;  /* 0x000000ff0a00720c */ /* 0x000fe40003f25270 */
[----:B------:R-:W-:Y:S02]  /*07a0*/  ISETP.GE.U32.AND P0, PT, R4, R17, PT ;  /* 0x000000110400720c */ /* 0x000fe40003f06070 */
[----:B------:R-:W-:-:S04]  /*07b0*/  LOP3.LUT R4, R13, R10, RZ, 0x3c, !PT ;  /* 0x0000000a0d047212 */ /* 0x000fc800078e3cff */
[----:B------:R-:W-:Y:S01]  /*07c0*/  ISETP.GE.AND P2, PT, R4, RZ, PT ;  /* 0x000000ff0400720c */ /* 0x000fe20003f46270 */
[----:B0-----:R-:W-:-:S04]  /*07d0*/  IMAD.MOV R4, RZ, RZ, -R15 ;  /* 0x000000ffff047224 */ /* 0x001fc800078e0a0f */
[----:B------:R-:W-:Y:S02]  /*07e0*/  IMAD R17, R4, R21, RZ ;  /* 0x0000001504117224 */ /* 0x000fe400078e02ff */
[----:B------:R-:W-:-:S04]  /*07f0*/  @P0 VIADD R14, R14, 0x1 ;  /* 0x000000010e0e0836 */ /* 0x000fc80000000000 */
[----:B------:R-:W-:Y:S02]  /*0800*/  IMAD.MOV.U32 R16, RZ, RZ, R14 ;  /* 0x000000ffff107224 */ /* 0x000fe400078e000e */
[----:B------:R-:W-:Y:S02]  /*0810*/  IMAD.MOV.U32 R14, RZ, RZ, RZ ;  /* 0x000000ffff0e7224 */ /* 0x000fe400078e00ff */
[----:B------:R-:W-:Y:S01]  /*0820*/  @!P2 IMAD.MOV R16, RZ, RZ, -R16 ;  /* 0x000000ffff10a224 */ /* 0x000fe200078e0a10 */
[----:B------:R-:W-:Y:S01]  /*0830*/  @!P1 LOP3.LUT R16, RZ, R10, RZ, 0x33, !PT ;  /* 0x0000000aff109212 */ /* 0x000fe200078e33ff */
[----:B------:R-:W-:-:S03]  /*0840*/  IMAD.HI.U32 R17, R15, R17, R14 ;  /* 0x000000110f117227 */ /* 0x000fc600078e000e */
[----:B------:R-:W-:-:S05]  /*0850*/  IABS R6, R16 ;  /* 0x0000001000067213 */ /* 0x000fca0000000000 */
        /* <DEDUP_REMOVED lines=14> */
[----:B------:R-:W-:Y:S02]  /*0940*/  IMAD R7, R7, R6, R16 ;  /* 0x0000000607077224 */ /* 0x000fe400078e0210 */
[----:B------:R-:W-:Y:S02]  /*0950*/  IMAD.MOV R6, RZ, RZ, -R11 ;  /* 0x000000ffff067224 */ /* 0x000fe400078e0a0b */
[C---:B------:R-:W-:Y:S02]  /*0960*/  IMAD R17, R0.reuse, R7, RZ ;  /* 0x0000000700117224 */ /* 0x040fe400078e02ff */
[----:B------:R-:W-:Y:S02]  /*0970*/  IMAD R6, R9, R6, R2 ;  /* 0x0000000609067224 */ /* 0x000fe400078e0202 */
[----:B------:R-:W-:-:S05]  /*0980*/  IMAD.IADD R14, R0, 0x1, R17 ;  /* 0x00000001000e7824 */ /* 0x000fca00078e0211 */
[----:B------:R-:W-:Y:S01]  /*0990*/  ISETP.GE.AND P0, PT, R17, R14, PT ;  /* 0x0000000e1100720c */ /* 0x000fe20003f06270 */
[----:B------:R-:W-:-:S04]  /*09a0*/  IMAD.MOV R14, RZ, RZ, -R16 ;  /* 0x000000ffff0e7224 */ /* 0x000fc800078e0a10 */
[----:B------:R-:W-:-:S08]  /*09b0*/  IMAD R9, R10, R14, R13 ;  /* 0x0000000e0a097224 */ /* 0x000fd000078e020d */
[----:B------:R-:W-:Y:S05]  /*09c0*/  @P0 BRA `(.L_x_193) ;  /* 0x0000001400a80947 */ /* 0x000fea0003800000 */
[----:B------:R-:W0:Y:S01]  /*09d0*/  LDC.64 R14, c[0x0][0x270] ;  /* 0x00009c00ff0e7b82 */ /* 0x000e220000000a00 */
[----:B------:R-:W-:Y:S01]  /*09e0*/  IMAD.MOV.U32 R10, RZ, RZ, R17 ;  /* 0x000000ffff0a7224 */ /* 0x000fe200078e0011 */
[----:B------:R-:W-:Y:S01]  /*09f0*/  ULDC UR8, c[0x0][0x28c] ;  /* 0x0000a30000087ab9 */ /* 0x000fe20000000800 */
[----:B------:R-:W-:Y:S01]  /*0a00*/  ULDC.64 UR4, c[0x0][0x2b0] ;  /* 0x0000ac0000047ab9 */ /* 0x000fe20000000a00 */
[----:B------:R-:W-:Y:S02]  /*0a10*/  IMAD.MOV.U32 R37, RZ, RZ, RZ ;  /* 0x000000ffff257224 */ /* 0x000fe400078e00ff */
[----:B------:R-:W-:Y:S02]  /*0a20*/  IMAD R13, R10, UR8, RZ ;  /* 0x000000080a0d7c24 */ /* 0x000fe4000f8e02ff */
[----:B------:R-:W-:Y:S01]  /*0a30*/  VIADD R11, R6, UR5 ;  /* 0x00000005060b7c36 */ /* 0x000fe20008000000 */
[----:B------:R-:W-:Y:S01]  /*0a40*/  ULDC UR5, c[0x0][0x2bc] ;  /* 0x0000af0000057ab9 */ /* 0x000fe20000000800 */
[----:B------:R-:W-:Y:S01]  /*0a50*/  VIADD R12, R8, UR4 ;  /* 0x00000004080c7c36 */ /* 0x000fe20008000000 */
[----:B------:R-:W-:Y:S01]  /*0a60*/  ULDC UR4, c[0x0][0x2c0] ;  /* 0x0000b00000047ab9 */ /* 0x000fe20000000800 */
[----:B------:R-:W-:Y:S01]  /*0a70*/  IADD3 R17, RZ, -UR5, RZ ;  /* 0x80000005ff117c10 */ /* 0x000fe2000fffe0ff */
[----:B------:R-:W-:-:S02]  /*0a80*/  IMAD R16, RZ, RZ, -UR4 ;  /* 0x80000004ff107e24 */ /* 0x000fc4000f8e02ff */
[----:B------:R-:W-:Y:S02]  /*0a90*/  VIADD R18, R12, -UR5 ;  /* 0x800000050c127c36 */ /* 0x000fe40008000000 */
[----:B0-----:R-:W-:-:S04]  /*0aa0*/  IMAD.WIDE R14, R13, 0x2, R14 ;  /* 0x000000020d0e7825 */ /* 0x001fc800078e020e */
[----:B------:R-:W-:Y:S02]  /*0ab0*/  IMAD.MOV.U32 R13, RZ, RZ, R15 ;  /* 0x000000ffff0d7224 */ /* 0x000fe400078e000f */
[----:B------:R-:W-:Y:S02]  /*0ac0*/  IMAD R15, R16, 0x2, R11 ;  /* 0x00000002100f7824 */ /* 0x000fe400078e020b */
[----:B------:R-:W-:Y:S02]  /*0ad0*/  IMAD R16, R17, 0x2, R12 ;  /* 0x0000000211107824 */ /* 0x000fe400078e020c */
[----:B------:R-:W-:-:S07]  /*0ae0*/  VIADD R17, R11, -UR4 ;  /* 0x800000040b117c36 */ /* 0x000fce0008000000 */
.L_x_195:
[----:B------:R-:W0:Y:S01]  /*0af0*/  LDC R19, c[0x0][0x2a0] ;  /* 0x0000a800ff137b82 */ /* 0x000e220000000800 */
[----:B------:R-:W-:Y:S01]  /*0b00*/  ULDC UR5, c[0x0][0x230] ;  /* 0x00008c0000057ab9 */ /* 0x000fe20000000800 */
[----:B------:R-:W-:Y:S01]  /*0b10*/  ULDC UR4, c[0x0][0x22c] ;  /* 0x00008b0000047ab9 */ /* 0x000fe20000000800 */
[----:B------:R-:W-:Y:S02]  /*0b20*/  IMAD R23, R0, R7, RZ ;  /* 0x0000000700177224 */ /* 0x000fe400078e02ff */
[----:B------:R-:W-:Y:S02]  /*0b30*/  IMAD R20, R10, UR5, RZ ;  /* 0x000000050a147c24 */ /* 0x000fe4000f8e02ff */
[----:B------:R-:W-:Y:S01]  /*0b40*/  IMAD R21, R4, UR4, RZ ;  /* 0x0000000404157c24 */ /* 0x000fe2000f8e02ff */
[----:B------:R-:W-:Y:S01]  /*0b50*/  ULDC UR4, c[0x0][0x2ac] ;  /* 0x0000ab0000047ab9 */ /* 0x000fe20000000800 */
[----:B------:R-:W-:Y:S02]  /*0b60*/  IMAD.IADD R25, R0, 0x1, R23 ;  /* 0x0000000100197824 */ /* 0x000fe400078e0217 */
[----:B------:R-:W-:-:S02]  /*0b70*/  VIADD R10, R10, 0x1 ;  /* 0x000000010a0a7836 */ /* 0x000fc40000000000 */
[----:B------:R-:W-:Y:S02]  /*0b80*/  IMAD.MOV.U32 R38, RZ, RZ, R14 ;  /* 0x000000ffff267224 */ /* 0x000fe400078e000e */
[----:B------:R-:W-:Y:S01]  /*0b90*/  IMAD.MOV.U32 R39, RZ, RZ, R13 ;  /* 0x000000ffff277224 */ /* 0x000fe200078e000d */
[----:B------:R-:W-:Y:S01]  /*0ba0*/  ISETP.GE.AND P5, PT, R10, R25, PT ;  /* 0x000000190a00720c */ /* 0x000fe20003fa6270 */
[----:B------:R-:W-:Y:S01]  /*0bb0*/  VIADD R28, R9, UR4 ;  /* 0x00000004091c7c36 */ /* 0x000fe20008000000 */
[----:B0-----:R-:W-:-:S04]  /*0bc0*/  IABS R19, R19 ;  /* 0x0000001300137213 */ /* 0x001fc80000000000 */
[----:B------:R-:W0:Y:S08]  /*0bd0*/  I2F.RP R22, R19 ;  /* 0x0000001300167306 */ /* 0x000e300000209400 */
[----:B0-----:R-:W0:Y:S02]  /*0be0*/  MUFU.RCP R22, R22 ;  /* 0x0000001600167308 */ /* 0x001e240000001000 */
[----:B0-----:R-:W-:Y:S01]  /*0bf0*/  VIADD R26, R22, 0xffffffe ;  /* 0x0ffffffe161a7836 */ /* 0x001fe20000000000 */
[----:B------:R-:W-:-:S02]  /*0c00*/  SHF.R.S32.HI R22, RZ, 0x1f, R20 ;  /* 0x0000001fff167819 */ /* 0x000fc40000011414 */
[----:B------:R-:W-:-:S03]  /*0c10*/  IADD3 R20, P0, R21, R20, RZ ;  /* 0x0000001415147210 */ /* 0x000fc60007f1e0ff */
[----:B------:R0:W1:Y:S01]  /*0c20*/  F2I.FTZ.U32.TRUNC.NTZ R27, R26 ;  /* 0x0000001a001b7305 */ /* 0x000062000021f000 */
[----:B------:R-:W-:Y:S01]  /*0c30*/  LEA.HI.X.SX32 R21, R21, R22, 0x1, P0 ;  /* 0x0000001615157211 */ /* 0x000fe200000f0eff */
[----:B0-----:R-:W-:Y:S02]  /*0c40*/  IMAD.MOV.U32 R26, RZ, RZ, RZ ;  /* 0x000000ffff1a7224 */ /* 0x001fe400078e00ff */
[----:B-1----:R-:W-:-:S04]  /*0c50*/  IMAD.MOV R24, RZ, RZ, -R27 ;  /* 0x000000ffff187224 */ /* 0x002fc800078e0a1b */
[----:B------:R-:W-:-:S04]  /*0c60*/  IMAD R23, R24, R19, RZ ;  /* 0x0000001318177224 */ /* 0x000fc800078e02ff */
[----:B------:R-:W-:-:S04]  /*0c70*/  IMAD.HI.U32 R26, R27, R23, R26 ;  /* 0x000000171b1a7227 */ /* 0x000fc800078e001a */
[----:B------:R-:W-:-:S07]  /*0c80*/  IMAD.MOV.U32 R27, RZ, RZ, RZ ;  /* 0x000000ffff1b7224 */ /* 0x000fce00078e00ff */
.L_x_194:
[----:B------:R-:W0:Y:S01]  /*0c90*/  LDC R36, c[0x0][0x2a8] ;  /* 0x0000aa00ff247b82 */ /* 0x000e220000000800 */
[----:B------:R-:W-:Y:S02]  /*0ca0*/  IABS R40, R28 ;  /* 0x0000001c00287213 */ /* 0x000fe40000000000 */
[----:B------:R-:W-:-:S05]  /*0cb0*/  IABS R41, R11 ;  /* 0x0000000b00297213 */ /* 0x000fca0000000000 */
[----:B------:R-:W1:Y:S08]  /*0cc0*/  LDC R25, c[0x0][0x2a4] ;  /* 0x0000a900ff197b82 */ /* 0x000e700000000800 */
[----:B------:R-:W2:Y:S01]  /*0cd0*/  LDC R32, c[0x0][0x2a0] ;  /* 0x0000a800ff207b82 */ /* 0x000ea20000000800 */
[----:B0-----:R-:W-:-:S04]  /*0ce0*/  IABS R34, R36 ;  /* 0x0000002400227213 */ /* 0x001fc80000000000 */
[----:B------:R-:W0:Y:S01]  /*0cf0*/  I2F.RP R24, R34 ;  /* 0x0000002200187306 */ /* 0x000e220000209400 */
[----:B-1----:R-:W-:-:S07]  /*0d00*/  IABS R29, R25 ;  /* 0x00000019001d7213 */ /* 0x002fce0000000000 */
[----:B------:R-:W1:Y:S01]  /*0d10*/  I2F.RP R22, R29 ;  /* 0x0000001d00167306 */ /* 0x000e620000209400 */
[----:B--2---:R-:W-:-:S07]  /*0d20*/  IABS R35, R32 ;  /* 0x0000002000237213 */ /* 0x004fce0000000000 */
[----:B0-----:R-:W0:Y:S08]  /*0d30*/  MUFU.RCP R24, R24 ;  /* 0x0000001800187308 */ /* 0x001e300000001000 */
[----:B-1----:R-:W1:Y:S01]  /*0d40*/  MUFU.RCP R22, R22 ;  /* 0x0000001600167308 */ /* 0x002e620000001000 */
[----:B0-----:R-:W-:Y:S02]  /*0d50*/  VIADD R23, R24, 0xffffffe ;  /* 0x0ffffffe18177836 */ /* 0x001fe40000000000 */
[----:B------:R-:W-:-:S05]  /*0d60*/  IMAD.HI.U32 R24, R26, R40, RZ ;  /* 0x000000281a187227 */ /* 0x000fca00078e00ff */
[----:B------:R-:W0:Y:S01]  /*0d70*/  F2I.FTZ.U32.TRUNC.NTZ R23, R23 ;  /* 0x0000001700177305 */ /* 0x000e22000021f000 */
[----:B-1----:R-:W-:Y:S02]  /*0d80*/  VIADD R30, R22, 0xffffffe ;  /* 0x0ffffffe161e7836 */ /* 0x002fe40000000000 */
[----:B------:R-:W-:-:S05]  /*0d90*/  IMAD.MOV.U32 R22, RZ, RZ, RZ ;  /* 0x000000ffff167224 */ /* 0x000fca00078e00ff */
[----:B------:R-:W1:Y:S01]  /*0da0*/  F2I.FTZ.U32.TRUNC.NTZ R31, R30 ;  /* 0x0000001e001f7305 */ /* 0x000e62000021f000 */
[----:B0-----:R-:W-:-:S04]  /*0db0*/  IMAD.MOV R33, RZ, RZ, -R23 ;  /* 0x000000ffff217224 */ /* 0x001fc800078e0a17 */
[----:B------:R-:W-:-:S04]  /*0dc0*/  IMAD R33, R33, R34, RZ ;  /* 0x0000002221217224 */ /* 0x000fc800078e02ff */
[----:B------:R-:W-:-:S04]  /*0dd0*/  IMAD.HI.U32 R22, R23, R33, R22 ;  /* 0x0000002117167227 */ /* 0x000fc800078e0016 */
[----:B------:R-:W-:Y:S02]  /*0de0*/  IMAD.MOV R23, RZ, RZ, -R24 ;  /* 0x000000ffff177224 */ /* 0x000fe400078e0a18 */
[----:B-1----:R-:W-:Y:S02]  /*0df0*/  IMAD.MOV R42, RZ, RZ, -R31 ;  /* 0x000000ffff2a7224 */ /* 0x002fe400078e0a1f */
[----:B------:R-:W-:Y:S02]  /*0e00*/  IMAD R40, R35, R23, R40 ;  /* 0x0000001723287224 */ /* 0x000fe400078e0228 */
[----:B------:R-:W-:-:S03]  /*0e10*/  IMAD.HI.U32 R23, R22, R41, RZ ;  /* 0x0000002916177227 */ /* 0x000fc600078e00ff */
[----:B------:R-:W-:Y:S01]  /*0e20*/  ISETP.GT.U32.AND P2, PT, R19, R40, PT ;  /* 0x000000281300720c */ /* 0x000fe20003f44070 */
[----:B------:R-:W-:Y:S02]  /*0e30*/  IMAD.MOV R30, RZ, RZ, -R23 ;  /* 0x000000ffff1e7224 */ /* 0x000fe400078e0a17 */
[----:B------:R-:W-:Y:S01]  /*0e40*/  IMAD R33, R42, R29, RZ ;  /* 0x0000001d2a217224 */ /* 0x000fe200078e02ff */
[----:B------:R-:W-:Y:S01]  /*0e50*/  IABS R42, R12 ;  /* 0x0000000c002a7213 */ /* 0x000fe20000000000 */
[----:B------:R-:W-:Y:S02]  /*0e60*/  IMAD R41, R34, R30, R41 ;  /* 0x0000001e22297224 */ /* 0x000fe400078e0229 */
[----:B------:R-:W-:-:S03]  /*0e70*/  IMAD.MOV.U32 R30, RZ, RZ, RZ ;  /* 0x000000ffff1e7224 */ /* 0x000fc600078e00ff */
[----:B------:R-:W-:Y:S01]  /*0e80*/  ISETP.GT.U32.AND P1, PT, R34, R41, PT ;  /* 0x000000292200720c */ /* 0x000fe20003f24070 */
[----:B------:R-:W-:-:S04]  /*0e90*/  IMAD.HI.U32 R33, R31, R33, R30 ;  /* 0x000000211f217227 */ /* 0x000fc800078e001e */
[----:B------:R-:W-:Y:S01]  /*0ea0*/  @!P2 IMAD.IADD R40, R40, 0x1, -R35 ;  /* 0x000000012828a824 */ /* 0x000fe200078e0a23 */
[----:B------:R-:W-:Y:S01]  /*0eb0*/  IABS R35, R17 ;  /* 0x0000001100237213 */ /* 0x000fe20000000000 */
[----:B------:R-:W-:-:S03]  /*0ec0*/  IMAD.HI.U32 R30, R33, R42, RZ ;  /* 0x0000002a211e7227 */ /* 0x000fc600078e00ff */
[----:B------:R-:W-:Y:S01]  /*0ed0*/  ISETP.GE.U32.AND P6, PT, R40, R19, PT ;  /* 0x000000132800720c */ /* 0x000fe20003fc6070 */
[----:B------:R-:W-:Y:S01]  /*0ee0*/  @!P2 VIADD R24, R24, 0x1 ;  /* 0x000000011818a836 */ /* 0x000fe20000000000 */
[----:B------:R-:W-:Y:S01]  /*0ef0*/  IADD3 R31, -R30, RZ, RZ ;  /* 0x000000ff1e1f7210 */ /* 0x000fe20007ffe1ff */
[----:B------:R-:W-:Y:S02]  /*0f00*/  @!P1 IMAD.IADD R41, R41, 0x1, -R34 ;  /* 0x0000000129299824 */ /* 0x000fe400078e0a22 */
[----:B------:R-:W-:Y:S02]  /*0f10*/  @!P1 VIADD R23, R23, 0x1 ;  /* 0x0000000117179836 */ /* 0x000fe40000000000 */
[----:B------:R-:W-:Y:S01]  /*0f20*/  IMAD R42, R29, R31, R42 ;  /* 0x0000001f1d2a7224 */ /* 0x000fe200078e022a */
[----:B------:R-:W-:Y:S02]  /*0f30*/  ISETP.GE.U32.AND P0, PT, R41, R34, PT ;  /* 0x000000222900720c */ /* 0x000fe40003f06070 */
[----:B------:R-:W-:-:S02]  /*0f40*/  LOP3.LUT R31, R28, R32, RZ, 0x3c, !PT ;  /* 0x000000201c1f7212 */ /* 0x000fc400078e3cff */
[----:B------:R-:W-:Y:S01]  /*0f50*/  ISETP.GT.U32.AND P4, PT, R29, R42, PT ;  /* 0x0000002a1d00720c */ /* 0x000fe20003f84070 */
[----:B------:R-:W-:Y:S01]  /*0f60*/  @P6 VIADD R24, R24, 0x1 ;  /* 0x0000000118186836 */ /* 0x000fe20000000000 */
[----:B------:R-:W-:Y:S02]  /*0f70*/  ISETP.GE.AND P1, PT, R31, RZ, PT ;  /* 0x000000ff1f00720c */ /* 0x000fe40003f26270 */
[----:B------:R-:W-:Y:S01]  /*0f80*/  ISETP.NE.AND P6, PT, R32, RZ, PT ;  /* 0x000000ff2000720c */ /* 0x000fe20003fc5270 */
[----:B------:R-:W-:Y:S01]  /*0f90*/  IMAD.MOV.U32 R31, RZ, RZ, R24 ;  /* 0x000000ffff1f7224 */ /* 0x000fe200078e0018 */
[----:B------:R-:W-:Y:S02]  /*0fa0*/  LOP3.LUT R24, RZ, R36, RZ, 0x33, !PT ;  /* 0x00000024ff187212 */ /* 0x000fe400078e33ff */
[----:B------:R-:W-:Y:S01]  /*0fb0*/  IABS R41, R15 ;  /* 0x0000000f00297213 */ /* 0x000fe20000000000 */
[----:B------:R-:W-:Y:S01]  /*0fc0*/  @P0 VIADD R23, R23, 0x1 ;  /* 0x0000000117170836 */ /* 0x000fe20000000000 */
[----:B------:R-:W-:-:S03]  /*0fd0*/  ISETP.NE.AND P0, PT, R36, RZ, PT ;  /* 0x000000ff2400720c */ /* 0x000fc60003f05270 */
[----:B------:R-:W-:Y:S02]  /*0fe0*/  @!P4 IMAD.IADD R42, R42, 0x1, -R29 ;  /* 0x000000012a2ac824 */ /* 0x000fe400078e0a1d */
[----:B------:R-:W-:Y:S02]  /*0ff0*/  @!P4 VIADD R30, R30, 0x1 ;  /* 0x000000011e1ec836 */ /* 0x000fe40000000000 */
[----:B------:R-:W-:Y:S01]  /*1000*/  @!P1 IMAD.MOV R31, RZ, RZ, -R31 ;  /* 0x000000ffff1f9224 */ /* 0x000fe200078e0a1f */
[----:B------:R-:W-:Y:S02]  /*1010*/  ISETP.GE.U32.AND P3, PT, R42, R29, PT ;  /* 0x0000001d2a00720c */ /* 0x000fe40003f66070 */
[----:B------:R-:W-:Y:S02]  /*1020*/  LOP3.LUT R29, R12, R25, RZ, 0x3c, !PT ;  /* 0x000000190c1d7212 */ /* 0x000fe400078e3cff */
[----:B------:R-:W-:Y:S02]  /*1030*/  @!P6 LOP3.LUT R31, RZ, R32, RZ, 0x33, !PT ;  /* 0x00000020ff1fe212 */ /* 0x000fe400078e33ff */
[----:B------:R-:W-:-:S02]  /*1040*/  ISETP.GE.AND P2, PT, R29, RZ, PT ;  /* 0x000000ff1d00720c */ /* 0x000fc40003f46270 */
[----:B------:R-:W-:-:S04]  /*1050*/  LOP3.LUT R29, R11, R36, RZ, 0x3c, !PT ;  /* 0x000000240b1d7212 */ /* 0x000fc800078e3cff */
[----:B------:R-:W-:Y:S01]  /*1060*/  ISETP.GE.AND P4, PT, R29, RZ, PT ;  /* 0x000000ff1d00720c */ /* 0x000fe20003f86270 */
[----:B------:R-:W-:Y:S01]  /*1070*/  @P3 VIADD R30, R30, 0x1 ;  /* 0x000000011e1e3836 */ /* 0x000fe20000000000 */
[----:B------:R-:W-:Y:S02]  /*1080*/  ISETP.NE.AND P3, PT, R25, RZ, PT ;  /* 0x000000ff1900720c */ /* 0x000fe40003f65270 */
[----:B------:R-:W-:-:S03]  /*1090*/  LOP3.LUT R29, RZ, R25, RZ, 0x33, !PT ;  /* 0x00000019ff1d7212 */ /* 0x000fc600078e33ff */
[----:B------:R-:W-:-:S05]  /*10a0*/  @!P2 IMAD.MOV R30, RZ, RZ, -R30 ;  /* 0x000000ffff1ea224 */ /* 0x000fca00078e0a1e */
[----:B------:R-:W-:Y:S01]  /*10b0*/  SEL R40, R29, R30, !P3 ;  /* 0x0000001e1d287207 */ /* 0x000fe20005800000 */
[----:B------:R-:W-:Y:S02]  /*10c0*/  @!P4 IMAD.MOV R23, RZ, RZ, -R23 ;  /* 0x000000ffff17c224 */ /* 0x000fe400078e0a17 */
[----:B------:R-:W-:-:S03]  /*10d0*/  IMAD.HI.U32 R29, R22, R35, RZ ;  /* 0x00000023161d7227 */ /* 0x000fc600078e00ff */
[----:B------:R-:W-:Y:S01]  /*10e0*/  SEL R24, R24, R23, !P0 ;  /* 0x0000001718187207 */ /* 0x000fe20004000000 */
[----:B------:R-:W-:Y:S01]  /*10f0*/  IMAD.MOV R30, RZ, RZ, -R29 ;  /* 0x000000ffff1e7224 */ /* 0x000fe200078e0a1d */
[----:B------:R-:W-:-:S03]  /*1100*/  LOP3.LUT R23, R40, R31, RZ, 0xfc, !PT ;  /* 0x0000001f28177212 */ /* 0x000fc600078efcff */
[----:B------:R-:W-:Y:S01]  /*1110*/  IMAD R35, R34, R30, R35 ;  /* 0x0000001e22237224 */ /* 0x000fe200078e0223 */
[----:B------:R-:W-:Y:S01]  /*1120*/  LOP3.LUT R23, R23, R24, RZ, 0xfc, !PT ;  /* 0x0000001817177212 */ /* 0x000fe200078efcff */
[----:B------:R-:W-:-:S03]  /*1130*/  IMAD.HI.U32 R30, R22, R41, RZ ;  /* 0x00000029161e7227 */ /* 0x000fc600078e00ff */
[----:B------:R-:W-:Y:S02]  /*1140*/  ISETP.GE.AND P1, PT, R23, RZ, PT ;  /* 0x000000ff1700720c */ /* 0x000fe40003f26270 */
[----:B------:R-:W-:Y:S02]  /*1150*/  ISETP.GT.U32.AND P6, PT, R34, R35, PT ;  /* 0x000000232200720c */ /* 0x000fe40003fc4070 */
[----:B------:R-:W-:-:S04]  /*1160*/  ISETP.GE.OR P1, PT, R24, UR10, !P1 ;  /* 0x0000000a18007c0c */ /* 0x000fc8000cf26670 */
[----:B------:R-:W-:-:S04]  /*1170*/  ISETP.GE.OR P1, PT, R40, UR9, P1 ;  /* 0x0000000928007c0c */ /* 0x000fc80008f26670 */
[----:B------:R-:W-:-:S03]  /*1180*/  ISETP.GE.OR P2, PT, R31, UR11, P1 ;  /* 0x0000000b1f007c0c */ /* 0x000fc60008f46670 */
[----:B------:R-:W-:Y:S02]  /*1190*/  @!P6 IMAD.IADD R35, R35, 0x1, -R34 ;  /* 0x000000012323e824 */ /* 0x000fe400078e0a22 */
[----:B------:R-:W-:-:S03]  /*11a0*/  @!P6 VIADD R29, R29, 0x1 ;  /* 0x000000011d1de836 */ /* 0x000fc60000000000 */
[----:B------:R-:W-:Y:S01]  /*11b0*/  ISETP.GE.U32.AND P1, PT, R35, R34, PT ;  /* 0x000000222300720c */ /* 0x000fe20003f26070 */
[----:B------:R-:W-:-:S04]  /*11c0*/  IMAD.MOV R35, RZ, RZ, -R30 ;  /* 0x000000ffff237224 */ /* 0x000fc800078e0a1e */
[----:B------:R-:W0:Y:S01]  /*11d0*/  @!P2 LDC.64 R22, c[0x0][0x210] ;  /* 0x00008400ff16ab82 */ /* 0x000e220000000a00 */
[----:B------:R-:W-:Y:S02]  /*11e0*/  IMAD R35, R34, R35, R41 ;  /* 0x0000002322237224 */ /* 0x000fe400078e0229 */
[----:B------:R-:W-:-:S03]  /*11f0*/  IMAD R41, R31, UR9, R40 ;  /* 0x000000091f297c24 */ /* 0x000fc6000f8e0228 */
[----:B------:R-:W-:Y:S01]  /*1200*/  ISETP.GT.U32.AND P4, PT, R34, R35, PT ;  /* 0x000000232200720c */ /* 0x000fe20003f84070 */
[----:B------:R-:W-:-:S05]  /*1210*/  @!P2 IMAD R43, R41, UR10, R24 ;  /* 0x0000000a292bac24 */ /* 0x000fca000f8e0218 */
[----:B------:R-:W-:-:S04]  /*1220*/  @!P2 IADD3 R42, P6, R43, R20, RZ ;  /* 0x000000142b2aa210 */ /* 0x000fc80007fde0ff */
[----:B------:R-:W-:-:S03]  /*1230*/  @!P2 LEA.HI.X.SX32 R43, R43, R21, 0x1, P6 ;  /* 0x000000152b2ba211 */ /* 0x000fc600030f0eff */
[----:B------:R-:W-:Y:S01]  /*1240*/  @!P4 IMAD.IADD R35, R35, 0x1, -R34 ;  /* 0x000000012323c824 */ /* 0x000fe200078e0a22 */
[----:B0-----:R-:W-:-:S04]  /*1250*/  @!P2 LEA R22, P6, R42, R22, 0x1 ;  /* 0x000000162a16a211 */ /* 0x001fc800078c08ff */
[----:B------:R-:W-:Y:S02]  /*1260*/  @!P2 LEA.HI.X R23, R42, R23, R43, 0x1, P6 ;  /* 0x000000172a17a211 */ /* 0x000fe400030f0c2b */
[----:B------:R-:W2:Y:S01]  /*1270*/  LDG.E.U16 R42, desc[UR6][R38.64] ;  /* 0x00000006262a7981 */ /* 0x000ea2000c1e1500 */
[----:B------:R-:W-:-:S03]  /*1280*/  ISETP.GE.U32.AND P6, PT, R35, R34, PT ;  /* 0x000000222300720c */ /* 0x000fc60003fc6070 */
[----:B------:R0:W3:Y:S01]  /*1290*/  @!P2 LDG.E.U16 R43, desc[UR6][R22.64] ;  /* 0x00000006162ba981 */ /* 0x0000e2000c1e1500 */
[----:B------:R-:W-:Y:S01]  /*12a0*/  LOP3.LUT R34, R17, R36, RZ, 0x3c, !PT ;  /* 0x0000002411227212 */ /* 0x000fe200078e3cff */
[----:B------:R-:W-:-:S03]  /*12b0*/  @P1 VIADD R29, R29, 0x1 ;  /* 0x000000011d1d1836 */ /* 0x000fc60000000000 */
[----:B------:R-:W-:Y:S02]  /*12c0*/  ISETP.GE.AND P1, PT, R34, RZ, PT ;  /* 0x000000ff2200720c */ /* 0x000fe40003f26270 */
[----:B------:R-:W-:-:S11]  /*12d0*/  LOP3.LUT R34, RZ, R36, RZ, 0x33, !PT ;  /* 0x00000024ff227212 */ /* 0x000fd600078e33ff */
[----:B------:R-:W-:-:S05]  /*12e0*/  @!P1 IMAD.MOV R29, RZ, RZ, -R29 ;  /* 0x000000ffff1d9224 */ /* 0x000fca00078e0a1d */
[----:B------:R-:W-:Y:S02]  /*12f0*/  SEL R29, R34, R29, !P0 ;  /* 0x0000001d221d7207 */ /* 0x000fe40004000000 */
[----:B------:R-:W-:-:S04]  /*1300*/  LOP3.LUT R34, R40, R31, RZ, 0xfc, !PT ;  /* 0x0000001f28227212 */ /* 0x000fc800078efcff */
[----:B0-----:R-:W-:-:S04]  /*1310*/  LOP3.LUT R22, R34, R29, RZ, 0xfc, !PT ;  /* 0x0000001d22167212 */ /* 0x001fc800078efcff */
[----:B------:R-:W-:-:S04]  /*1320*/  ISETP.GE.AND P1, PT, R22, RZ, PT ;  /* 0x000000ff1600720c */ /* 0x000fc80003f26270 */
[----:B------:R-:W-:-:S04]  /*1330*/  ISETP.GE.OR P1, PT, R29, UR10, !P1 ;  /* 0x0000000a1d007c0c */ /* 0x000fc8000cf26670 */
[----:B------:R-:W-:-:S04]  /*1340*/  ISETP.GE.OR P1, PT, R40, UR9, P1 ;  /* 0x0000000928007c0c */ /* 0x000fc80008f26670 */
[----:B------:R-:W-:Y:S02]  /*1350*/  ISETP.GE.OR P1, PT, R31, UR11, P1 ;  /* 0x0000000b1f007c0c */ /* 0x000fe40008f26670 */
[----:B------:R-:W-:Y:S01]  /*1360*/  LOP3.LUT R22, R15, R36, RZ, 0x3c, !PT ;  /* 0x000000240f167212 */ /* 0x000fe200078e3cff */
[----:B------:R-:W-:-:S03]  /*1370*/  @!P4 VIADD R30, R30, 0x1 ;  /* 0x000000011e1ec836 */ /* 0x000fc60000000000 */
[----:B------:R-:W-:-:S07]  /*1380*/  ISETP.GE.AND P4, PT, R22, RZ, PT ;  /* 0x000000ff1600720c */ /* 0x000fce0003f86270 */
[----:B------:R-:W0:Y:S01]  /*1390*/  @!P1 LDC.64 R22, c[0x0][0x210] ;  /* 0x00008400ff169b82 */ /* 0x000e220000000a00 */
[----:B------:R-:W-:Y:S01]  /*13a0*/  @P6 VIADD R30, R30, 0x1 ;  /* 0x000000011e1e6836 */ /* 0x000fe20000000000 */
[----:B------:R-:W-:Y:S01]  /*13b0*/  LOP3.LUT R35, RZ, R36, RZ, 0x33, !PT ;  /* 0x00000024ff237212 */ /* 0x000fe200078e33ff */
[----:B------:R-:W-:-:S03]  /*13c0*/  @!P1 IMAD R34, R41, UR10, R29 ;  /* 0x0000000a29229c24 */ /* 0x000fc6000f8e021d */
[----:B------:R-:W-:-:S04]  /*13d0*/  @!P4 IADD3 R30, -R30, RZ, RZ ;  /* 0x000000ff1e1ec210 */ /* 0x000fc80007ffe1ff */
[----:B------:R-:W-:Y:S02]  /*13e0*/  SEL R30, R35, R30, !P0 ;  /* 0x0000001e231e7207 */ /* 0x000fe40004000000 */
[----:B------:R-:W-:-:S04]  /*13f0*/  @!P1 IADD3 R35, P0, R34, R20, RZ ;  /* 0x0000001422239210 */ /* 0x000fc80007f1e0ff */
[----:B------:R-:W-:Y:S02]  /*1400*/  @!P1 LEA.HI.X.SX32 R44, R34, R21, 0x1, P0 ;  /* 0x00000015222c9211 */ /* 0x000fe400000f0eff */
[----:B0-----:R-:W-:-:S04]  /*1410*/  @!P1 LEA R34, P0, R35, R22, 0x1 ;  /* 0x0000001623229211 */ /* 0x001fc800078008ff */
[----:B------:R-:W-:Y:S02]  /*1420*/  @!P1 LEA.HI.X R35, R35, R23, R44, 0x1, P0 ;  /* 0x0000001723239211 */ /* 0x000fe400000f0c2c */
[----:B------:R-:W-:Y:S01]  /*1430*/  LOP3.LUT R23, R40, R31, RZ, 0xfc, !PT ;  /* 0x0000001f28177212 */ /* 0x000fe200078efcff */
[----:B------:R-:W-:Y:S02]  /*1440*/  IMAD.MOV.U32 R44, RZ, RZ, RZ ;  /* 0x000000ffff2c7224 */ /* 0x000fe400078e00ff */
[----:B------:R-:W4:Y:S01]  /*1450*/  @!P1 LDG.E.U16 R34, desc[UR6][R34.64] ;  /* 0x0000000622229981 */ /* 0x000f22000c1e1500 */
[----:B------:R-:W-:-:S04]  /*1460*/  LOP3.LUT R22, R23, R30, RZ, 0xfc, !PT ;  /* 0x0000001e17167212 */ /* 0x000fc800078efcff */
[----:B------:R-:W-:-:S04]  /*1470*/  ISETP.GE.AND P0, PT, R22, RZ, PT ;  /* 0x000000ff1600720c */ /* 0x000fc80003f06270 */
[----:B------:R-:W-:Y:S01]  /*1480*/  ISETP.GE.OR P0, PT, R30, UR10, !P0 ;  /* 0x0000000a1e007c0c */ /* 0x000fe2000c706670 */
[----:B------:R-:W5:Y:S03]  /*1490*/  LDG.E.U16 R35, desc[UR6][R38.64+0x4] ;  /* 0x0000040626237981 */ /* 0x000f66000c1e1500 */
[----:B------:R-:W-:Y:S01]  /*14a0*/  ISETP.GE.OR P4, PT, R40, UR9, P0 ;  /* 0x0000000928007c0c */ /* 0x000fe20008786670 */
[----:B------:R-:W-:-:S03]  /*14b0*/  IMAD R23, R31, R32, RZ ;  /* 0x000000201f177224 */ /* 0x000fc600078e02ff */
[----:B------:R-:W-:Y:S02]  /*14c0*/  ISETP.GE.OR P4, PT, R31, UR11, P4 ;  /* 0x0000000b1f007c0c */ /* 0x000fe4000a786670 */
[----:B------:R-:W-:Y:S01]  /*14d0*/  ISETP.NE.AND P0, PT, R28, R23, PT ;  /* 0x000000171c00720c */ /* 0x000fe20003f05270 */
[----:B------:R-:W-:Y:S02]  /*14e0*/  IMAD R23, R40, R25, RZ ;  /* 0x0000001928177224 */ /* 0x000fe400078e02ff */
[----:B------:R-:W-:Y:S01]  /*14f0*/  IMAD R32, R24, R36, RZ ;  /* 0x0000002418207224 */ /* 0x000fe200078e02ff */
[----:B------:R-:W5:Y:S07]  /*1500*/  LDG.E.U16 R40, desc[UR6][R38.64+0x2] ;  /* 0x0000020626287981 */ /* 0x000f6e000c1e1500 */
[----:B------:R-:W-:-:S02]  /*1510*/  @!P4 IMAD R41, R41, UR10, R30 ;  /* 0x0000000a2929cc24 */ /* 0x000fc4000f8e021e */
[----:B---3--:R-:W-:Y:S01]  /*1520*/  @!P2 IMAD.U32 R44, R43, 0x10000, RZ ;  /* 0x000100002b2ca824 */ /* 0x008fe200078e00ff */
[----:B------:R-:W-:Y:S02]  /*1530*/  ISETP.EQ.AND P2, PT, R23, R12, !P0 ;  /* 0x0000000c1700720c */ /* 0x000fe40004742270 */
[----:B------:R-:W0:Y:S02]  /*1540*/  @!P4 LDC.64 R22, c[0x0][0x210] ;  /* 0x00008400ff16cb82 */ /* 0x000e240000000a00 */
[----:B------:R-:W-:Y:S01]  /*1550*/  ISETP.EQ.AND P6, PT, R32, R11, P2 ;  /* 0x0000000b2000720c */ /* 0x000fe200017c2270 */
[----:B--2---:R-:W-:-:S12]  /*1560*/  IMAD.U32 R42, R42, 0x10000, RZ ;  /* 0x000100002a2a7824 */ /* 0x004fd800078e00ff */
[----:B------:R-:W-:Y:S01]  /*1570*/  @P6 FFMA.FTZ R37, R42, R44, R37 ;  /* 0x0000002c2a256223 */ /* 0x000fe20000010025 */
[----:B------:R-:W-:-:S04]  /*1580*/  @!P4 IADD3 R42, P6, R41, R20, RZ ;  /* 0x00000014292ac210 */ /* 0x000fc80007fde0ff */
[----:B------:R-:W-:Y:S02]  /*1590*/  @!P4 LEA.HI.X.SX32 R41, R41, R21, 0x1, P6 ;  /* 0x000000152929c211 */ /* 0x000fe400030f0eff */
[----:B0-----:R-:W-:-:S04]  /*15a0*/  @!P4 LEA R22, P6, R42, R22, 0x1 ;  /* 0x000000162a16c211 */ /* 0x001fc800078c08ff */
[----:B------:R-:W-:-:S05]  /*15b0*/  @!P4 LEA.HI.X R23, R42, R23, R41, 0x1, P6 ;  /* 0x000000172a17c211 */ /* 0x000fca00030f0c29 */
[----:B------:R-:W2:Y:S01]  /*15c0*/  @!P4 LDG.E.U16 R22, desc[UR6][R22.64] ;  /* 0x000000061616c981 */ /* 0x000ea2000c1e1500 */
[----:B------:R-:W-:Y:S01]  /*15d0*/  IMAD.MOV.U32 R42, RZ, RZ, RZ ;  /* 0x000000ffff2a7224 */ /* 0x000fe200078e00ff */
[----:B------:R-:W-:Y:S01]  /*15e0*/  IABS R44, R25 ;  /* 0x00000019002c7213 */ /* 0x000fe20000000000 */
[----:B----4-:R-:W-:Y:S02]  /*15f0*/  @!P1 IMAD.U32 R42, R34, 0x10000, RZ ;  /* 0x00010000222a9824 */ /* 0x010fe400078e00ff */
[----:B------:R-:W-:-:S05]  /*1600*/  IMAD R34, R29, R36, RZ ;  /* 0x000000241d227224 */ /* 0x000fca00078e02ff */
[----:B------:R-:W-:Y:S01]  /*1610*/  ISETP.EQ.AND P1, PT, R34, R17, P2 ;  /* 0x000000112200720c */ /* 0x000fe20001722270 */
[----:B-----5:R-:W-:-:S12]  /*1620*/  IMAD.U32 R40, R40, 0x10000, RZ ;  /* 0x0001000028287824 */ /* 0x020fd800078e00ff */
[----:B------:R-:W-:Y:S01]  /*1630*/  @P1 FFMA.FTZ R37, R40, R42, R37 ;  /* 0x0000002a28251223 */ /* 0x000fe20000010025 */
[----:B------:R-:W-:Y:S01]  /*1640*/  IABS R40, R18 ;  /* 0x0000001200287213 */ /* 0x000fe20000000000 */
[----:B------:R-:W-:Y:S02]  /*1650*/  IMAD.MOV.U32 R42, RZ, RZ, RZ ;  /* 0x000000ffff2a7224 */ /* 0x000fe400078e00ff */
[----:B------:R-:W-:-:S05]  /*1660*/  IMAD R36, R30, R36, RZ ;  /* 0x000000241e247224 */ /* 0x000fca00078e02ff */
[----:B------:R-:W-:Y:S01]  /*1670*/  ISETP.EQ.AND P2, PT, R36, R15, P2 ;  /* 0x0000000f2400720c */ /* 0x000fe20001742270 */
[----:B--2---:R-:W-:Y:S02]  /*1680*/  @!P4 IMAD.U32 R42, R22, 0x10000, RZ ;  /* 0x00010000162ac824 */ /* 0x004fe400078e00ff */
[----:B------:R-:W-:-:S04]  /*1690*/  IMAD.HI.U32 R22, R33, R40, RZ ;  /* 0x0000002821167227 */ /* 0x000fc800078e00ff */
[----:B------:R-:W-:-:S04]  /*16a0*/  IMAD.MOV R23, RZ, RZ, -R22 ;  /* 0x000000ffff177224 */ /* 0x000fc800078e0a16 */
[----:B------:R-:W-:-:S05]  /*16b0*/  IMAD R23, R44, R23, R40 ;  /* 0x000000172c177224 */ /* 0x000fca00078e0228 */
[----:B------:R-:W-:-:S13]  /*16c0*/  ISETP.GT.U32.AND P4, PT, R44, R23, PT ;  /* 0x000000172c00720c */ /* 0x000fda0003f84070 */
[----:B------:R-:W-:-:S05]  /*16d0*/  @!P4 IMAD.IADD R23, R23, 0x1, -R44 ;  /* 0x000000011717c824 */ /* 0x000fca00078e0a2c */
[----:B------:R-:W-:Y:S02]  /*16e0*/  ISETP.GE.U32.AND P1, PT, R23, R44, PT ;  /* 0x0000002c1700720c */ /* 0x000fe40003f26070 */
[----:B------:R-:W-:-:S04]  /*16f0*/  LOP3.LUT R23, R18, R25, RZ, 0x3c, !PT ;  /* 0x0000001912177212 */ /* 0x000fc800078e3cff */
[----:B------:R-:W-:Y:S01]  /*1700*/  ISETP.GE.AND P6, PT, R23, RZ, PT ;  /* 0x000000ff1700720c */ /* 0x000fe20003fc6270 */
[----:B------:R-:W-:Y:S01]  /*1710*/  @!P4 VIADD R22, R22, 0x1 ;  /* 0x000000011616c836 */ /* 0x000fe20000000000 */
[----:B------:R-:W-:-:S05]  /*1720*/  LOP3.LUT R23, RZ, R25, RZ, 0x33, !PT ;  /* 0x00000019ff177212 */ /* 0x000fca00078e33ff */
[----:B------:R-:W-:-:S06]  /*1730*/  @P1 VIADD R22, R22, 0x1 ;  /* 0x0000000116161836 */ /* 0x000fcc0000000000 */
[----:B------:R-:W-:-:S05]  /*1740*/  @!P6 IMAD.MOV R22, RZ, RZ, -R22 ;  /* 0x000000ffff16e224 */ /* 0x000fca00078e0a16 */
[----:B------:R-:W-:-:S04]  /*1750*/  SEL R40, R23, R22, !P3 ;  /* 0x0000001617287207 */ /* 0x000fc80005800000 */
[----:B------:R-:W-:-:S04]  /*1760*/  LOP3.LUT R41, R40, R31, RZ, 0xfc, !PT ;  /* 0x0000001f28297212 */ /* 0x000fc800078efcff */
[----:B------:R-:W-:-:S04]  /*1770*/  LOP3.LUT R22, R41, R24, RZ, 0xfc, !PT ;  /* 0x0000001829167212 */ /* 0x000fc800078efcff */
[----:B------:R-:W-:-:S04]  /*1780*/  ISETP.GE.AND P1, PT, R22, RZ, PT ;  /* 0x000000ff1600720c */ /* 0x000fc80003f26270 */
[----:B------:R-:W-:-:S04]  /*1790*/  ISETP.GE.OR P1, PT, R24, UR10, !P1 ;  /* 0x0000000a18007c0c */ /* 0x000fc8000cf26670 */
[----:B------:R-:W-:-:S04]  /*17a0*/  ISETP.GE.OR P1, PT, R40, UR9, P1 ;  /* 0x0000000928007c0c */ /* 0x000fc80008f26670 */
[----:B------:R-:W-:Y:S01]  /*17b0*/  ISETP.GE.OR P1, PT, R31, UR11, P1 ;  /* 0x0000000b1f007c0c */ /* 0x000fe20008f26670 */
[----:B------:R-:W-:Y:S02]  /*17c0*/  IMAD.U32 R22, R35, 0x10000, RZ ;  /* 0x0001000023167824 */ /* 0x000fe400078e00ff */
[----:B------:R-:W-:-:S04]  /*17d0*/  IMAD.MOV.U32 R35, RZ, RZ, R37 ;  /* 0x000000ffff237224 */ /* 0x000fc800078e0025 */
[----:B------:R-:W-:-:S06]  /*17e0*/  @P2 FFMA.FTZ R35, R22, R42, R35 ;  /* 0x0000002a16232223 */ /* 0x000fcc0000010023 */
[----:B------:R-:W0:Y:S01]  /*17f0*/  @!P1 LDC.64 R22, c[0x0][0x210] ;  /* 0x00008400ff169b82 */ /* 0x000e220000000a00 */
[----:B------:R-:W-:Y:S01]  /*1800*/  LOP3.LUT R41, R41, R29, RZ, 0xfc, !PT ;  /* 0x0000001d29297212 */ /* 0x000fe200078efcff */
[----:B------:R-:W-:-:S03]  /*1810*/  IMAD R37, R31, UR9, R40 ;  /* 0x000000091f257c24 */ /* 0x000fc6000f8e0228 */
[----:B------:R-:W-:Y:S01]  /*1820*/  ISETP.GE.AND P2, PT, R41, RZ, PT ;  /* 0x000000ff2900720c */ /* 0x000fe20003f46270 */
[----:B------:R-:W-:-:S05]  /*1830*/  @!P1 IMAD R41, R37, UR10, R24 ;  /* 0x0000000a25299c24 */ /* 0x000fca000f8e0218 */
[----:B------:R-:W-:-:S04]  /*1840*/  @!P1 IADD3 R43, P4, R41, R20, RZ ;  /* 0x00000014292b9210 */ /* 0x000fc80007f9e0ff */
[----:B------:R-:W-:Y:S02]  /*1850*/  @!P1 LEA.HI.X.SX32 R44, R41, R21, 0x1, P4 ;  /* 0x00000015292c9211 */ /* 0x000fe400020f0eff */
[----:B0-----:R-:W-:-:S04]  /*1860*/  @!P1 LEA R42, P4, R43, R22, 0x1 ;  /* 0x000000162b2a9211 */ /* 0x001fc800078808ff */
[----:B------:R-:W-:-:S05]  /*1870*/  @!P1 LEA.HI.X R43, R43, R23, R44, 0x1, P4 ;  /* 0x000000172b2b9211 */ /* 0x000fca00020f0c2c */
[----:B------:R0:W2:Y:S01]  /*1880*/  @!P1 LDG.E.U16 R42, desc[UR6][R42.64] ;  /* 0x000000062a2a9981 */ /* 0x0000a2000c1e1500 */
[----:B------:R-:W-:-:S04]  /*1890*/  ISETP.GE.OR P2, PT, R29, UR10, !P2 ;  /* 0x0000000a1d007c0c */ /* 0x000fc8000d746670 */
[----:B------:R-:W-:-:S04]  /*18a0*/  ISETP.GE.OR P2, PT, R40, UR9, P2 ;  /* 0x0000000928007c0c */ /* 0x000fc80009746670 */
[----:B------:R-:W-:-:S13]  /*18b0*/  ISETP.GE.OR P2, PT, R31, UR11, P2 ;  /* 0x0000000b1f007c0c */ /* 0x000fda0009746670 */
[----:B------:R-:W1:Y:S01]  /*18c0*/  @!P2 LDC.64 R22, c[0x0][0x210] ;  /* 0x00008400ff16ab82 */ /* 0x000e620000000a00 */
[----:B------:R-:W-:Y:S02]  /*18d0*/  @!P2 IMAD R45, R37, UR10, R29 ;  /* 0x0000000a252dac24 */ /* 0x000fe4000f8e021d */
[----:B------:R-:W-:Y:S02]  /*18e0*/  IMAD.MOV.U32 R44, RZ, RZ, RZ ;  /* 0x000000ffff2c7224 */ /* 0x000fe400078e00ff */
[----:B0-----:R-:W-:Y:S02]  /*18f0*/  IMAD R43, R40, R25, RZ ;  /* 0x00000019282b7224 */ /* 0x001fe400078e02ff */
[----:B--2---:R-:W-:Y:S01]  /*1900*/  @!P1 IMAD.U32 R44, R42, 0x10000, RZ ;  /* 0x000100002a2c9824 */ /* 0x004fe200078e00ff */
[C---:B------:R-:W-:Y:S01]  /*1910*/  @!P2 IADD3 R41, P1, R45.reuse, R20, RZ ;  /* 0x000000142d29a210 */ /* 0x040fe20007f3e0ff */
[----:B------:R-:W2:Y:S03]  /*1920*/  LDG.E.U16 R42, desc[UR6][R38.64+0x6] ;  /* 0x00000606262a7981 */ /* 0x000ea6000c1e1500 */
[----:B------:R-:W-:-:S02]  /*1930*/  @!P2 LEA.HI.X.SX32 R45, R45, R21, 0x1, P1 ;  /* 0x000000152d2da211 */ /* 0x000fc400008f0eff */
[----:B-1----:R-:W-:-:S04]  /*1940*/  @!P2 LEA R22, P1, R41, R22, 0x1 ;  /* 0x000000162916a211 */ /* 0x002fc800078208ff */
[----:B------:R-:W-:-:S05]  /*1950*/  @!P2 LEA.HI.X R23, R41, R23, R45, 0x1, P1 ;  /* 0x000000172917a211 */ /* 0x000fca00008f0c2d */
[----:B------:R0:W3:Y:S01]  /*1960*/  @!P2 LDG.E.U16 R41, desc[UR6][R22.64] ;  /* 0x000000061629a981 */ /* 0x0000e2000c1e1500 */
[----:B------:R-:W-:Y:S02]  /*1970*/  ISETP.EQ.AND P1, PT, R43, R18, !P0 ;  /* 0x000000122b00720c */ /* 0x000fe40004722270 */
[----:B------:R-:W-:-:S04]  /*1980*/  LOP3.LUT R43, R40, R31, RZ, 0xfc, !PT ;  /* 0x0000001f282b7212 */ /* 0x000fc800078efcff */
[----:B------:R-:W-:-:S04]  /*1990*/  LOP3.LUT R43, R43, R30, RZ, 0xfc, !PT ;  /* 0x0000001e2b2b7212 */ /* 0x000fc800078efcff */
[----:B------:R-:W-:Y:S02]  /*19a0*/  ISETP.GE.AND P4, PT, R43, RZ, PT ;  /* 0x000000ff2b00720c */ /* 0x000fe40003f86270 */
[----:B------:R-:W-:Y:S01]  /*19b0*/  ISETP.EQ.AND P6, PT, R32, R11, P1 ;  /* 0x0000000b2000720c */ /* 0x000fe20000fc2270 */
[----:B------:R-:W4:Y:S01]  /*19c0*/  LDG.E.U16 R43, desc[UR6][R38.64+0x8] ;  /* 0x00000806262b7981 */ /* 0x000f22000c1e1500 */
[----:B------:R-:W-:-:S04]  /*19d0*/  ISETP.GE.OR P4, PT, R30, UR10, !P4 ;  /* 0x0000000a1e007c0c */ /* 0x000fc8000e786670 */
[----:B------:R-:W-:-:S04]  /*19e0*/  ISETP.GE.OR P4, PT, R40, UR9, P4 ;  /* 0x0000000928007c0c */ /* 0x000fc8000a786670 */
[----:B------:R-:W-:-:S13]  /*19f0*/  ISETP.GE.OR P4, PT, R31, UR11, P4 ;  /* 0x0000000b1f007c0c */ /* 0x000fda000a786670 */
[----:B0-----:R-:W0:Y:S01]  /*1a00*/  @!P4 LDC.64 R22, c[0x0][0x210] ;  /* 0x00008400ff16cb82 */ /* 0x001e220000000a00 */
[----:B------:R-:W-:Y:S02]  /*1a10*/  @!P4 IMAD R37, R37, UR10, R30 ;  /* 0x0000000a2525cc24 */ /* 0x000fe4000f8e021e */
[----:B------:R-:W-:Y:S02]  /*1a20*/  IMAD.MOV.U32 R40, RZ, RZ, RZ ;  /* 0x000000ffff287224 */ /* 0x000fe400078e00ff */
[----:B--2---:R-:W-:-:S04]  /*1a30*/  IMAD.U32 R42, R42, 0x10000, RZ ;  /* 0x000100002a2a7824 */ /* 0x004fc800078e00ff */
[----:B------:R-:W-:Y:S01]  /*1a40*/  @P6 FFMA.FTZ R35, R42, R44, R35 ;  /* 0x0000002c2a236223 */ /* 0x000fe20000010023 */
[----:B---3--:R-:W-:Y:S01]  /*1a50*/  @!P2 IMAD.U32 R40, R41, 0x10000, RZ ;  /* 0x000100002928a824 */ /* 0x008fe200078e00ff */
[----:B------:R-:W-:-:S04]  /*1a60*/  @!P4 IADD3 R41, P2, R37, R20, RZ ;  /* 0x000000142529c210 */ /* 0x000fc80007f5e0ff */
[----:B------:R-:W-:Y:S02]  /*1a70*/  @!P4 LEA.HI.X.SX32 R42, R37, R21, 0x1, P2 ;  /* 0x00000015252ac211 */ /* 0x000fe400010f0eff */
[----:B0-----:R-:W-:-:S04]  /*1a80*/  @!P4 LEA R22, P2, R41, R22, 0x1 ;  /* 0x000000162916c211 */ /* 0x001fc800078408ff */
[----:B------:R-:W-:-:S05]  /*1a90*/  @!P4 LEA.HI.X R23, R41, R23, R42, 0x1, P2 ;  /* 0x000000172917c211 */ /* 0x000fca00010f0c2a */
[----:B------:R0:W2:Y:S01]  /*1aa0*/  @!P4 LDG.E.U16 R41, desc[UR6][R22.64] ;  /* 0x000000061629c981 */ /* 0x0000a2000c1e1500 */
[----:B------:R-:W-:Y:S02]  /*1ab0*/  IABS R42, R16 ;  /* 0x00000010002a7213 */ /* 0x000fe40000000000 */
[----:B------:R-:W-:-:S03]  /*1ac0*/  IABS R44, R25 ;  /* 0x00000019002c7213 */ /* 0x000fc60000000000 */
[----:B------:R-:W-:-:S04]  /*1ad0*/  IMAD.HI.U32 R33, R33, R42, RZ ;  /* 0x0000002a21217227 */ /* 0x000fc800078e00ff */
[----:B------:R-:W-:-:S04]  /*1ae0*/  IMAD.MOV R37, RZ, RZ, -R33 ;  /* 0x000000ffff257224 */ /* 0x000fc800078e0a21 */
[----:B------:R-:W-:-:S05]  /*1af0*/  IMAD R37, R44, R37, R42 ;  /* 0x000000252c257224 */ /* 0x000fca00078e022a */
[----:B------:R-:W-:Y:S02]  /*1b00*/  ISETP.GT.U32.AND P6, PT, R44, R37, PT ;  /* 0x000000252c00720c */ /* 0x000fe40003fc4070 */
[----:B0-----:R-:W-:-:S11]  /*1b10*/  LOP3.LUT R22, R16, R25, RZ, 0x3c, !PT ;  /* 0x0000001910167212 */ /* 0x001fd600078e3cff */
[----:B------:R-:W-:Y:S01]  /*1b20*/  @!P6 IMAD.IADD R37, R37, 0x1, -R44 ;  /* 0x000000012525e824 */ /* 0x000fe200078e0a2c */
[----:B------:R-:W-:-:S04]  /*1b30*/  @!P6 IADD3 R33, R33, 0x1, RZ ;  /* 0x000000012121e810 */ /* 0x000fc80007ffe0ff */
[----:B------:R-:W-:Y:S02]  /*1b40*/  ISETP.GE.U32.AND P2, PT, R37, R44, PT ;  /* 0x0000002c2500720c */ /* 0x000fe40003f46070 */
[----:B------:R-:W-:Y:S02]  /*1b50*/  ISETP.GE.AND P6, PT, R22, RZ, PT ;  /* 0x000000ff1600720c */ /* 0x000fe40003fc6270 */
[----:B------:R-:W-:-:S09]  /*1b60*/  LOP3.LUT R42, RZ, R25, RZ, 0x33, !PT ;  /* 0x00000019ff2a7212 */ /* 0x000fd200078e33ff */
[----:B------:R-:W-:-:S04]  /*1b70*/  @P2 VIADD R33, R33, 0x1 ;  /* 0x0000000121212836 */ /* 0x000fc80000000000 */
[----:B------:R-:W-:-:S05]  /*1b80*/  @!P6 IMAD.MOV R33, RZ, RZ, -R33 ;  /* 0x000000ffff21e224 */ /* 0x000fca00078e0a21 */
[----:B------:R-:W-:-:S04]  /*1b90*/  SEL R42, R42, R33, !P3 ;  /* 0x000000212a2a7207 */ /* 0x000fc80005800000 */
[----:B------:R-:W-:-:S04]  /*1ba0*/  LOP3.LUT R37, R42, R31, RZ, 0xfc, !PT ;  /* 0x0000001f2a257212 */ /* 0x000fc800078efcff */
[----:B------:R-:W-:-:S04]  /*1bb0*/  LOP3.LUT R22, R37, R24, RZ, 0xfc, !PT ;  /* 0x0000001825167212 */ /* 0x000fc800078efcff */
[----:B------:R-:W-:-:S04]  /*1bc0*/  ISETP.GE.AND P2, PT, R22, RZ, PT ;  /* 0x000000ff1600720c */ /* 0x000fc80003f46270 */
[----:B------:R-:W-:-:S04]  /*1bd0*/  ISETP.GE.OR P2, PT, R24, UR10, !P2 ;  /* 0x0000000a18007c0c */ /* 0x000fc8000d746670 */
[----:B------:R-:W-:-:S04]  /*1be0*/  ISETP.GE.OR P2, PT, R42, UR9, P2 ;  /* 0x000000092a007c0c */ /* 0x000fc80009746670 */
[C---:B------:R-:W-:Y:S02]  /*1bf0*/  ISETP.GE.OR P2, PT, R31.reuse, UR11, P2 ;  /* 0x0000000b1f007c0c */ /* 0x040fe40009746670 */
[----:B------:R-:W-:Y:S01]  /*1c00*/  ISETP.EQ.AND P3, PT, R34, R17, P1 ;  /* 0x000000112200720c */ /* 0x000fe20000f62270 */
[----:B------:R-:W-:-:S10]  /*1c10*/  IMAD R33, R31, UR9, R42 ;  /* 0x000000091f217c24 */ /* 0x000fd4000f8e022a */
[----:B------:R-:W0:Y:S01]  /*1c20*/  @!P2 LDC.64 R22, c[0x0][0x210] ;  /* 0x00008400ff16ab82 */ /* 0x000e220000000a00 */
[----:B----4-:R-:W-:Y:S02]  /*1c30*/  IMAD.U32 R44, R43, 0x10000, RZ ;  /* 0x000100002b2c7824 */ /* 0x010fe400078e00ff */
[----:B------:R-:W-:Y:S02]  /*1c40*/  @!P2 IMAD R24, R33, UR10, R24 ;  /* 0x0000000a2118ac24 */ /* 0x000fe4000f8e0218 */
[----:B------:R-:W-:Y:S01]  /*1c50*/  @P3 FFMA.FTZ R35, R44, R40, R35 ;  /* 0x000000282c233223 */ /* 0x000fe20000010023 */
[----:B------:R-:W-:Y:S02]  /*1c60*/  IMAD.MOV.U32 R44, RZ, RZ, RZ ;  /* 0x000000ffff2c7224 */ /* 0x000fe400078e00ff */
[----:B--2---:R-:W-:Y:S01]  /*1c70*/  @!P4 IMAD.U32 R44, R41, 0x10000, RZ ;  /* 0x00010000292cc824 */ /* 0x004fe200078e00ff */
[----:B------:R-:W-:-:S04]  /*1c80*/  @!P2 IADD3 R41, P3, R24, R20, RZ ;  /* 0x000000141829a210 */ /* 0x000fc80007f7e0ff */
[----:B------:R-:W-:Y:S02]  /*1c90*/  @!P2 LEA.HI.X.SX32 R24, R24, R21, 0x1, P3 ;  /* 0x000000151818a211 */ /* 0x000fe400018f0eff */
[----:B0-----:R-:W-:Y:S02]  /*1ca0*/  @!P2 LEA R40, P3, R41, R22, 0x1 ;  /* 0x000000162928a211 */ /* 0x001fe400078608ff */
[----:B------:R-:W-:Y:S02]  /*1cb0*/  LOP3.LUT R22, R37, R29, RZ, 0xfc, !PT ;  /* 0x0000001d25167212 */ /* 0x000fe400078efcff */
[----:B------:R-:W-:Y:S02]  /*1cc0*/  @!P2 LEA.HI.X R41, R41, R23, R24, 0x1, P3 ;  /* 0x000000172929a211 */ /* 0x000fe400018f0c18 */
[----:B------:R-:W-:Y:S02]  /*1cd0*/  ISETP.GE.AND P3, PT, R22, RZ, PT ;  /* 0x000000ff1600720c */ /* 0x000fe40003f66270 */
[----:B------:R-:W-:Y:S01]  /*1ce0*/  LOP3.LUT R37, R37, R30, RZ, 0xfc, !PT ;  /* 0x0000001e25257212 */ /* 0x000fe200078efcff */
[----:B------:R-:W2:Y:S01]  /*1cf0*/  @!P2 LDG.E.U16 R40, desc[UR6][R40.64] ;  /* 0x000000062828a981 */ /* 0x000ea2000c1e1500 */
[----:B------:R-:W-:-:S02]  /*1d00*/  ISETP.GE.OR P3, PT, R29, UR10, !P3 ;  /* 0x0000000a1d007c0c */ /* 0x000fc4000df66670 */
[----:B------:R-:W-:Y:S02]  /*1d10*/  ISETP.GE.AND P4, PT, R37, RZ, PT ;  /* 0x000000ff2500720c */ /* 0x000fe40003f86270 */
[----:B------:R-:W-:Y:S02]  /*1d20*/  ISETP.GE.OR P3, PT, R42, UR9, P3 ;  /* 0x000000092a007c0c */ /* 0x000fe40009f66670 */
[----:B------:R-:W-:Y:S02]  /*1d30*/  ISETP.GE.OR P4, PT, R30, UR10, !P4 ;  /* 0x0000000a1e007c0c */ /* 0x000fe4000e786670 */
[----:B------:R-:W-:Y:S02]  /*1d40*/  ISETP.GE.OR P3, PT, R31, UR11, P3 ;  /* 0x0000000b1f007c0c */ /* 0x000fe40009f66670 */
[----:B------:R-:W-:-:S04]  /*1d50*/  ISETP.GE.OR P4, PT, R42, UR9, P4 ;  /* 0x000000092a007c0c */ /* 0x000fc8000a786670 */
[----:B------:R-:W-:-:S07]  /*1d60*/  ISETP.GE.OR P4, PT, R31, UR11, P4 ;  /* 0x0000000b1f007c0c */ /* 0x000fce000a786670 */
[----:B------:R-:W0:Y:S01]  /*1d70*/  @!P3 LDC.64 R22, c[0x0][0x210] ;  /* 0x00008400ff16bb82 */ /* 0x000e220000000a00 */
[----:B------:R-:W-:Y:S02]  /*1d80*/  IMAD R31, R42, R25, RZ ;  /* 0x000000192a1f7224 */ /* 0x000fe400078e02ff */
[----:B------:R-:W-:-:S05]  /*1d90*/  @!P3 IMAD R29, R33, UR10, R29 ;  /* 0x0000000a211dbc24 */ /* 0x000fca000f8e021d */
[----:B------:R-:W1:Y:S01]  /*1da0*/  @!P4 LDC.64 R24, c[0x0][0x210] ;  /* 0x00008400ff18cb82 */ /* 0x000e620000000a00 */
[----:B------:R-:W-:Y:S02]  /*1db0*/  ISETP.EQ.AND P0, PT, R31, R16, !P0 ;  /* 0x000000101f00720c */ /* 0x000fe40004702270 */
[----:B------:R-:W-:Y:S01]  /*1dc0*/  @!P3 IADD3 R31, P6, R29, R20, RZ ;  /* 0x000000141d1fb210 */ /* 0x000fe20007fde0ff */
[----:B------:R-:W-:Y:S02]  /*1dd0*/  IMAD R30, R33, UR10, R30 ;  /* 0x0000000a211e7c24 */ /* 0x000fe4000f8e021e */
[----:B------:R-:W3:Y:S01]  /*1de0*/  LDG.E.U16 R33, desc[UR6][R38.64+0x10] ;  /* 0x0000100626217981 */ /* 0x000ee2000c1e1500 */
[----:B------:R-:W-:-:S03]  /*1df0*/  @!P3 LEA.HI.X.SX32 R42, R29, R21, 0x1, P6 ;  /* 0x000000151d2ab211 */ /* 0x000fc600030f0eff */
[----:B------:R-:W4:Y:S01]  /*1e00*/  LDG.E.U16 R29, desc[UR6][R38.64+0xa] ;  /* 0x00000a06261d7981 */ /* 0x000f22000c1e1500 */
[----:B0-----:R-:W-:-:S04]  /*1e10*/  @!P3 LEA R22, P6, R31, R22, 0x1 ;  /* 0x000000161f16b211 */ /* 0x001fc800078c08ff */
[----:B------:R-:W-:Y:S02]  /*1e20*/  @!P3 LEA.HI.X R23, R31, R23, R42, 0x1, P6 ;  /* 0x000000171f17b211 */ /* 0x000fe400030f0c2a */
[----:B------:R-:W-:-:S03]  /*1e30*/  @!P4 IADD3 R31, P6, R30, R20, RZ ;  /* 0x000000141e1fc210 */ /* 0x000fc60007fde0ff */
[----:B------:R-:W5:Y:S01]  /*1e40*/  @!P3 LDG.E.U16 R22, desc[UR6][R22.64] ;  /* 0x000000061616b981 */ /* 0x000f62000c1e1500 */
[----:B------:R-:W-:Y:S02]  /*1e50*/  @!P4 LEA.HI.X.SX32 R30, R30, R21, 0x1, P6 ;  /* 0x000000151e1ec211 */ /* 0x000fe400030f0eff */
[----:B-1----:R-:W-:-:S04]  /*1e60*/  @!P4 LEA R24, P6, R31, R24, 0x1 ;  /* 0x000000181f18c211 */ /* 0x002fc800078c08ff */
[----:B------:R-:W-:Y:S02]  /*1e70*/  @!P4 LEA.HI.X R25, R31, R25, R30, 0x1, P6 ;  /* 0x000000191f19c211 */ /* 0x000fe400030f0c1e */
[----:B------:R-:W3:Y:S01]  /*1e80*/  LDG.E.U16 R30, desc[UR6][R38.64+0xc] ;  /* 0x00000c06261e7981 */ /* 0x000ee2000c1e1500 */
[----:B------:R-:W-:-:S03]  /*1e90*/  ISETP.EQ.AND P6, PT, R32, R11, P0 ;  /* 0x0000000b2000720c */ /* 0x000fc600007c2270 */
[----:B------:R0:W3:Y:S04]  /*1ea0*/  LDG.E.U16 R32, desc[UR6][R38.64+0xe] ;  /* 0x00000e0626207981 */ /* 0x0000e8000c1e1500 */
[----:B------:R-:W3:Y:S01]  /*1eb0*/  @!P4 LDG.E.U16 R24, desc[UR6][R24.64] ;  /* 0x000000061818c981 */ /* 0x000ee2000c1e1500 */
[----:B------:R-:W-:Y:S01]  /*1ec0*/  ISETP.EQ.AND P1, PT, R36, R15, P1 ;  /* 0x0000000f2400720c */ /* 0x000fe20000f22270 */
[----:B------:R-:W-:Y:S02]  /*1ed0*/  IMAD.MOV.U32 R31, RZ, RZ, RZ ;  /* 0x000000ffff1f7224 */ /* 0x000fe400078e00ff */
[----:B------:R-:W-:Y:S02]  /*1ee0*/  VIADD R27, R27, 0x1 ;  /* 0x000000011b1b7836 */ /* 0x000fe40000000000 */
[----:B------:R-:W-:-:S02]  /*1ef0*/  VIADD R28, R28, -UR12 ;  /* 0x8000000c1c1c7c36 */ /* 0x000fc40008000000 */
[----:B--2---:R-:W-:Y:S01]  /*1f00*/  @!P2 IMAD.U32 R31, R40, 0x10000, RZ ;  /* 0x00010000281fa824 */ /* 0x004fe200078e00ff */
[----:B0-----:R-:W-:-:S05]  /*1f10*/  IADD3 R38, P2, R38, 0x12, RZ ;  /* 0x0000001226267810 */ /* 0x001fca0007f5e0ff */
[----:B------:R-:W-:Y:S02]  /*1f20*/  IMAD.X R39, RZ, RZ, R39, P2 ;  /* 0x000000ffff277224 */ /* 0x000fe400010e0627 */
[----:B----4-:R-:W-:-:S04]  /*1f30*/  IMAD.U32 R42, R29, 0x10000, RZ ;  /* 0x000100001d2a7824 */ /* 0x010fc800078e00ff */
[----:B------:R-:W-:Y:S01]  /*1f40*/  @P1 FFMA.FTZ R35, R42, R44, R35 ;  /* 0x0000002c2a231223 */ /* 0x000fe20000010023 */
[----:B------:R-:W-:Y:S01]  /*1f50*/  ISETP.EQ.AND P1, PT, R34, R17, P0 ;  /* 0x000000112200720c */ /* 0x000fe20000722270 */
[----:B------:R-:W-:Y:S01]  /*1f60*/  IMAD.MOV.U32 R29, RZ, RZ, RZ ;  /* 0x000000ffff1d7224 */ /* 0x000fe200078e00ff */
[----:B------:R-:W-:Y:S01]  /*1f70*/  ISETP.EQ.AND P0, PT, R36, R15, P0 ;  /* 0x0000000f2400720c */ /* 0x000fe20000702270 */
[----:B-----5:R-:W-:Y:S02]  /*1f80*/  @!P3 IMAD.U32 R29, R22, 0x10000, RZ ;  /* 0x00010000161db824 */ /* 0x020fe400078e00ff */
[----:B---3--:R-:W-:Y:S02]  /*1f90*/  IMAD.U32 R30, R30, 0x10000, RZ ;  /* 0x000100001e1e7824 */ /* 0x008fe400078e00ff */
[----:B------:R-:W-:Y:S02]  /*1fa0*/  IMAD.U32 R32, R32, 0x10000, RZ ;  /* 0x0001000020207824 */ /* 0x000fe400078e00ff */
[----:B------:R-:W-:-:S04]  /*1fb0*/  @P6 FFMA.FTZ R35, R30, R31, R35 ;  /* 0x0000001f1e236223 */ /* 0x000fc80000010023 */
[----:B------:R-:W-:Y:S01]  /*1fc0*/  @P1 FFMA.FTZ R35, R32, R29, R35 ;  /* 0x0000001d20231223 */ /* 0x000fe20000010023 */
[----:B------:R-:W-:Y:S01]  /*1fd0*/  ISETP.NE.AND P1, PT, R27, 0x3, PT ;  /* 0x000000031b00780c */ /* 0x000fe20003f25270 */
[----:B------:R-:W-:Y:S02]  /*1fe0*/  IMAD.MOV.U32 R22, RZ, RZ, RZ ;  /* 0x000000ffff167224 */ /* 0x000fe400078e00ff */
[----:B------:R-:W-:Y:S02]  /*1ff0*/  @!P4 IMAD.U32 R22, R24, 0x10000, RZ ;  /* 0x000100001816c824 */ /* 0x000fe400078e00ff */
[----:B------:R-:W-:Y:S02]  /*2000*/  IMAD.U32 R24, R33, 0x10000, RZ ;  /* 0x0001000021187824 */ /* 0x000fe400078e00ff */
[----:B------:R-:W-:-:S04]  /*2010*/  IMAD.MOV.U32 R37, RZ, RZ, R35 ;  /* 0x000000ffff257224 */ /* 0x000fc800078e0023 */
[----:B------:R-:W-:Y:S02]  /*2020*/  @P0 FFMA.FTZ R37, R24, R22, R37 ;  /* 0x0000001618250223 */ /* 0x000fe40000010025 */
[----:B------:R-:W-:Y:S05]  /*2030*/  @P1 BRA `(.L_x_194) ;  /* 0xffffffec00141947 */ /* 0x000fea000383ffff */
[----:B------:R-:W-:-:S05]  /*2040*/  IADD3 R14, P0, R14, 0x36, RZ ;  /* 0x000000360e0e7810 */ /* 0x000fca0007f1e0ff */
[----:B------:R-:W-:Y:S01]  /*2050*/  IMAD.X R13, RZ, RZ, R13, P0 ;  /* 0x000000ffff0d7224 */ /* 0x000fe200000e060d */
[----:B------:R-:W-:Y:S07]  /*2060*/  @!P5 BRA `(.L_x_195) ;  /* 0xffffffe800a0d947 */ /* 0x000fee000383ffff */
.L_x_193:
[----:B------:R-:W-:Y:S05]  /*2070*/  BSYNC B0 ;  /* 0x0000000000007941 */ /* 0x000fea0003800000 */
.L_x_192:
[----:B------:R-:W-:Y:S01]  /*2080*/  ULDC.64 UR4, c[0x0][0x260] ;  /* 0x0000980000047ab9 */ /* 0x000fe20000000a00 */
[----:B------:R-:W-:Y:S01]  /*2090*/  ULDC.64 UR14, c[0x0][0x268] ;  /* 0x00009a00000e7ab9 */ /* 0x000fe20000000a00 */
[----:B------:R-:W-:Y:S01]  /*20a0*/  IMAD R9, R9, UR5, RZ ;  /* 0x0000000509097c24 */ /* 0x000fe2000f8e02ff */
[----:B------:R-:W-:Y:S01]  /*20b0*/  ULDC UR5, c[0x0][0x25c] ;  /* 0x0000970000057ab9 */ /* 0x000fe20000000800 */
[----:B------:R-:W-:Y:S01]  /*20c0*/  IMAD R8, R8, UR14, RZ ;  /* 0x0000000e08087c24 */ /* 0x000fe2000f8e02ff */
[----:B------:R-:W-:Y:S01]  /*20d0*/  F2FP.BF16.F32.PACK_AB R37, RZ, R37 ;  /* 0x00000025ff25723e */ /* 0x000fe200000010ff */
[----:B------:R-:W-:Y:S01]  /*20e0*/  IMAD R6, R6, UR15, RZ ;  /* 0x0000000f06067c24 */ /* 0x000fe2000f8e02ff */
[----:B------:R-:W-:Y:S01]  /*20f0*/  SHF.R.S32.HI R10, RZ, 0x1f, R9 ;  /* 0x0000001fff0a7819 */ /* 0x000fe20000011409 */
[----:B------:R-:W-:Y:S02]  /*2100*/  IMAD R4, R4, UR5, RZ ;  /* 0x0000000504047c24 */ /* 0x000fe4000f8e02ff */
[----:B------:R-:W-:Y:S01]  /*2110*/  IMAD R7, R7, UR4, RZ ;  /* 0x0000000407077c24 */ /* 0x000fe2000f8e02ff */
[----:B------:R-:W-:Y:S01]  /*2120*/  IADD3 R11, P0, P1, R9, R8, R6 ;  /* 0x00000008090b7210 */ /* 0x000fe2000791e006 */
[----:B------:R-:W-:Y:S01]  /*2130*/  ULDC.64 UR4, c[0x0][0x240] ;  /* 0x0000900000047ab9 */ /* 0x000fe20000000a00 */
[----:B------:R-:W-:-:S02]  /*2140*/  SHF.R.S32.HI R9, RZ, 0x1f, R8 ;  /* 0x0000001fff097819 */ /* 0x000fc40000011408 */
[----:B------:R-:W-:Y:S02]  /*2150*/  SHF.R.S32.HI R8, RZ, 0x1f, R6 ;  /* 0x0000001fff087819 */ /* 0x000fe40000011406 */
        /* <DEDUP_REMOVED lines=18> */
.L_x_197:
        /* <DEDUP_REMOVED lines=16> */
.L_x_474:


//--------------------- .text._ZN2at6native51_GLOBAL__N__11011a27_18_DepthwiseConv3d_cu_35e0c7b543conv_depthwise3d_cuda_backward_input_kernelIN3c108BFloat16EfLi3ELi3ELi3ELin1ELin1ELin1ELi1ELi1ELi1EEEvNS_27GenericPackedTensorAccessorIKT_Lm5ENS_16DefaultPtrTraitsEiEENS5_IS6_Lm5ES8_iEES9_iiiiiiiii --------------------------
	.section	.text._ZN2at6native51_GLOBAL__N__11011a27_18_DepthwiseConv3d_cu_35e0c7b543conv_depthwise3d_cuda_backward_input_kernelIN3c108BFloat16EfLi3ELi3ELi3ELin1ELin1ELin1ELi1ELi1ELi1EEEvNS_27GenericPackedTensorAccessorIKT_Lm5ENS_16DefaultPtrTraitsEiEENS5_IS6_Lm5ES8_iEES9_iiiiiiiii,"ax",@progbits
	.align	128
.text._ZN2at6native51_GLOBAL__N__11011a27_18_DepthwiseConv3d_cu_35e0c7b543conv_depthwise3d_cuda_backward_input_kernelIN3c108BFloat16EfLi3ELi3ELi3ELin1ELin1ELin1ELi1ELi1ELi1EEEvNS_27GenericPackedTensorAccessorIKT_Lm5ENS_16DefaultPtrTraitsEiEENS5_IS6_Lm5ES8_iEES9_iiiiiiiii:
        .type           _ZN2at6native51_GLOBAL__N__11011a27_18_DepthwiseConv3d_cu_35e0c7b543conv_depthwise3d_cuda_backward_input_kernelIN3c108BFloat16EfLi3ELi3ELi3ELin1ELin1ELin1ELi1ELi1ELi1EEEvNS_27GenericPackedTensorAccessorIKT_Lm5ENS_16DefaultPtrTraitsEiEENS5_IS6_Lm5ES8_iEES9_iiiiiiiii,@function
        .size           _ZN2at6native51_GLOBAL__N__11011a27_18_DepthwiseConv3d_cu_35e0c7b543conv_depthwise3d_cuda_backward_input_kernelIN3c108BFloat16EfLi3ELi3ELi3ELin1ELin1ELin1ELi1ELi1ELi1EEEvNS_27GenericPackedTensorAccessorIKT_Lm5ENS_16DefaultPtrTraitsEiEENS5_IS6_Lm5ES8_iEES9_iiiiiiiii,(.L_x_475 - _ZN2at6native51_GLOBAL__N__11011a27_18_DepthwiseConv3d_cu_35e0c7b543conv_depthwise3d_cuda_backward_input_kernelIN3c108BFloat16EfLi3ELi3ELi3ELin1ELin1ELin1ELi1ELi1ELi1EEEvNS_27GenericPackedTensorAccessorIKT_Lm5ENS_16DefaultPtrTraitsEiEENS5_IS6_Lm5ES8_iEES9_iiiiiiiii)
        .other          _ZN2at6native51_GLOBAL__N__11011a27_18_DepthwiseConv3d_cu_35e0c7b543conv_depthwise3d_cuda_backward_input_kernelIN3c108BFloat16EfLi3ELi3ELi3ELin1ELin1ELin1ELi1ELi1ELi1EEEvNS_27GenericPackedTensorAccessorIKT_Lm5ENS_16DefaultPtrTraitsEiEENS5_IS6_Lm5ES8_iEES9_iiiiiiiii,@"STO_CUDA_ENTRY STV_DEFAULT"
_ZN2at6native51_GLOBAL__N__11011a27_18_DepthwiseConv3d_cu_35e0c7b543conv_depthwise3d_cuda_backward_input_kernelIN3c108BFloat16EfLi3ELi3ELi3ELin1ELin1ELin1ELi1ELi1ELi1EEEvNS_27GenericPackedTensorAccessorIKT_Lm5ENS_16DefaultPtrTraitsEiEENS5_IS6_Lm5ES8_iEES9_iiiiiiiii:
        /* <DEDUP_REMOVED lines=15> */
[----:B------:R-:W-:Y:S01]  /*00f0*/  ULDC UR4, c[0x0][0x224] ;  /* 0x0000890000047ab9 */ /* 0x000fe20000000800 */
[----:B------:R-:W-:Y:S01]  /*0100*/  ULDC UR5, c[0x0][0x228] ;  /* 0x00008a0000057ab9 */ /* 0x000fe20000000800 */
[----:B------:R-:W-:Y:S01]  /*0110*/  ULDC.64 UR10, c[0x0][0x208] ;  /* 0x00008200000a7ab9 */ /* 0x000fe20000000a00 */
[----:B------:R-:W-:Y:S01]  /*0120*/  UIMAD UR4, UR4, UR5, URZ ;  /* 0x00000005040472a4 */ /* 0x000fe2000f8e023f */
[----:B------:R-:W-:Y:S02]  /*0130*/  ULDC UR24, c[0x0][0x2c0] ;  /* 0x0000b00000187ab9 */ /* 0x000fe40000000800 */
[----:B------:R-:W1:Y:S01]  /*0140*/  LDC R13, c[0x0][0x21c] ;  /* 0x00008700ff0d7b82 */ /* 0x000e620000000800 */
[----:B------:R-:W-:Y:S01]  /*0150*/  ULDC UR25, c[0x0][0x2bc] ;  /* 0x0000af0000197ab9 */ /* 0x000fe20000000800 */
[----:B------:R-:W-:Y:S01]  /*0160*/  ULDC UR21, c[0x0][0x228] ;  /* 0x00008a0000157ab9 */ /* 0x000fe20000000800 */
[----:B------:R-:W-:Y:S01]  /*0170*/  ULDC UR17, c[0x0][0x2b8] ;  /* 0x0000ae0000117ab9 */ /* 0x000fe20000000800 */
[----:B------:R-:W-:Y:S01]  /*0180*/  ULDC.64 UR12, c[0x0][0x2b0] ;  /* 0x0000ac00000c7ab9 */ /* 0x000fe20000000a00 */
[----:B------:R-:W-:Y:S01]  /*0190*/  ULDC.64 UR14, c[0x0][0x220] ;  /* 0x00008800000e7ab9 */ /* 0x000fe20000000a00 */
        /* <DEDUP_REMOVED lines=23> */
[----:B------:R-:W-:-:S07]  /*0310*/  @!P1 LOP3.LUT R0, RZ, R6, RZ, 0x33, !PT ;  /* 0x00000006ff009212 */ /* 0x000fce00078e33ff */
.L_x_202:
        /* <DEDUP_REMOVED lines=14> */
[----:B------:R-:W0:Y:S02]  /*0400*/  I2F.RP R6, R15 ;  /* 0x0000000f00067306 */ /* 0x000e240000209400 */
[----:B------:R-:W-:-:S06]  /*0410*/  IMAD.HI.U32 R11, R11, R13, R10 ;  /* 0x0000000d0b0b7227 */ /* 0x000fcc00078e000a */
[----:B------:R-:W-:-:S04]  /*0420*/  IMAD.HI.U32 R11, R11, R12, RZ ;  /* 0x0000000c0b0b7227 */ /* 0x000fc800078e00ff */
[----:B------:R-:W-:Y:S01]  /*0430*/  IMAD.MOV R4, RZ, RZ, -R11 ;  /* 0x000000ffff047224 */ /* 0x000fe200078e0a0b */
[----:B0-----:R-:W0:Y:S03]  /*0440*/  MUFU.RCP R6, R6 ;  /* 0x0000000600067308 */ /* 0x001e260000001000 */
[----:B------:R-:W-:-:S05]  /*0450*/  IMAD R4, R9, R4, R12 ;  /* 0x0000000409047224 */ /* 0x000fca00078e020c */
[----:B------:R-:W-:Y:S01]  /*0460*/  ISETP.GT.U32.AND P1, PT, R9, R4, PT ;  /* 0x000000040900720c */ /* 0x000fe20003f24070 */
[----:B0-----:R-:W-:-:S12]  /*0470*/  VIADD R12, R6, 0xffffffe ;  /* 0x0ffffffe060c7836 */ /* 0x001fd80000000000 */
[-C--:B------:R-:W-:Y:S01]  /*0480*/  @!P1 IADD3 R4, R4, -R9.reuse, RZ ;  /* 0x8000000904049210 */ /* 0x080fe20007ffe0ff */
[----:B------:R-:W-:Y:S01]  /*0490*/  @!P1 VIADD R11, R11, 0x1 ;  /* 0x000000010b0b9836 */ /* 0x000fe20000000000 */
[----:B------:R0:W1:Y:S01]  /*04a0*/  F2I.FTZ.U32.TRUNC.NTZ R13, R12 ;  /* 0x0000000c000d7305 */ /* 0x000062000021f000 */
[----:B------:R-:W-:Y:S02]  /*04b0*/  ISETP.NE.AND P1, PT, R7, RZ, PT ;  /* 0x000000ff0700720c */ /* 0x000fe40003f25270 */
[----:B------:R-:W-:Y:S02]  /*04c0*/  ISETP.GE.U32.AND P0, PT, R4, R9, PT ;  /* 0x000000090400720c */ /* 0x000fe40003f06070 */
[----:B------:R-:W2:Y:S01]  /*04d0*/  LDC R9, c[0x0][0x250] ;  /* 0x00009400ff097b82 */ /* 0x000ea20000000800 */
[----:B------:R-:W-:Y:S01]  /*04e0*/  LOP3.LUT R4, R2, R7, RZ, 0x3c, !PT ;  /* 0x0000000702047212 */ /* 0x000fe200078e3cff */
[----:B0-----:R-:W-:-:S03]  /*04f0*/  IMAD.MOV.U32 R12, RZ, RZ, RZ ;  /* 0x000000ffff0c7224 */ /* 0x001fc600078e00ff */
[----:B------:R-:W-:Y:S01]  /*0500*/  ISETP.GE.AND P2, PT, R4, RZ, PT ;  /* 0x000000ff0400720c */ /* 0x000fe20003f46270 */
[----:B-1----:R-:W-:-:S05]  /*0510*/  IMAD.MOV R4, RZ, RZ, -R13 ;  /* 0x000000ffff047224 */ /* 0x002fca00078e0a0d */
[----:B------:R-:W-:Y:S02]  /*0520*/  @P0 VIADD R11, R11, 0x1 ;  /* 0x000000010b0b0836 */ /* 0x000fe40000000000 */
[----:B------:R-:W-:-:S05]  /*0530*/  IMAD R17, R4, R15, RZ ;  /* 0x0000000f04117224 */ /* 0x000fca00078e02ff */
[----:B------:R-:W-:Y:S01]  /*0540*/  @!P2 IMAD.MOV R11, RZ, RZ, -R11 ;  /* 0x000000ffff0ba224 */ /* 0x000fe200078e0a0b */
[----:B------:R-:W-:Y:S01]  /*0550*/  @!P1 LOP3.LUT R11, RZ, R7, RZ, 0x33, !PT ;  /* 0x00000007ff0b9212 */ /* 0x000fe200078e33ff */
[----:B------:R-:W-:Y:S02]  /*0560*/  IMAD.HI.U32 R12, R13, R17, R12 ;  /* 0x000000110d0c7227 */ /* 0x000fe400078e000c */
[----:B------:R-:W0:Y:S01]  /*0570*/  LDC R13, c[0x0][0x24c] ;  /* 0x00009300ff0d7b82 */ /* 0x000e220000000800 */
[----:B------:R-:W-:Y:S02]  /*0580*/  IABS R4, R11 ;  /* 0x0000000b00047213 */ /* 0x000fe40000000000 */
[----:B--2---:R-:W-:-:S03]  /*0590*/  IABS R19, R9 ;  /* 0x0000000900137213 */ /* 0x004fc60000000000 */
[----:B------:R-:W-:Y:S01]  /*05a0*/  IMAD.HI.U32 R10, R12, R4, RZ ;  /* 0x000000040c0a7227 */ /* 0x000fe200078e00ff */
[----:B------:R-:W1:Y:S04]  /*05b0*/  I2F.RP R6, R19 ;  /* 0x0000001300067306 */ /* 0x000e680000209400 */
[----:B------:R-:W-:-:S05]  /*05c0*/  IADD3 R12, -R10, RZ, RZ ;  /* 0x000000ff0a0c7210 */ /* 0x000fca0007ffe1ff */
[----:B------:R-:W-:-:S05]  /*05d0*/  IMAD R4, R15, R12, R4 ;  /* 0x0000000c0f047224 */ /* 0x000fca00078e0204 */
[----:B------:R-:W-:Y:S01]  /*05e0*/  ISETP.GT.U32.AND P1, PT, R15, R4, PT ;  /* 0x000000040f00720c */ /* 0x000fe20003f24070 */
[----:B-1----:R-:W1:Y:S01]  /*05f0*/  MUFU.RCP R6, R6 ;  /* 0x0000000600067308 */ /* 0x002e620000001000 */
[----:B0-----:R-:W-:-:S07]  /*0600*/  IABS R21, R13 ;  /* 0x0000000d00157213 */ /* 0x001fce0000000000 */
[----:B------:R-:W0:Y:S04]  /*0610*/  I2F.RP R16, R21 ;  /* 0x0000001500107306 */ /* 0x000e280000209400 */
[----:B------:R-:W-:Y:S02]  /*0620*/  @!P1 IMAD.IADD R4, R4, 0x1, -R15 ;  /* 0x0000000104049824 */ /* 0x000fe400078e0a0f */
[----:B------:R-:W-:Y:S01]  /*0630*/  @!P1 VIADD R10, R10, 0x1 ;  /* 0x000000010a0a9836 */ /* 0x000fe20000000000 */
[----:B------:R-:W-:Y:S01]  /*0640*/  ISETP.NE.AND P1, PT, R8, RZ, PT ;  /* 0x000000ff0800720c */ /* 0x000fe20003f25270 */
[----:B-1----:R-:W-:Y:S01]  /*0650*/  VIADD R14, R6, 0xffffffe ;  /* 0x0ffffffe060e7836 */ /* 0x002fe20000000000 */
[----:B------:R-:W-:Y:S02]  /*0660*/  ISETP.GE.U32.AND P0, PT, R4, R15, PT ;  /* 0x0000000f0400720c */ /* 0x000fe40003f06070 */
[----:B------:R-:W-:Y:S01]  /*0670*/  LOP3.LUT R4, R11, R8, RZ, 0x3c, !PT ;  /* 0x000000080b047212 */ /* 0x000fe200078e3cff */
[----:B------:R1:W2:Y:S03]  /*0680*/  F2I.FTZ.U32.TRUNC.NTZ R15, R14 ;  /* 0x0000000e000f7305 */ /* 0x0002a6000021f000 */
[----:B------:R-:W-:-:S05]  /*0690*/  ISETP.GE.AND P2, PT, R4, RZ, PT ;  /* 0x000000ff0400720c */ /* 0x000fca0003f46270 */
[----:B0-----:R-:W0:Y:S01]  /*06a0*/  MUFU.RCP R16, R16 ;  /* 0x0000001000107308 */ /* 0x001e220000001000 */
[----:B-1----:R-:W-:Y:S01]  /*06b0*/  HFMA2.MMA R14, -RZ, RZ, 0, 0 ;  /* 0x00000000ff0e7435 */ /* 0x002fe200000001ff */
[----:B------:R-:W-:Y:S02]  /*06c0*/  @P0 VIADD R10, R10, 0x1 ;  /* 0x000000010a0a0836 */ /* 0x000fe40000000000 */
[----:B--2---:R-:W-:-:S04]  /*06d0*/  IMAD.MOV R4, RZ, RZ, -R15 ;  /* 0x000000ffff047224 */ /* 0x004fc800078e0a0f */
[----:B------:R-:W-:Y:S01]  /*06e0*/  @!P2 IMAD.MOV R10, RZ, RZ, -R10 ;  /* 0x000000ffff0aa224 */ /* 0x000fe200078e0a0a */
[----:B------:R-:W-:Y:S01]  /*06f0*/  @!P1 LOP3.LUT R10, RZ, R8, RZ, 0x33, !PT ;  /* 0x00000008ff0a9212 */ /* 0x000fe200078e33ff */
[----:B------:R-:W-:-:S03]  /*0700*/  IMAD R17, R4, R19, RZ ;  /* 0x0000001304117224 */ /* 0x000fc600078e02ff */
[----:B------:R-:W-:Y:S01]  /*0710*/  IABS R6, R10 ;  /* 0x0000000a00067213 */ /* 0x000fe20000000000 */
[----:B------:R-:W-:-:S06]  /*0720*/  IMAD.HI.U32 R14, R15, R17, R14 ;  /* 0x000000110f0e7227 */ /* 0x000fcc00078e000e */
[----:B------:R-:W-:-:S04]  /*0730*/  IMAD.HI.U32 R4, R14, R6, RZ ;  /* 0x000000060e047227 */ /* 0x000fc800078e00ff */
[----:B------:R-:W-:Y:S02]  /*0740*/  IMAD.MOV R12, RZ, RZ, -R4 ;  /* 0x000000ffff0c7224 */ /* 0x000fe400078e0a04 */
[----:B0-----:R-:W-:Y:S02]  /*0750*/  VIADD R14, R16, 0xffffffe ;  /* 0x0ffffffe100e7836 */ /* 0x001fe40000000000 */
[C---:B------:R-:W-:Y:S02]  /*0760*/  IMAD R6, R19.reuse, R12, R6 ;  /* 0x0000000c13067224 */ /* 0x040fe400078e0206 */
[----:B------:R0:W1:Y:S03]  /*0770*/  F2I.FTZ.U32.TRUNC.NTZ R15, R14 ;  /* 0x0000000e000f7305 */ /* 0x000066000021f000 */
[----:B------:R-:W-:Y:S01]  /*0780*/  ISETP.GT.U32.AND P1, PT, R19, R6, PT ;  /* 0x000000061300720c */ /* 0x000fe20003f24070 */
[----:B0-----:R-:W-:-:S12]  /*0790*/  IMAD.MOV.U32 R14, RZ, RZ, RZ ;  /* 0x000000ffff0e7224 */ /* 0x001fd800078e00ff */
        /* <DEDUP_REMOVED lines=8> */
[----:B------:R-:W-:Y:S02]  /*0820*/  @P0 VIADD R4, R4, 0x1 ;  /* 0x0000000104040836 */ /* 0x000fe40000000000 */
[----:B------:R-:W-:-:S04]  /*0830*/  IMAD.HI.U32 R17, R15, R17, R14 ;  /* 0x000000110f117227 */ /* 0x000fc800078e000e */
[----:B------:R-:W-:Y:S01]  /*0840*/  @!P2 IADD3 R4, -R4, RZ, RZ ;  /* 0x000000ff0404a210 */ /* 0x000fe20007ffe1ff */
[----:B------:R-:W-:Y:S01]  /*0850*/  IMAD.MOV R14, RZ, RZ, -R10 ;  /* 0x000000ffff0e7224 */ /* 0x000fe200078e0a0a */
[----:B------:R-:W-:-:S03]  /*0860*/  @!P1 LOP3.LUT R4, RZ, R9, RZ, 0x33, !PT ;  /* 0x00000009ff049212 */ /* 0x000fc600078e33ff */
[----:B------:R-:W-:Y:S01]  /*0870*/  IMAD R8, R8, R14, R11 ;  /* 0x0000000e08087224 */ /* 0x000fe200078e020b */
        /* <DEDUP_REMOVED lines=14> */
[----:B------:R-:W-:-:S05]  /*0960*/  IADD3 R12, -R6, RZ, RZ ;  /* 0x000000ff060c7210 */ /* 0x000fca0007ffe1ff */
        /* <DEDUP_REMOVED lines=12> */
[----:B------:R-:W-:Y:S02]  /*0a30*/  MOV R36, RZ ;  /* 0x000000ff00247202 */ /* 0x000fe40000000f00 */
[----:B------:R-:W-:Y:S01]  /*0a40*/  IMAD R15, R11, UR5, RZ ;  /* 0x000000050b0f7c24 */ /* 0x000fe2000f8e02ff */
[----:B------:R-:W-:-:S03]  /*0a50*/  ULDC UR5, c[0x0][0x2b0] ;  /* 0x0000ac0000057ab9 */ /* 0x000fc60000000800 */
[----:B0-----:R-:W-:-:S04]  /*0a60*/  IMAD.WIDE R12, R15, 0x2, R12 ;  /* 0x000000020f0c7825 */ /* 0x001fc800078e020c */
[----:B------:R-:W-:-:S07]  /*0a70*/  VIADD R15, R8, UR5 ;  /* 0x00000005080f7c36 */ /* 0x000fce0008000000 */
.L_x_201:
[----:B------:R-:W0:Y:S01]  /*0a80*/  LDC R17, c[0x0][0x2bc] ;  /* 0x0000af00ff117b82 */ /* 0x000e220000000800 */
[----:B------:R-:W-:Y:S01]  /*0a90*/  ULDC UR6, c[0x0][0x2bc] ;  /* 0x0000af0000067ab9 */ /* 0x000fe20000000800 */
[----:B------:R-:W-:Y:S01]  /*0aa0*/  ULDC UR7, c[0x0][0x2c0] ;  /* 0x0000b00000077ab9 */ /* 0x000fe20000000800 */
[----:B------:R-:W-:Y:S01]  /*0ab0*/  UIADD3 UR6, -UR6, URZ, URZ ;  /* 0x0000003f06067290 */ /* 0x000fe2000fffe13f */
[----:B------:R-:W-:Y:S01]  /*0ac0*/  IMAD.MOV.U32 R33, RZ, RZ, RZ ;  /* 0x000000ffff217224 */ /* 0x000fe200078e00ff */
[----:B------:R-:W-:Y:S01]  /*0ad0*/  ULDC UR5, c[0x0][0x2b0] ;  /* 0x0000ac0000057ab9 */ /* 0x000fe20000000800 */
[----:B------:R-:W-:Y:S01]  /*0ae0*/  UIADD3 UR7, -UR7, URZ, URZ ;  /* 0x0000003f07077290 */ /* 0x000fe2000fffe13f */
[----:B------:R-:W-:Y:S01]  /*0af0*/  MOV R40, R12 ;  /* 0x0000000c00287202 */ /* 0x000fe20000000f00 */
[----:B------:R-:W1:Y:S01]  /*0b00*/  LDC R20, c[0x0][0x2c0] ;  /* 0x0000b000ff147b82 */ /* 0x000e620000000800 */
[----:B------:R-:W-:Y:S01]  /*0b10*/  ULEA UR5, UR6, UR5, 0x1 ;  /* 0x0000000506057291 */ /* 0x000fe2000f8e083f */
[----:B------:R-:W-:Y:S01]  /*0b20*/  IMAD.MOV.U32 R41, RZ, RZ, R13 ;  /* 0x000000ffff297224 */ /* 0x000fe200078e000d */
[----:B------:R-:W-:Y:S01]  /*0b30*/  ULDC UR8, c[0x0][0x2b4] ;  /* 0x0000ad0000087ab9 */ /* 0x000fe20000000800 */
[----:B------:R-:W-:Y:S01]  /*0b40*/  ULDC UR16, c[0x0][0x230] ;  /* 0x00008c0000107ab9 */ /* 0x000fe20000000800 */
[----:B------:R-:W-:Y:S01]  /*0b50*/  ULDC.64 UR22, c[0x0][0x228] ;  /* 0x00008a0000167ab9 */ /* 0x000fe20000000a00 */
[----:B------:R-:W-:Y:S01]  /*0b60*/  ULDC UR9, c[0x0][0x2ac] ;  /* 0x0000ab0000097ab9 */ /* 0x000fe20000000800 */
[----:B------:R-:W-:Y:S01]  /*0b70*/  ULDC.64 UR18, c[0x0][0x2b0] ;  /* 0x0000ac0000127ab9 */ /* 0x000fe20000000a00 */
[----:B------:R-:W-:Y:S01]  /*0b80*/  IMAD R18, R6, UR23, RZ ;  /* 0x0000001706127c24 */ /* 0x000fe2000f8e02ff */
[----:B------:R-:W-:Y:S01]  /*0b90*/  ULEA UR7, UR7, UR8, 0x1 ;  /* 0x0000000807077291 */ /* 0x000fe2000f8e083f */
[----:B------:R-:W-:Y:S01]  /*0ba0*/  IMAD R19, R11, UR16, RZ ;  /* 0x000000100b137c24 */ /* 0x000fe2000f8e02ff */
[----:B------:R-:W-:Y:S01]  /*0bb0*/  ULDC UR20, c[0x0][0x224] ;  /* 0x0000890000147ab9 */ /* 0x000fe20000000800 */
[----:B------:R-:W-:-:S02]  /*0bc0*/  VIADD R10, R9, UR9 ;  /* 0x00000009090a7c36 */ /* 0x000fc40008000000 */
[C---:B------:R-:W-:Y:S01]  /*0bd0*/  VIADD R21, R8.reuse, UR5 ;  /* 0x0000000508157c36 */ /* 0x040fe20008000000 */
[----:B------:R-:W-:Y:S01]  /*0be0*/  SHF.R.S32.HI R23, RZ, 0x1f, R19 ;  /* 0x0000001fff177819 */ /* 0x000fe20000011413 */
[C---:B------:R-:W-:Y:S01]  /*0bf0*/  VIADD R14, R7.reuse, UR19 ;  /* 0x00000013070e7c36 */ /* 0x040fe20008000000 */
[----:B0-----:R-:W-:Y:S01]  /*0c00*/  IADD3 R17, R8, UR18, -R17 ;  /* 0x0000001208117c10 */ /* 0x001fe2000fffe811 */
[----:B------:R-:W-:Y:S01]  /*0c10*/  IMAD R31, R10, UR20, R15 ;  /* 0x000000140a1f7c24 */ /* 0x000fe2000f8e020f */
[----:B------:R-:W-:Y:S01]  /*0c20*/  IADD3 R16, P0, R18, R19, RZ ;  /* 0x0000001312107210 */ /* 0x000fe20007f1e0ff */
[C---:B------:R-:W-:Y:S02]  /*0c30*/  VIADD R26, R7.reuse, UR7 ;  /* 0x00000007071a7c36 */ /* 0x040fe40008000000 */
[----:B------:R-:W-:Y:S01]  /*0c40*/  IMAD R19, R10, UR20, R17 ;  /* 0x000000140a137c24 */ /* 0x000fe2000f8e0211 */
[----:B------:R-:W-:Y:S01]  /*0c50*/  LEA.HI.X.SX32 R17, R18, R23, 0x1, P0 ;  /* 0x0000001712117211 */ /* 0x000fe200000f0eff */
[----:B------:R-:W-:Y:S01]  /*0c60*/  IMAD R21, R10, UR20, R21 ;  /* 0x000000140a157c24 */ /* 0x000fe2000f8e0215 */
[----:B-1----:R-:W-:Y:S01]  /*0c70*/  IADD3 R20, R7, UR19, -R20 ;  /* 0x0000001307147c10 */ /* 0x002fe2000fffe814 */
[----:B------:R-:W-:-:S02]  /*0c80*/  IMAD R32, R31, UR22, R14 ;  /* 0x000000161f207c24 */ /* 0x000fc4000f8e020e */
[----:B------:R-:W-:Y:S02]  /*0c90*/  IMAD R18, R19, UR22, R26 ;  /* 0x0000001613127c24 */ /* 0x000fe4000f8e021a */
[--C-:B------:R-:W-:Y:S02]  /*0ca0*/  IMAD R27, R31, UR22, R20.reuse ;  /* 0x000000161f1b7c24 */ /* 0x100fe4000f8e0214 */
[----:B------:R-:W-:Y:S02]  /*0cb0*/  IMAD R28, R19, UR22, R20 ;  /* 0x00000016131c7c24 */ /* 0x000fe4000f8e0214 */
[--C-:B------:R-:W-:Y:S02]  /*0cc0*/  IMAD R31, R31, UR22, R26.reuse ;  /* 0x000000161f1f7c24 */ /* 0x100fe4000f8e021a */
[C---:B------:R-:W-:Y:S02]  /*0cd0*/  IMAD R26, R21.reuse, UR22, R26 ;  /* 0x00000016151a7c24 */ /* 0x040fe4000f8e021a */
[----:B------:R-:W-:-:S02]  /*0ce0*/  IMAD R29, R21, UR22, R20 ;  /* 0x00000016151d7c24 */ /* 0x000fc4000f8e0214 */
[--C-:B------:R-:W-:Y:S02]  /*0cf0*/  IMAD R30, R21, UR22, R14.reuse ;  /* 0x00000016151e7c24 */ /* 0x100fe4000f8e020e */
[----:B------:R-:W-:-:S07]  /*0d00*/  IMAD R19, R19, UR22, R14 ;  /* 0x0000001613137c24 */ /* 0x000fce000f8e020e */
.L_x_200:
[----:B------:R-:W-:-:S04]  /*0d10*/  LOP3.LUT R20, R14, R15, R10, 0xfe, !PT ;  /* 0x0000000f0e147212 */ /* 0x000fc800078efe0a */
[----:B------:R-:W-:-:S04]  /*0d20*/  ISETP.GE.AND P0, PT, R20, RZ, PT ;  /* 0x000000ff1400720c */ /* 0x000fc80003f06270 */
[----:B------:R-:W-:-:S04]  /*0d30*/  ISETP.GE.OR P0, PT, R14, UR21, !P0 ;  /* 0x000000150e007c0c */ /* 0x000fc8000c706670 */
[----:B------:R-:W-:-:S04]  /*0d40*/  ISETP.GE.OR P0, PT, R15, UR15, P0 ;  /* 0x0000000f0f007c0c */ /* 0x000fc80008706670 */
[----:B------:R-:W-:-:S13]  /*0d50*/  ISETP.GE.OR P2, PT, R10, UR14, P0 ;  /* 0x0000000e0a007c0c */ /* 0x000fda0008746670 */
[----:B------:R-:W0:Y:S01]  /*0d60*/  @!P2 LDC.64 R20, c[0x0][0x210] ;  /* 0x00008400ff14ab82 */ /* 0x000e220000000a00 */
[----:B------:R-:W-:-:S04]  /*0d70*/  @!P2 IADD3 R23, P0, R32, R16, RZ ;  /* 0x000000102017a210 */ /* 0x000fc80007f1e0ff */
[----:B------:R-:W-:Y:S02]  /*0d80*/  @!P2 LEA.HI.X.SX32 R24, R32, R17, 0x1, P0 ;  /* 0x000000112018a211 */ /* 0x000fe400000f0eff */
[----:B0-----:R-:W-:-:S04]  /*0d90*/  @!P2 LEA R22, P0, R23, R20, 0x1 ;  /* 0x000000141716a211 */ /* 0x001fc800078008ff */
[----:B------:R-:W-:-:S05]  /*0da0*/  @!P2 LEA.HI.X R23, R23, R21, R24, 0x1, P0 ;  /* 0x000000151717a211 */ /* 0x000fca00000f0c18 */
[----:B------:R0:W2:Y:S01]  /*0db0*/  @!P2 LDG.E.U16 R38, desc[UR10][R22.64] ;  /* 0x0000000a1626a981 */ /* 0x0000a2000c1e1500 */
[----:B------:R-:W-:Y:S02]  /*0dc0*/  VIADD R25, R7, UR13 ;  /* 0x0000000d07197c36 */ /* 0x000fe40008000000 */
[----:B------:R-:W-:Y:S02]  /*0dd0*/  VIADD R24, R8, UR12 ;  /* 0x0000000c08187c36 */ /* 0x000fe40008000000 */
[----:B------:R-:W-:Y:S02]  /*0de0*/  VIADD R39, R25, -UR24 ;  /* 0x8000001819277c36 */ /* 0x000fe40008000000 */
[----:B------:R-:W-:Y:S02]  /*0df0*/  IMAD R34, RZ, RZ, -UR24 ;  /* 0x80000018ff227e24 */ /* 0x000fe4000f8e02ff */
[----:B------:R-:W-:Y:S01]  /*0e00*/  IMAD.MOV.U32 R35, RZ, RZ, R41 ;  /* 0x000000ffff237224 */ /* 0x000fe200078e0029 */
[C---:B------:R-:W-:Y:S01]  /*0e10*/  ISETP.GE.AND P1, PT, R39.reuse, UR21, PT ;  /* 0x0000001527007c0c */ /* 0x040fe2000bf26270 */
[----:B------:R-:W-:Y:S01]  /*0e20*/  IMAD R37, R34, 0x2, R25 ;  /* 0x0000000222257824 */ /* 0x000fe200078e0219 */
[----:B------:R-:W-:-:S04]  /*0e30*/  LOP3.LUT R20, R39, R24, R10, 0xfe, !PT ;  /* 0x0000001827147212 */ /* 0x000fc800078efe0a */
[----:B------:R-:W-:-:S04]  /*0e40*/  ISETP.LT.OR P0, PT, R20, RZ, P1 ;  /* 0x000000ff1400720c */ /* 0x000fc80000f01670 */
[----:B------:R-:W-:-:S04]  /*0e50*/  ISETP.GE.OR P0, PT, R24, UR15, P0 ;  /* 0x0000000f18007c0c */ /* 0x000fc80008706670 */
[----:B------:R-:W-:-:S13]  /*0e60*/  ISETP.GE.OR P3, PT, R10, UR14, P0 ;  /* 0x0000000e0a007c0c */ /* 0x000fda0008766670 */
[----:B------:R-:W1:Y:S01]  /*0e70*/  @!P3 LDC.64 R20, c[0x0][0x210] ;  /* 0x00008400ff14bb82 */ /* 0x000e620000000a00 */
[----:B0-----:R-:W-:-:S04]  /*0e80*/  @!P3 IADD3 R23, P0, R27, R16, RZ ;  /* 0x000000101b17b210 */ /* 0x001fc80007f1e0ff */
[----:B------:R-:W-:Y:S02]  /*0e90*/  @!P3 LEA.HI.X.SX32 R34, R27, R17, 0x1, P0 ;  /* 0x000000111b22b211 */ /* 0x000fe400000f0eff */
[----:B------:R-:W-:Y:S02]  /*0ea0*/  ISETP.GE.AND P0, PT, R37, UR21, PT ;  /* 0x0000001525007c0c */ /* 0x000fe4000bf06270 */
[----:B-1----:R-:W-:Y:S02]  /*0eb0*/  @!P3 LEA R22, P4, R23, R20, 0x1 ;  /* 0x000000141716b211 */ /* 0x002fe400078808ff */
[----:B------:R-:W-:Y:S02]  /*0ec0*/  LOP3.LUT R20, R37, R24, R10, 0xfe, !PT ;  /* 0x0000001825147212 */ /* 0x000fe400078efe0a */
[----:B------:R-:W-:Y:S02]  /*0ed0*/  @!P3 LEA.HI.X R23, R23, R21, R34, 0x1, P4 ;  /* 0x000000151717b211 */ /* 0x000fe400020f0c22 */
[----:B------:R-:W-:-:S02]  /*0ee0*/  MOV R34, R40 ;  /* 0x0000002800227202 */ /* 0x000fc40000000f00 */
[----:B------:R-:W-:Y:S01]  /*0ef0*/  ISETP.LT.OR P4, PT, R20, RZ, P0 ;  /* 0x000000ff1400720c */ /* 0x000fe20000781670 */
[----:B------:R0:W3:Y:S04]  /*0f00*/  @!P3 LDG.E.U16 R22, desc[UR10][R22.64] ;  /* 0x0000000a1616b981 */ /* 0x0000e8000c1e1500 */
[----:B------:R-:W4:Y:S01]  /*0f10*/  LDG.E.U16 R41, desc[UR10][R34.64] ;  /* 0x0000000a22297981 */ /* 0x000f22000c1e1500 */
[----:B------:R-:W-:Y:S01]  /*0f20*/  ISETP.GE.OR P4, PT, R24, UR15, P4 ;  /* 0x0000000f18007c0c */ /* 0x000fe2000a786670 */
[----:B------:R-:W-:Y:S02]  /*0f30*/  IMAD.MOV.U32 R45, RZ, RZ, RZ ;  /* 0x000000ffff2d7224 */ /* 0x000fe400078e00ff */
[----:B------:R-:W5:Y:S01]  /*0f40*/  LDG.E.U16 R42, desc[UR10][R34.64+0x2] ;  /* 0x0000020a222a7981 */ /* 0x000f62000c1e1500 */
[----:B------:R-:W-:-:S13]  /*0f50*/  ISETP.GE.OR P4, PT, R10, UR14, P4 ;  /* 0x0000000e0a007c0c */ /* 0x000fda000a786670 */
[----:B------:R-:W1:Y:S01]  /*0f60*/  @!P4 LDC.64 R20, c[0x0][0x210] ;  /* 0x00008400ff14cb82 */ /* 0x000e620000000a00 */
[----:B--2---:R-:W-:Y:S01]  /*0f70*/  @!P2 IMAD.U32 R45, R38, 0x10000, RZ ;  /* 0x00010000262da824 */ /* 0x004fe200078e00ff */
[----:B------:R-:W-:-:S04]  /*0f80*/  @!P4 IADD3 R38, P2, R31, R16, RZ ;  /* 0x000000101f26c210 */ /* 0x000fc80007f5e0ff */
[----:B-1----:R-:W-:Y:S02]  /*0f90*/  @!P4 LEA R20, P5, R38, R20, 0x1 ;  /* 0x000000142614c211 */ /* 0x002fe400078a08ff */
[----:B------:R-:W-:-:S04]  /*0fa0*/  @!P4 LEA.HI.X.SX32 R40, R31, R17, 0x1, P2 ;  /* 0x000000111f28c211 */ /* 0x000fc800010f0eff */
[----:B------:R-:W-:Y:S02]  /*0fb0*/  @!P4 LEA.HI.X R21, R38, R21, R40, 0x1, P5 ;  /* 0x000000152615c211 */ /* 0x000fe400028f0c28 */
[----:B------:R-:W2:Y:S04]  /*0fc0*/  LDG.E.U16 R38, desc[UR10][R34.64+0x4] ;  /* 0x0000040a22267981 */ /* 0x000ea8000c1e1500 */
[----:B------:R1:W2:Y:S01]  /*0fd0*/  @!P4 LDG.E.U16 R43, desc[UR10][R20.64] ;  /* 0x0000000a142bc981 */ /* 0x0002a2000c1e1500 */
[----:B------:R-:W-:-:S05]  /*0fe0*/  VIADD R40, R15, -UR25 ;  /* 0x800000190f287c36 */ /* 0x000fca0008000000 */
[----:B0-----:R-:W-:-:S04]  /*0ff0*/  LOP3.LUT R23, R25, R40, R10, 0xfe, !PT ;  /* 0x0000002819177212 */ /* 0x001fc800078efe0a */
[----:B------:R-:W-:-:S04]  /*1000*/  ISETP.GE.AND P2, PT, R23, RZ, PT ;  /* 0x000000ff1700720c */ /* 0x000fc80003f46270 */
[----:B------:R-:W-:-:S04]  /*1010*/  ISETP.GE.OR P2, PT, R14, UR21, !P2 ;  /* 0x000000150e007c0c */ /* 0x000fc8000d746670 */
[----:B------:R-:W-:-:S04]  /*1020*/  ISETP.GE.OR P2, PT, R40, UR15, P2 ;  /* 0x0000000f28007c0c */ /* 0x000fc80009746670 */
[----:B------:R-:W-:-:S13]  /*1030*/  ISETP.GE.OR P2, PT, R10, UR14, P2 ;  /* 0x0000000e0a007c0c */ /* 0x000fda0009746670 */
[----:B-1----:R-:W0:Y:S01]  /*1040*/  @!P2 LDC.64 R20, c[0x0][0x210] ;  /* 0x00008400ff14ab82 */ /* 0x002e220000000a00 */
[----:B----4-:R-:W-:-:S04]  /*1050*/  IMAD.U32 R41, R41, 0x10000, RZ ;  /* 0x0001000029297824 */ /* 0x010fc800078e00ff */
[----:B------:R-:W-:Y:S01]  /*1060*/  FFMA.FTZ R41, R41, R45, R36 ;  /* 0x0000002d29297223 */ /* 0x000fe20000010024 */
[----:B------:R-:W-:Y:S01]  /*1070*/  IMAD.MOV.U32 R36, RZ, RZ, RZ ;  /* 0x000000ffff247224 */ /* 0x000fe200078e00ff */
[----:B---3--:R-:W-:Y:S02]  /*1080*/  @!P3 SHF.L.U32 R36, R22, 0x10, RZ ;  /* 0x000000101624b819 */ /* 0x008fe400000006ff */
[----:B------:R-:W-:-:S04]  /*1090*/  LOP3.LUT R22, R39, R40, R10, 0xfe, !PT ;  /* 0x0000002827167212 */ /* 0x000fc800078efe0a */
[----:B------:R-:W-:-:S04]  /*10a0*/  ISETP.LT.OR P3, PT, R22, RZ, P1 ;  /* 0x000000ff1600720c */ /* 0x000fc80000f61670 */
[----:B------:R-:W-:-:S04]  /*10b0*/  ISETP.GE.OR P3, PT, R40, UR15, P3 ;  /* 0x0000000f28007c0c */ /* 0x000fc80009f66670 */
[----:B------:R-:W-:Y:S02]  /*10c0*/  ISETP.GE.OR P5, PT, R10, UR14, P3 ;  /* 0x0000000e0a007c0c */ /* 0x000fe40009fa6670 */
[----:B------:R-:W-:-:S04]  /*10d0*/  @!P2 IADD3 R23, P3, R19, R16, RZ ;  /* 0x000000101317a210 */ /* 0x000fc80007f7e0ff */
[----:B0-----:R-:W-:Y:S02]  /*10e0*/  @!P2 LEA R22, P6, R23, R20, 0x1 ;  /* 0x000000141716a211 */ /* 0x001fe400078c08ff */
[----:B------:R-:W-:-:S04]  /*10f0*/  @!P2 LEA.HI.X.SX32 R20, R19, R17, 0x1, P3 ;  /* 0x000000111314a211 */ /* 0x000fc800018f0eff */
[----:B------:R-:W-:Y:S02]  /*1100*/  @!P2 LEA.HI.X R23, R23, R21, R20, 0x1, P6 ;  /* 0x000000151717a211 */ /* 0x000fe400030f0c14 */
[----:B------:R-:W0:Y:S01]  /*1110*/  @!P5 LDC.64 R20, c[0x0][0x210] ;  /* 0x00008400ff14db82 */ /* 0x000e220000000a00 */
[----:B-----5:R-:W-:Y:S02]  /*1120*/  IMAD.U32 R42, R42, 0x10000, RZ ;  /* 0x000100002a2a7824 */ /* 0x020fe400078e00ff */
[----:B------:R1:W3:Y:S02]  /*1130*/  @!P2 LDG.E.U16 R22, desc[UR10][R22.64] ;  /* 0x0000000a1616a981 */ /* 0x0002e4000c1e1500 */
[----:B------:R-:W-:Y:S01]  /*1140*/  FFMA.FTZ R36, R42, R36, R41 ;  /* 0x000000242a247223 */ /* 0x000fe20000010029 */
[----:B------:R-:W-:Y:S01]  /*1150*/  @!P5 IADD3 R42, P3, R28, R16, RZ ;  /* 0x000000101c2ad210 */ /* 0x000fe20007f7e0ff */
[----:B------:R-:W-:Y:S02]  /*1160*/  IMAD.MOV.U32 R41, RZ, RZ, RZ ;  /* 0x000000ffff297224 */ /* 0x000fe400078e00ff */
[----:B--2---:R-:W-:Y:S01]  /*1170*/  @!P4 IMAD.U32 R41, R43, 0x10000, RZ ;  /* 0x000100002b29c824 */ /* 0x004fe200078e00ff */
[----:B0-----:R-:W-:-:S02]  /*1180*/  @!P5 LEA R20, P4, R42, R20, 0x1 ;  /* 0x000000142a14d211 */ /* 0x001fc400078808ff */
[----:B------:R-:W-:-:S04]  /*1190*/  @!P5 LEA.HI.X.SX32 R43, R28, R17, 0x1, P3 ;  /* 0x000000111c2bd211 */ /* 0x000fc800018f0eff */
[----:B------:R-:W-:Y:S01]  /*11a0*/  @!P5 LEA.HI.X R21, R42, R21, R43, 0x1, P4 ;  /* 0x000000152a15d211 */ /* 0x000fe200020f0c2b */
[----:B------:R-:W-:Y:S02]  /*11b0*/  IMAD.U32 R43, R38, 0x10000, RZ ;  /* 0x00010000262b7824 */ /* 0x000fe400078e00ff */
[----:B------:R-:W2:Y:S02]  /*11c0*/  LDG.E.U16 R38, desc[UR10][R34.64+0x8] ;  /* 0x0000080a22267981 */ /* 0x000ea4000c1e1500 */
[----:B------:R-:W-:Y:S02]  /*11d0*/  FFMA.FTZ R41, R43, R41, R36 ;  /* 0x000000292b297223 */ /* 0x000fe40000010024 */
[----:B------:R-:W4:Y:S04]  /*11e0*/  LDG.E.U16 R36, desc[UR10][R34.64+0x6] ;  /* 0x0000060a22247981 */ /* 0x000f28000c1e1500 */
[----:B------:R0:W5:Y:S01]  /*11f0*/  @!P5 LDG.E.U16 R20, desc[UR10][R20.64] ;  /* 0x0000000a1414d981 */ /* 0x000162000c1e1500 */
[----:B------:R-:W-:Y:S01]  /*1200*/  LOP3.LUT R42, R37, R40, R10, 0xfe, !PT ;  /* 0x00000028252a7212 */ /* 0x000fe200078efe0a */
[----:B------:R-:W-:-:S03]  /*1210*/  IMAD R43, RZ, RZ, -UR25 ;  /* 0x80000019ff2b7e24 */ /* 0x000fc6000f8e02ff */
[----:B------:R-:W-:Y:S01]  /*1220*/  ISETP.LT.OR P3, PT, R42, RZ, P0 ;  /* 0x000000ff2a00720c */ /* 0x000fe20000761670 */
[C---:B------:R-:W-:Y:S01]  /*1230*/  IMAD R42, R43.reuse, 0x2, R15 ;  /* 0x000000022b2a7824 */ /* 0x040fe200078e020f */
[----:B-1----:R-:W-:-:S04]  /*1240*/  LEA R23, R43, R24, 0x1 ;  /* 0x000000182b177211 */ /* 0x002fc800078e08ff */
[----:B0-----:R-:W-:Y:S02]  /*1250*/  LOP3.LUT R21, R25, R42, R10, 0xfe, !PT ;  /* 0x0000002a19157212 */ /* 0x001fe400078efe0a */
[----:B------:R-:W-:Y:S02]  /*1260*/  ISETP.GE.OR P3, PT, R40, UR15, P3 ;  /* 0x0000000f28007c0c */ /* 0x000fe40009f66670 */
[----:B------:R-:W-:Y:S02]  /*1270*/  ISETP.GE.AND P4, PT, R21, RZ, PT ;  /* 0x000000ff1500720c */ /* 0x000fe40003f86270 */
[----:B------:R-:W-:Y:S02]  /*1280*/  LOP3.LUT R44, R23, R10, RZ, 0xfc, !PT ;  /* 0x0000000a172c7212 */ /* 0x000fe400078efcff */
[----:B------:R-:W-:Y:S02]  /*1290*/  ISETP.GE.OR P3, PT, R10, UR14, P3 ;  /* 0x0000000e0a007c0c */ /* 0x000fe40009f66670 */
[----:B------:R-:W-:-:S02]  /*12a0*/  ISETP.GE.OR P4, PT, R25, UR21, !P4 ;  /* 0x0000001519007c0c */ /* 0x000fc4000e786670 */
[----:B------:R-:W-:Y:S02]  /*12b0*/  LOP3.LUT R39, R44, R39, RZ, 0xfc, !PT ;  /* 0x000000272c277212 */ /* 0x000fe400078efcff */
[----:B------:R-:W-:Y:S02]  /*12c0*/  ISETP.GE.OR P4, PT, R42, UR15, P4 ;  /* 0x0000000f2a007c0c */ /* 0x000fe4000a786670 */
[----:B------:R-:W-:Y:S02]  /*12d0*/  ISETP.LT.OR P6, PT, R39, RZ, P1 ;  /* 0x000000ff2700720c */ /* 0x000fe40000fc1670 */
[----:B------:R-:W-:Y:S01]  /*12e0*/  ISETP.GE.OR P1, PT, R10, UR14, P4 ;  /* 0x0000000e0a007c0c */ /* 0x000fe2000a726670 */
[----:B------:R-:W-:Y:S02]  /*12f0*/  IMAD.MOV.U32 R40, RZ, RZ, RZ ;  /* 0x000000ffff287224 */ /* 0x000fe400078e00ff */
[----:B------:R-:W0:Y:S01]  /*1300*/  @!P3 LDC.64 R24, c[0x0][0x210] ;  /* 0x00008400ff18bb82 */ /* 0x000e220000000a00 */
[----:B------:R-:W-:-:S04]  /*1310*/  LOP3.LUT R37, R44, R37, RZ, 0xfc, !PT ;  /* 0x000000252c257212 */ /* 0x000fc800078efcff */
[----:B------:R-:W-:-:S04]  /*1320*/  ISETP.LT.OR P0, PT, R37, RZ, P0 ;  /* 0x000000ff2500720c */ /* 0x000fc80000701670 */
[----:B------:R-:W-:Y:S01]  /*1330*/  ISETP.GE.OR P0, PT, R42, UR15, P0 ;  /* 0x0000000f2a007c0c */ /* 0x000fe20008706670 */
[----:B------:R-:W-:-:S03]  /*1340*/  IMAD.MOV.U32 R39, RZ, RZ, RZ ;  /* 0x000000ffff277224 */ /* 0x000fc600078e00ff */
[----:B------:R-:W-:Y:S02]  /*1350*/  ISETP.GE.OR P0, PT, R10, UR14, P0 ;  /* 0x0000000e0a007c0c */ /* 0x000fe40008706670 */
[----:B------:R-:W-:Y:S01]  /*1360*/  @!P3 IADD3 R37, P4, R18, R16, RZ ;  /* 0x000000101225b210 */ /* 0x000fe20007f9e0ff */
[----:B---3--:R-:W-:Y:S01]  /*1370*/  @!P2 IMAD.U32 R40, R22, 0x10000, RZ ;  /* 0x000100001628a824 */ /* 0x008fe200078e00ff */
[----:B------:R-:W-:Y:S01]  /*1380*/  ISETP.GE.OR P2, PT, R42, UR15, P6 ;  /* 0x0000000f2a007c0c */ /* 0x000fe2000b746670 */
[----:B------:R-:W1:Y:S03]  /*1390*/  @!P1 LDC.64 R22, c[0x0][0x210] ;  /* 0x00008400ff169b82 */ /* 0x000e660000000a00 */
[----:B------:R-:W-:Y:S02]  /*13a0*/  ISETP.GE.OR P2, PT, R10, UR14, P2 ;  /* 0x0000000e0a007c0c */ /* 0x000fe40009746670 */
[----:B----4-:R-:W-:Y:S01]  /*13b0*/  SHF.L.U32 R36, R36, 0x10, RZ ;  /* 0x0000001024247819 */ /* 0x010fe200000006ff */
[----:B--2---:R-:W-:-:S02]  /*13c0*/  IMAD.U32 R43, R38, 0x10000, RZ ;  /* 0x00010000262b7824 */ /* 0x004fc400078e00ff */
[----:B-----5:R-:W-:Y:S02]  /*13d0*/  @!P5 IMAD.U32 R39, R20, 0x10000, RZ ;  /* 0x000100001427d824 */ /* 0x020fe400078e00ff */
[----:B------:R-:W-:-:S06]  /*13e0*/  FFMA.FTZ R36, R36, R40, R41 ;  /* 0x0000002824247223 */ /* 0x000fcc0000010029 */
[----:B------:R-:W2:Y:S01]  /*13f0*/  @!P2 LDC.64 R20, c[0x0][0x210] ;  /* 0x00008400ff14ab82 */ /* 0x000ea20000000a00 */
[----:B------:R-:W-:Y:S01]  /*1400*/  @!P3 LEA.HI.X.SX32 R40, R18, R17, 0x1, P4 ;  /* 0x000000111228b211 */ /* 0x000fe200020f0eff */
[----:B------:R-:W-:Y:S01]  /*1410*/  FFMA.FTZ R38, R43, R39, R36 ;  /* 0x000000272b267223 */ /* 0x000fe20000010024 */
[----:B0-----:R-:W-:-:S04]  /*1420*/  @!P3 LEA R36, P4, R37, R24, 0x1 ;  /* 0x000000182524b211 */ /* 0x001fc800078808ff */
[----:B------:R-:W-:Y:S02]  /*1430*/  @!P3 LEA.HI.X R37, R37, R25, R40, 0x1, P4 ;  /* 0x000000192525b211 */ /* 0x000fe400020f0c28 */
[C---:B------:R-:W-:Y:S01]  /*1440*/  @!P1 IADD3 R39, P4, R30.reuse, R16, RZ ;  /* 0x000000101e279210 */ /* 0x040fe20007f9e0ff */
[----:B------:R-:W0:Y:S02]  /*1450*/  @!P0 LDC.64 R24, c[0x0][0x210] ;  /* 0x00008400ff188b82 */ /* 0x000e240000000a00 */
[----:B------:R-:W3:Y:S01]  /*1460*/  @!P3 LDG.E.U16 R36, desc[UR10][R36.64] ;  /* 0x0000000a2424b981 */ /* 0x000ee2000c1e1500 */
[----:B-1----:R-:W-:Y:S02]  /*1470*/  @!P1 LEA R22, P5, R39, R22, 0x1 ;  /* 0x0000001627169211 */ /* 0x002fe400078a08ff */
[----:B------:R-:W-:-:S04]  /*1480*/  @!P1 LEA.HI.X.SX32 R40, R30, R17, 0x1, P4 ;  /* 0x000000111e289211 */ /* 0x000fc800020f0eff */
[----:B------:R-:W-:Y:S02]  /*1490*/  @!P1 LEA.HI.X R23, R39, R23, R40, 0x1, P5 ;  /* 0x0000001727179211 */ /* 0x000fe400028f0c28 */
[C---:B------:R-:W-:Y:S01]  /*14a0*/  @!P2 IADD3 R40, P4, R29.reuse, R16, RZ ;  /* 0x000000101d28a210 */ /* 0x040fe20007f9e0ff */
[----:B------:R-:W4:Y:S03]  /*14b0*/  LDG.E.U16 R39, desc[UR10][R34.64+0xa] ;  /* 0x00000a0a22277981 */ /* 0x000f26000c1e1500 */
[----:B------:R-:W-:Y:S01]  /*14c0*/  @!P2 LEA.HI.X.SX32 R41, R29, R17, 0x1, P4 ;  /* 0x000000111d29a211 */ /* 0x000fe200020f0eff */
[----:B------:R1:W5:Y:S01]  /*14d0*/  @!P1 LDG.E.U16 R22, desc[UR10][R22.64] ;  /* 0x0000000a16169981 */ /* 0x000362000c1e1500 */
[----:B--2---:R-:W-:-:S03]  /*14e0*/  @!P2 LEA R20, P4, R40, R20, 0x1 ;  /* 0x000000142814a211 */ /* 0x004fc600078808ff */
[----:B------:R-:W2:Y:S01]  /*14f0*/  LDG.E.U16 R37, desc[UR10][R34.64+0xe] ;  /* 0x00000e0a22257981 */ /* 0x000ea2000c1e1500 */
[----:B------:R-:W-:Y:S02]  /*1500*/  @!P2 LEA.HI.X R21, R40, R21, R41, 0x1, P4 ;  /* 0x000000152815a211 */ /* 0x000fe400020f0c29 */
[C---:B------:R-:W-:Y:S01]  /*1510*/  @!P0 IADD3 R40, P4, R26.reuse, R16, RZ ;  /* 0x000000101a288210 */ /* 0x040fe20007f9e0ff */
[----:B------:R-:W2:Y:S03]  /*1520*/  LDG.E.U16 R41, desc[UR10][R34.64+0xc] ;  /* 0x00000c0a22297981 */ /* 0x000ea6000c1e1500 */
[----:B------:R-:W-:Y:S01]  /*1530*/  @!P0 LEA.HI.X.SX32 R42, R26, R17, 0x1, P4 ;  /* 0x000000111a2a8211 */ /* 0x000fe200020f0eff */
[----:B------:R1:W2:Y:S01]  /*1540*/  @!P2 LDG.E.U16 R20, desc[UR10][R20.64] ;  /* 0x0000000a1414a981 */ /* 0x0002a2000c1e1500 */
[----:B0-----:R-:W-:-:S04]  /*1550*/  @!P0 LEA R24, P4, R40, R24, 0x1 ;  /* 0x0000001828188211 */ /* 0x001fc800078808ff */
[----:B------:R-:W-:Y:S02]  /*1560*/  @!P0 LEA.HI.X R25, R40, R25, R42, 0x1, P4 ;  /* 0x0000001928198211 */ /* 0x000fe400020f0c2a */
[----:B------:R-:W2:Y:S04]  /*1570*/  LDG.E.U16 R42, desc[UR10][R34.64+0x10] ;  /* 0x0000100a222a7981 */ /* 0x000ea8000c1e1500 */
[----:B------:R-:W2:Y:S01]  /*1580*/  @!P0 LDG.E.U16 R24, desc[UR10][R24.64] ;  /* 0x0000000a18188981 */ /* 0x000ea2000c1e1500 */
[----:B------:R-:W-:Y:S02]  /*1590*/  IMAD.MOV.U32 R43, RZ, RZ, RZ ;  /* 0x000000ffff2b7224 */ /* 0x000fe400078e00ff */
[----:B------:R-:W-:Y:S02]  /*15a0*/  VIADD R33, R33, 0x1 ;  /* 0x0000000121217836 */ /* 0x000fe40000000000 */
[----:B-1----:R-:W-:-:S02]  /*15b0*/  IMAD.MOV.U32 R23, RZ, RZ, RZ ;  /* 0x000000ffff177224 */ /* 0x002fc400078e00ff */
[----:B------:R-:W-:Y:S02]  /*15c0*/  IMAD.MOV.U32 R21, RZ, RZ, RZ ;  /* 0x000000ffff157224 */ /* 0x000fe400078e00ff */
[----:B------:R-:W-:Y:S02]  /*15d0*/  VIADD R10, R10, -UR17 ;  /* 0x800000110a0a7c36 */ /* 0x000fe40008000000 */
[----:B---3--:R-:W-:Y:S01]  /*15e0*/  @!P3 IMAD.U32 R43, R36, 0x10000, RZ ;  /* 0x00010000242bb824 */ /* 0x008fe200078e00ff */
[----:B------:R-:W-:Y:S01]  /*15f0*/  HFMA2.MMA R36, -RZ, RZ, 0, 0 ;  /* 0x00000000ff247435 */ /* 0x000fe200000001ff */
[----:B----4-:R-:W-:-:S04]  /*1600*/  IMAD.U32 R39, R39, 0x10000, RZ ;  /* 0x0001000027277824 */ /* 0x010fc800078e00ff */
[----:B------:R-:W-:Y:S01]  /*1610*/  FFMA.FTZ R38, R39, R43, R38 ;  /* 0x0000002b27267223 */ /* 0x000fe20000010026 */
[----:B-----5:R-:W-:Y:S01]  /*1620*/  @!P1 SHF.L.U32 R23, R22, 0x10, RZ ;  /* 0x0000001016179819 */ /* 0x020fe200000006ff */
[----:B--2---:R-:W-:Y:S02]  /*1630*/  IMAD.U32 R37, R37, 0x10000, RZ ;  /* 0x0001000025257824 */ /* 0x004fe400078e00ff */
[----:B------:R-:W-:Y:S01]  /*1640*/  IMAD.U32 R39, R41, 0x10000, RZ ;  /* 0x0001000029277824 */ /* 0x000fe200078e00ff */
[----:B------:R-:W-:Y:S01]  /*1650*/  IADD3 R40, P1, R34, 0x12, RZ ;  /* 0x0000001222287810 */ /* 0x000fe20007f3e0ff */
[----:B------:R-:W-:Y:S02]  /*1660*/  @!P2 IMAD.U32 R21, R20, 0x10000, RZ ;  /* 0x000100001415a824 */ /* 0x000fe400078e00ff */
[----:B------:R-:W-:Y:S01]  /*1670*/  FFMA.FTZ R38, R39, R23, R38 ;  /* 0x0000001727267223 */ /* 0x000fe20000010026 */
[----:B------:R-:W-:Y:S01]  /*1680*/  @!P0 IMAD.U32 R36, R24, 0x10000, RZ ;  /* 0x0001000018248824 */ /* 0x000fe200078e00ff */
[----:B------:R-:W-:Y:S01]  /*1690*/  ISETP.NE.AND P0, PT, R33, 0x3, PT ;  /* 0x000000032100780c */ /* 0x000fe20003f05270 */
[----:B------:R-:W-:-:S02]  /*16a0*/  IMAD R23, RZ, RZ, -UR4 ;  /* 0x80000004ff177e24 */ /* 0x000fc4000f8e02ff */
[----:B------:R-:W-:Y:S01]  /*16b0*/  FFMA.FTZ R21, R37, R21, R38 ;  /* 0x0000001525157223 */ /* 0x000fe20000010026 */
[----:B------:R-:W-:Y:S02]  /*16c0*/  IMAD.U32 R42, R42, 0x10000, RZ ;  /* 0x000100002a2a7824 */ /* 0x000fe400078e00ff */
[----:B------:R-:W-:Y:S02]  /*16d0*/  IMAD.X R41, RZ, RZ, R35, P1 ;  /* 0x000000ffff297224 */ /* 0x000fe400008e0623 */
[C---:B------:R-:W-:Y:S02]  /*16e0*/  IMAD R32, R23.reuse, UR17, R32 ;  /* 0x0000001117207c24 */ /* 0x040fe4000f8e0220 */
[----:B------:R-:W-:Y:S01]  /*16f0*/  FFMA.FTZ R36, R42, R36, R21 ;  /* 0x000000242a247223 */ /* 0x000fe20000010015 */
[C---:B------:R-:W-:Y:S02]  /*1700*/  IMAD R18, R23.reuse, UR17, R18 ;  /* 0x0000001117127c24 */ /* 0x040fe4000f8e0212 */
[----:B------:R-:W-:-:S02]  /*1710*/  IMAD R28, R23, UR17, R28 ;  /* 0x00000011171c7c24 */ /* 0x000fc4000f8e021c */
[C---:B------:R-:W-:Y:S02]  /*1720*/  IMAD R19, R23.reuse, UR17, R19 ;  /* 0x0000001117137c24 */ /* 0x040fe4000f8e0213 */
[C---:B------:R-:W-:Y:S02]  /*1730*/  IMAD R31, R23.reuse, UR17, R31 ;  /* 0x00000011171f7c24 */ /* 0x040fe4000f8e021f */
[C---:B------:R-:W-:Y:S02]  /*1740*/  IMAD R27, R23.reuse, UR17, R27 ;  /* 0x00000011171b7c24 */ /* 0x040fe4000f8e021b */
[C---:B------:R-:W-:Y:S02]  /*1750*/  IMAD R26, R23.reuse, UR17, R26 ;  /* 0x00000011171a7c24 */ /* 0x040fe4000f8e021a */
[C---:B------:R-:W-:Y:S02]  /*1760*/  IMAD R29, R23.reuse, UR17, R29 ;  /* 0x00000011171d7c24 */ /* 0x040fe4000f8e021d */
[----:B------:R-:W-:Y:S01]  /*1770*/  IMAD R30, R23, UR17, R30 ;  /* 0x00000011171e7c24 */ /* 0x000fe2000f8e021e */
[----:B------:R-:W-:Y:S06]  /*1780*/  @P0 BRA `(.L_x_200) ;  /* 0xfffffff400600947 */ /* 0x000fec000383ffff */
[----:B------:R-:W-:Y:S01]  /*1790*/  IADD3 R17, -R6, RZ, RZ ;  /* 0x000000ff06117210 */ /* 0x000fe20007ffe1ff */
[----:B------:R-:W-:Y:S01]  /*17a0*/  ULDC UR5, c[0x0][0x24c] ;  /* 0x0000930000057ab9 */ /* 0x000fe20000000800 */
[----:B------:R-:W-:Y:S01]  /*17b0*/  VIADD R11, R11, 0x1 ;  /* 0x000000010b0b7836 */ /* 0x000fe20000000000 */
[----:B------:R-:W-:Y:S02]  /*17c0*/  IADD3 R12, P1, R12, 0x36, RZ ;  /* 0x000000360c0c7810 */ /* 0x000fe40007f3e0ff */
[----:B------:R-:W-:-:S03]  /*17d0*/  IMAD R17, R17, UR5, R4 ;  /* 0x0000000511117c24 */ /* 0x000fc6000f8e0204 */
[----:B------:R-:W-:Y:S02]  /*17e0*/  IMAD.X R13, RZ, RZ, R13, P1 ;  /* 0x000000ffff0d7224 */ /* 0x000fe400008e060d */
[----:B------:R-:W-:-:S05]  /*17f0*/  IMAD R10, R0, R17, R0 ;  /* 0x00000011000a7224 */ /* 0x000fca00078e0200 */
[----:B------:R-:W-:-:S13]  /*1800*/  ISETP.GE.AND P0, PT, R11, R10, PT ;  /* 0x0000000a0b00720c */ /* 0x000fda0003f06270 */
[----:B------:R-:W-:Y:S05]  /*1810*/  @!P0 BRA `(.L_x_201) ;  /* 0xfffffff000988947 */ /* 0x000fea000383ffff */
.L_x_199:
[----:B------:R-:W-:Y:S05]  /*1820*/  BSYNC B0 ;  /* 0x0000000000007941 */ /* 0x000fea0003800000 */
.L_x_198:
[----:B------:R-:W-:Y:S01]  /*1830*/  IMAD.MOV R11, RZ, RZ, -R6 ;  /* 0x000000ffff0b7224 */ /* 0x000fe200078e0a06 */
[----:B------:R-:W-:Y:S01]  /*1840*/  ULDC UR5, c[0x0][0x24c] ;  /* 0x0000930000057ab9 */ /* 0x000fe20000000800 */
[----:B------:R-:W-:Y:S01]  /*1850*/  ULDC.64 UR6, c[0x0][0x260] ;  /* 0x0000980000067ab9 */ /* 0x000fe20000000a00 */
[----:B------:R-:W-:Y:S01]  /*1860*/  ULDC.64 UR8, c[0x0][0x268] ;  /* 0x00009a0000087ab9 */ /* 0x000fe20000000a00 */
[----:B------:R-:W-:Y:S01]  /*1870*/  IMAD R11, R11, UR5, R4 ;  /* 0x000000050b0b7c24 */ /* 0x000fe2000f8e0204 */
[----:B------:R-:W-:Y:S01]  /*1880*/  ULDC UR5, c[0x0][0x25c] ;  /* 0x0000970000057ab9 */ /* 0x000fe20000000800 */
[----:B------:R-:W-:Y:S01]  /*1890*/  IMAD R9, R9, UR7, RZ ;  /* 0x0000000709097c24 */ /* 0x000fe2000f8e02ff */
[----:B------:R-:W-:Y:S01]  /*18a0*/  F2FP.BF16.F32.PACK_AB R36, RZ, R36 ;  /* 0x00000024ff24723e */ /* 0x000fe200000010ff */
[----:B------:R-:W-:Y:S02]  /*18b0*/  IMAD R8, R8, UR8, RZ ;  /* 0x0000000808087c24 */ /* 0x000fe4000f8e02ff */
[----:B------:R-:W-:Y:S01]  /*18c0*/  IMAD R4, R7, UR9, RZ ;  /* 0x0000000907047c24 */ /* 0x000fe2000f8e02ff */
[----:B------:R-:W-:Y:S01]  /*18d0*/  SHF.R.S32.HI R10, RZ, 0x1f, R9 ;  /* 0x0000001fff0a7819 */ /* 0x000fe20000011409 */
[----:B------:R-:W-:Y:S01]  /*18e0*/  IMAD R7, R11, UR6, RZ ;  /* 0x000000060b077c24 */ /* 0x000fe2000f8e02ff */
[----:B------:R-:W-:Y:S01]  /*18f0*/  ULDC.64 UR6, c[0x0][0x240] ;  /* 0x0000900000067ab9 */ /* 0x000fe20000000a00 */
[----:B------:R-:W-:Y:S01]  /*1900*/  IMAD R6, R6, UR5, RZ ;  /* 0x0000000506067c24 */ /* 0x000fe2000f8e02ff */
[----:B------:R-:W-:Y:S01]  /*1910*/  IADD3 R11, P0, P1, R9, R8, R4 ;  /* 0x00000008090b7210 */ /* 0x000fe2000791e004 */
[----:B------:R-:W-:Y:S01]  /*1920*/  ULDC UR5, c[0x0][0x248] ;  /* 0x0000920000057ab9 */ /* 0x000fe20000000800 */
[----:B------:R-:W-:-:S02]  /*1930*/  SHF.R.S32.HI R9, RZ, 0x1f, R8 ;  /* 0x0000001fff097819 */ /* 0x000fc40000011408 */
[----:B------:R-:W-:Y:S02]  /*1940*/  SHF.R.S32.HI R8, RZ, 0x1f, R4 ;  /* 0x0000001fff087819 */ /* 0x000fe40000011404 */
[----:B------:R-:W-:Y:S02]  /*1950*/  SHF.R.S32.HI R4, RZ, 0x1f, R6 ;  /* 0x0000001fff047819 */ /* 0x000fe40000011406 */
[----:B------:R-:W-:Y:S02]  /*1960*/  IADD3.X R9, R10, R9, R8, P0, P1 ;  /* 0x000000090a097210 */ /* 0x000fe400007e2408 */
[--C-:B------:R-:W-:Y:S02]  /*1970*/  IADD3 R8, P0, P1, R6, R11, R7.reuse ;  /* 0x0000000b06087210 */ /* 0x100fe4000791e007 */
[----:B------:R-:W-:-:S04]  /*1980*/  SHF.R.S32.HI R7, RZ, 0x1f, R7 ;  /* 0x0000001fff077819 */ /* 0x000fc80000011407 */
[----:B------:R-:W-:Y:S02]  /*1990*/  IADD3.X R7, R4, R9, R7, P0, P1 ;  /* 0x0000000904077210 */ /* 0x000fe400007e2407 */
[C---:B------:R-:W-:Y:S01]  /*19a0*/  LEA R6, P0, R8.reuse, UR6, 0x1 ;  /* 0x0000000608067c11 */ /* 0x040fe2000f8008ff */
[----:B------:R-:W-:Y:S02]  /*19b0*/  ULDC UR6, c[0x0][0x25c] ;  /* 0x0000970000067ab9 */ /* 0x000fe40000000800 */
[----:B------:R-:W-:Y:S01]  /*19c0*/  UIMAD UR5, UR5, UR6, URZ ;  /* 0x00000006050572a4 */ /* 0x000fe2000f8e023f */
[----:B------:R-:W-:Y:S02]  /*19d0*/  LEA.HI.X R7, R8, UR7, R7, 0x1, P0 ;  /* 0x0000000708077c11 */ /* 0x000fe400080f0c07 */
[----:B------:R-:W-:Y:S01]  /*19e0*/  IADD3 R2, P0, R5, R2, RZ ;  /* 0x0000000205027210 */ /* 0x000fe20007f1e0ff */
[----:B------:R-:W-:Y:S02]  /*19f0*/  USHF.R.S32.HI UR6, URZ, 0x1f, UR5 ;  /* 0x0000001f3f067899 */ /* 0x000fe40008011405 */
[----:B------:R0:W-:Y:S02]  /*1a00*/  STG.E.U16 desc[UR10][R6.64], R36 ;  /* 0x0000002406007986 */ /* 0x0001e4000c10150a */
[----:B------:R-:W-:Y:S01]  /*1a10*/  IMAD.X R3, RZ, RZ, R3, P0 ;  /* 0x000000ffff037224 */ /* 0x000fe200000e0603 */
[----:B------:R-:W-:-:S04]  /*1a20*/  ISETP.GE.U32.AND P0, PT, R2, UR5, PT ;  /* 0x0000000502007c0c */ /* 0x000fc8000bf06070 */
[----:B------:R-:W-:-:S13]  /*1a30*/  ISETP.GE.AND.EX P0, PT, R3, UR6, PT, P0 ;  /* 0x0000000603007c0c */ /* 0x000fda000bf06300 */
[----:B0-----:R-:W-:Y:S05]  /*1a40*/  @!P0 BRA `(.L_x_202) ;  /* 0xffffffe800348947 */ /* 0x001fea000383ffff */
[----:B------:R-:W-:Y:S05]  /*1a50*/  EXIT ;  /* 0x000000000000794d */ /* 0x000fea0003800000 */
.L_x_203:
        /* <DEDUP_REMOVED lines=10> */
.L_x_475:


//--------------------- .text._ZN2at6native51_GLOBAL__N__11011a27_18_DepthwiseConv3d_cu_35e0c7b543conv_depthwise3d_cuda_backward_input_kernelIN3c108BFloat16EfLi3ELi3ELi3ELi1ELi1ELi1ELin1ELin1ELin1EEEvNS_27GenericPackedTensorAccessorIKT_Lm5ENS_16DefaultPtrTraitsEiEENS5_IS6_Lm5ES8_iEES9_iiiiiiiii --------------------------
	.section	.text._ZN2at6native51_GLOBAL__N__11011a27_18_DepthwiseConv3d_cu_35e0c7b543conv_depthwise3d_cuda_backward_input_kernelIN3c108BFloat16EfLi3ELi3ELi3ELi1ELi1ELi1ELin1ELin1ELin1EEEvNS_27GenericPackedTensorAccessorIKT_Lm5ENS_16DefaultPtrTraitsEiEENS5_IS6_Lm5ES8_iEES9_iiiiiiiii,"ax",@progbits
	.align	128
.text._ZN2at6native51_GLOBAL__N__11011a27_18_DepthwiseConv3d_cu_35e0c7b543conv_depthwise3d_cuda_backward_input_kernelIN3c108BFloat16EfLi3ELi3ELi3ELi1ELi1ELi1ELin1ELin1ELin1EEEvNS_27GenericPackedTensorAccessorIKT_Lm5ENS_16DefaultPtrTraitsEiEENS5_IS6_Lm5ES8_iEES9_iiiiiiiii:
        .type           _ZN2at6native51_GLOBAL__N__11011a27_18_DepthwiseConv3d_cu_35e0c7b543conv_depthwise3d_cuda_backward_input_kernelIN3c108BFloat16EfLi3ELi3ELi3ELi1ELi1ELi1ELin1ELin1ELin1EEEvNS_27GenericPackedTensorAccessorIKT_Lm5ENS_16DefaultPtrTraitsEiEENS5_IS6_Lm5ES8_iEES9_iiiiiiiii,@function
        .size           _ZN2at6native51_GLOBAL__N__11011a27_18_DepthwiseConv3d_cu_35e0c7b543conv_depthwise3d_cuda_backward_input_kernelIN3c108BFloat16EfLi3ELi3ELi3ELi1ELi1ELi1ELin1ELin1ELin1EEEvNS_27GenericPackedTensorAccessorIKT_Lm5ENS_16DefaultPtrTraitsEiEENS5_IS6_Lm5ES8_iEES9_iiiiiiiii,(.L_x_476 - _ZN2at6native51_GLOBAL__N__11011a27_18_DepthwiseConv3d_cu_35e0c7b543conv_depthwise3d_cuda_backward_input_kernelIN3c108BFloat16EfLi3ELi3ELi3ELi1ELi1ELi1ELin1ELin1ELin1EEEvNS_27GenericPackedTensorAccessorIKT_Lm5ENS_16DefaultPtrTraitsEiEENS5_IS6_Lm5ES8_iEES9_iiiiiiiii)
        .other          _ZN2at6native51_GLOBAL__N__11011a27_18_DepthwiseConv3d_cu_35e0c7b543conv_depthwise3d_cuda_backward_input_kernelIN3c108BFloat16EfLi3ELi3ELi3ELi1ELi1ELi1ELin1ELin1ELin1EEEvNS_27GenericPackedTensorAccessorIKT_Lm5ENS_16DefaultPtrTraitsEiEENS5_IS6_Lm5ES8_iEES9_iiiiiiiii,@"STO_CUDA_ENTRY STV_DEFAULT"
_ZN2at6native51_GLOBAL__N__11011a27_18_DepthwiseConv3d_cu_35e0c7b543conv_depthwise3d_cuda_backward_input_kernelIN3c108BFloat16EfLi3ELi3ELi3ELi1ELi1ELi1ELin1ELin1ELin1EEEvNS_27GenericPackedTensorAccessorIKT_Lm5ENS_16DefaultPtrTraitsEiEENS5_IS6_Lm5ES8_iEES9_iiiiiiiii:
        /* <DEDUP_REMOVED lines=18> */
[----:B------:R-:W-:-:S03]  /*0120*/  ULDC UR10, c[0x0][0x220] ;  /* 0x00008800000a7ab9 */ /* 0x000fc60000000800 */
        /* <DEDUP_REMOVED lines=25> */
.L_x_208:
        /* <DEDUP_REMOVED lines=23> */
[----:B------:R-:W-:Y:S01]  /*0430*/  @!P1 IMAD.IADD R4, R4, 0x1, -R13 ;  /* 0x0000000104049824 */ /* 0x000fe200078e0a0d */
[----:B------:R-:W-:Y:S01]  /*0440*/  @!P1 IADD3 R11, R11, 0x1, RZ ;  /* 0x000000010b0b9810 */ /* 0x000fe20007ffe0ff */
[----:B0-----:R-:W-:Y:S01]  /*0450*/  VIADD R6, R12, 0xffffffe ;  /* 0x0ffffffe0c067836 */ /* 0x001fe20000000000 */
[----:B------:R-:W-:Y:S02]  /*0460*/  ISETP.NE.AND P1, PT, R9, RZ, PT ;  /* 0x000000ff0900720c */ /* 0x000fe40003f25270 */
[----:B------:R-:W-:Y:S01]  /*0470*/  ISETP.GE.U32.AND P0, PT, R4, R13, PT ;  /* 0x0000000d0400720c */ /* 0x000fe20003f06070 */
[----:B------:R0:W2:Y:S01]  /*0480*/  F2I.FTZ.U32.TRUNC.NTZ R7, R6 ;  /* 0x0000000600077305 */ /* 0x0000a2000021f000 */
[----:B------:R-:W-:Y:S02]  /*0490*/  LOP3.LUT R4, R2, R9, RZ, 0x3c, !PT ;  /* 0x0000000902047212 */ /* 0x000fe400078e3cff */
[----:B-1----:R-:W-:Y:S02]  /*04a0*/  IABS R17, R10 ;  /* 0x0000000a00117213 */ /* 0x002fe40000000000 */
[----:B------:R-:W-:-:S03]  /*04b0*/  ISETP.GE.AND P2, PT, R4, RZ, PT ;  /* 0x000000ff0400720c */ /* 0x000fc60003f46270 */
[----:B------:R-:W1:Y:S01]  /*04c0*/  I2F.RP R12, R17 ;  /* 0x00000011000c7306 */ /* 0x000e620000209400 */
[----:B0-----:R-:W-:-:S03]  /*04d0*/  IMAD.MOV.U32 R6, RZ, RZ, RZ ;  /* 0x000000ffff067224 */ /* 0x001fc600078e00ff */
[----:B------:R-:W-:Y:S02]  /*04e0*/  @P0 VIADD R11, R11, 0x1 ;  /* 0x000000010b0b0836 */ /* 0x000fe40000000000 */
[----:B--2---:R-:W-:-:S04]  /*04f0*/  IMAD.MOV R4, RZ, RZ, -R7 ;  /* 0x000000ffff047224 */ /* 0x004fc800078e0a07 */
[----:B------:R-:W-:Y:S01]  /*0500*/  @!P2 IMAD.MOV R11, RZ, RZ, -R11 ;  /* 0x000000ffff0ba224 */ /* 0x000fe200078e0a0b */
[----:B------:R-:W-:Y:S01]  /*0510*/  @!P1 LOP3.LUT R11, RZ, R9, RZ, 0x33, !PT ;  /* 0x00000009ff0b9212 */ /* 0x000fe200078e33ff */
[----:B------:R-:W-:-:S03]  /*0520*/  IMAD R13, R4, R15, RZ ;  /* 0x0000000f040d7224 */ /* 0x000fc600078e02ff */
[----:B------:R-:W-:Y:S01]  /*0530*/  IABS R4, R11 ;  /* 0x0000000b00047213 */ /* 0x000fe20000000000 */
[----:B------:R-:W-:Y:S01]  /*0540*/  IMAD.HI.U32 R6, R7, R13, R6 ;  /* 0x0000000d07067227 */ /* 0x000fe200078e0006 */
[----:B-1----:R-:W0:Y:S01]  /*0550*/  MUFU.RCP R12, R12 ;  /* 0x0000000c000c7308 */ /* 0x002e220000001000 */
[----:B------:R-:W1:Y:S04]  /*0560*/  LDC R7, c[0x0][0x24c] ;  /* 0x00009300ff077b82 */ /* 0x000e680000000800 */
[----:B------:R-:W-:-:S04]  /*0570*/  IMAD.HI.U32 R13, R6, R4, RZ ;  /* 0x00000004060d7227 */ /* 0x000fc800078e00ff */
[----:B------:R-:W-:-:S04]  /*0580*/  IMAD.MOV R6, RZ, RZ, -R13 ;  /* 0x000000ffff067224 */ /* 0x000fc800078e0a0d */
[----:B------:R-:W-:Y:S02]  /*0590*/  IMAD R4, R15, R6, R4 ;  /* 0x000000060f047224 */ /* 0x000fe400078e0204 */
[----:B0-----:R-:W-:-:S03]  /*05a0*/  VIADD R14, R12, 0xffffffe ;  /* 0x0ffffffe0c0e7836 */ /* 0x001fc60000000000 */
        /* <DEDUP_REMOVED lines=18> */
[----:B------:R-:W-:Y:S01]  /*06d0*/  IMAD.HI.U32 R14, R15, R19, R14 ;  /* 0x000000130f0e7227 */ /* 0x000fe200078e000e */
[----:B0-----:R-:W-:Y:S02]  /*06e0*/  IADD3 R15, R12, 0xffffffe, RZ ;  /* 0x0ffffffe0c0f7810 */ /* 0x001fe40007ffe0ff */
[----:B------:R-:W-:-:S03]  /*06f0*/  IADD3 R12, -R13, RZ, RZ ;  /* 0x000000ff0d0c7210 */ /* 0x000fc60007ffe1ff */
[----:B------:R-:W-:Y:S01]  /*0700*/  IMAD.HI.U32 R14, R14, R4, RZ ;  /* 0x000000040e0e7227 */ /* 0x000fe200078e00ff */
[----:B------:R-:W0:Y:S03]  /*0710*/  F2I.FTZ.U32.TRUNC.NTZ R15, R15 ;  /* 0x0000000f000f7305 */ /* 0x000e26000021f000 */
[----:B------:R-:W-:Y:S02]  /*0720*/  IMAD.MOV R6, RZ, RZ, -R14 ;  /* 0x000000ffff067224 */ /* 0x000fe400078e0a0e */
[----:B------:R-:W-:Y:S02]  /*0730*/  IMAD R8, R8, R12, R11 ;  /* 0x0000000c08087224 */ /* 0x000fe400078e020b */
[----:B------:R-:W-:-:S05]  /*0740*/  IMAD R4, R17, R6, R4 ;  /* 0x0000000611047224 */ /* 0x000fca00078e0204 */
        /* <DEDUP_REMOVED lines=42> */
[----:B------:R-:W-:Y:S02]  /*09f0*/  IMAD.MOV.U32 R37, RZ, RZ, RZ ;  /* 0x000000ffff257224 */ /* 0x000fe400078e00ff */
[----:B------:R-:W-:Y:S01]  /*0a00*/  IMAD R11, R10, UR4, RZ ;  /* 0x000000040a0b7c24 */ /* 0x000fe2000f8e02ff */
[----:B------:R-:W-:Y:S02]  /*0a10*/  ULDC.64 UR4, c[0x0][0x2b0] ;  /* 0x0000ac0000047ab9 */ /* 0x000fe40000000a00 */
[----:B------:R-:W-:Y:S02]  /*0a20*/  VIADD R14, R8, UR4 ;  /* 0x00000004080e7c36 */ /* 0x000fe40008000000 */
[----:B0-----:R-:W-:-:S04]  /*0a30*/  IMAD.WIDE R12, R11, 0x2, R12 ;  /* 0x000000020b0c7825 */ /* 0x001fc800078e020c */
[----:B------:R-:W-:-:S07]  /*0a40*/  VIADD R11, R6, UR5 ;  /* 0x00000005060b7c36 */ /* 0x000fce0008000000 */
.L_x_207:
[----:B------:R-:W0:Y:S01]  /*0a50*/  LDC R15, c[0x0][0x2a0] ;  /* 0x0000a800ff0f7b82 */ /* 0x000e220000000800 */
[----:B------:R-:W-:Y:S01]  /*0a60*/  IMAD R21, R0, R7, RZ ;  /* 0x0000000700157224 */ /* 0x000fe200078e02ff */
[----:B------:R-:W-:Y:S01]  /*0a70*/  ULDC UR5, c[0x0][0x230] ;  /* 0x00008c0000057ab9 */ /* 0x000fe20000000800 */
[----:B------:R-:W-:Y:S01]  /*0a80*/  ULDC UR4, c[0x0][0x22c] ;  /* 0x00008b0000047ab9 */ /* 0x000fe20000000800 */
[----:B------:R-:W-:Y:S02]  /*0a90*/  IMAD R16, R10, UR5, RZ ;  /* 0x000000050a107c24 */ /* 0x000fe4000f8e02ff */
[----:B------:R-:W-:Y:S01]  /*0aa0*/  IMAD R17, R4, UR4, RZ ;  /* 0x0000000404117c24 */ /* 0x000fe2000f8e02ff */
[----:B------:R-:W-:Y:S01]  /*0ab0*/  ULDC UR4, c[0x0][0x2ac] ;  /* 0x0000ab0000047ab9 */ /* 0x000fe20000000800 */
[----:B------:R-:W-:Y:S01]  /*0ac0*/  IMAD.IADD R21, R0, 0x1, R21 ;  /* 0x0000000100157824 */ /* 0x000fe200078e0215 */
[----:B------:R-:W-:Y:S01]  /*0ad0*/  IADD3 R26, R9, UR4, RZ ;  /* 0x00000004091a7c10 */ /* 0x000fe2000fffe0ff */
[----:B------:R-:W-:-:S02]  /*0ae0*/  VIADD R10, R10, 0x1 ;  /* 0x000000010a0a7836 */ /* 0x000fc40000000000 */
[----:B------:R-:W-:Y:S02]  /*0af0*/  IMAD.MOV.U32 R38, RZ, RZ, R12 ;  /* 0x000000ffff267224 */ /* 0x000fe400078e000c */
[----:B------:R-:W-:Y:S01]  /*0b00*/  IMAD.MOV.U32 R39, RZ, RZ, R13 ;  /* 0x000000ffff277224 */ /* 0x000fe200078e000d */
[----:B------:R-:W-:-:S04]  /*0b10*/  ISETP.GE.AND P1, PT, R10, R21, PT ;  /* 0x000000150a00720c */ /* 0x000fc80003f26270 */
[----:B------:R-:W-:Y:S02]  /*0b20*/  P2R R21, PR, RZ, 0x2 ;  /* 0x00000002ff157803 */ /* 0x000fe40000000000 */
        /* <DEDUP_REMOVED lines=8> */
[----:B------:R-:W-:Y:S02]  /*0bb0*/  IMAD.MOV.U32 R20, RZ, RZ, RZ ;  /* 0x000000ffff147224 */ /* 0x000fe400078e00ff */
[----:B0-----:R-:W-:Y:S02]  /*0bc0*/  IMAD.MOV.U32 R18, RZ, RZ, RZ ;  /* 0x000000ffff127224 */ /* 0x001fe400078e00ff */
[----:B-1----:R-:W-:-:S04]  /*0bd0*/  IMAD.MOV R22, RZ, RZ, -R19 ;  /* 0x000000ffff167224 */ /* 0x002fc800078e0a13 */
[----:B------:R-:W-:-:S04]  /*0be0*/  IMAD R23, R22, R15, RZ ;  /* 0x0000000f16177224 */ /* 0x000fc800078e02ff */
[----:B------:R-:W-:-:S07]  /*0bf0*/  IMAD.HI.U32 R18, R19, R23, R18 ;  /* 0x0000001713127227 */ /* 0x000fce00078e0012 */
.L_x_206:
[----:B------:R-:W0:Y:S01]  /*0c00*/  LDC R34, c[0x0][0x2a8] ;  /* 0x0000aa00ff227b82 */ /* 0x000e220000000800 */
[----:B------:R-:W-:Y:S01]  /*0c10*/  IABS R41, R14 ;  /* 0x0000000e00297213 */ /* 0x000fe20000000000 */
[----:B------:R-:W-:-:S06]  /*0c20*/  VIADD R36, R11, 0xffffffff ;  /* 0xffffffff0b247836 */ /* 0x000fcc0000000000 */
[----:B------:R-:W1:Y:S08]  /*0c30*/  LDC R19, c[0x0][0x2a4] ;  /* 0x0000a900ff137b82 */ /* 0x000e700000000800 */
[----:B------:R-:W2:Y:S01]  /*0c40*/  LDC R33, c[0x0][0x2a0] ;  /* 0x0000a800ff217b82 */ /* 0x000ea20000000800 */
[----:B0-----:R-:W-:-:S04]  /*0c50*/  IABS R40, R34 ;  /* 0x0000002200287213 */ /* 0x001fc80000000000 */
[----:B------:R-:W0:Y:S01]  /*0c60*/  I2F.RP R27, R40 ;  /* 0x00000028001b7306 */ /* 0x000e220000209400 */
[----:B-1----:R-:W-:-:S07]  /*0c70*/  IABS R24, R19 ;  /* 0x0000001300187213 */ /* 0x002fce0000000000 */
[----:B------:R-:W1:Y:S08]  /*0c80*/  I2F.RP R25, R24 ;  /* 0x0000001800197306 */ /* 0x000e700000209400 */
[----:B0-----:R-:W0:Y:S08]  /*0c90*/  MUFU.RCP R27, R27 ;  /* 0x0000001b001b7308 */ /* 0x001e300000001000 */
[----:B-1----:R-:W1:Y:S01]  /*0ca0*/  MUFU.RCP R25, R25 ;  /* 0x0000001900197308 */ /* 0x002e620000001000 */
[----:B0-----:R-:W-:-:S07]  /*0cb0*/  VIADD R22, R27, 0xffffffe ;  /* 0x0ffffffe1b167836 */ /* 0x001fce0000000000 */
[----:B------:R0:W3:Y:S01]  /*0cc0*/  F2I.FTZ.U32.TRUNC.NTZ R23, R22 ;  /* 0x0000001600177305 */ /* 0x0000e2000021f000 */
[----:B-1----:R-:W-:Y:S01]  /*0cd0*/  VIADD R28, R25, 0xffffffe ;  /* 0x0ffffffe191c7836 */ /* 0x002fe20000000000 */
[----:B------:R-:W-:-:S06]  /*0ce0*/  IABS R25, R26 ;  /* 0x0000001a00197213 */ /* 0x000fcc0000000000 */
[----:B------:R1:W4:Y:S01]  /*0cf0*/  F2I.FTZ.U32.TRUNC.NTZ R29, R28 ;  /* 0x0000001c001d7305 */ /* 0x000322000021f000 */
[----:B0-----:R-:W-:Y:S02]  /*0d00*/  IMAD.MOV.U32 R22, RZ, RZ, RZ ;  /* 0x000000ffff167224 */ /* 0x001fe400078e00ff */
[----:B---3--:R-:W-:Y:S02]  /*0d10*/  IMAD.MOV R31, RZ, RZ, -R23 ;  /* 0x000000ffff1f7224 */ /* 0x008fe400078e0a17 */
[----:B-1----:R-:W-:Y:S02]  /*0d20*/  IMAD.MOV.U32 R28, RZ, RZ, RZ ;  /* 0x000000ffff1c7224 */ /* 0x002fe400078e00ff */
[----:B------:R-:W-:Y:S01]  /*0d30*/  IMAD R27, R31, R40, RZ ;  /* 0x000000281f1b7224 */ /* 0x000fe200078e02ff */
[----:B------:R-:W-:Y:S01]  /*0d40*/  IABS R31, R11 ;  /* 0x0000000b001f7213 */ /* 0x000fe20000000000 */
[----:B----4-:R-:W-:Y:S02]  /*0d50*/  IMAD.MOV R35, RZ, RZ, -R29 ;  /* 0x000000ffff237224 */ /* 0x010fe400078e0a1d */
[----:B------:R-:W-:Y:S01]  /*0d60*/  IMAD.HI.U32 R23, R23, R27, R22 ;  /* 0x0000001b17177227 */ /* 0x000fe200078e0016 */
[----:B--2---:R-:W-:-:S03]  /*0d70*/  IABS R22, R33 ;  /* 0x0000002100167213 */ /* 0x004fc60000000000 */
[----:B------:R-:W-:Y:S02]  /*0d80*/  IMAD R35, R35, R24, RZ ;  /* 0x0000001823237224 */ /* 0x000fe400078e02ff */
[----:B------:R-:W-:Y:S02]  /*0d90*/  IMAD.MOV.U32 R27, RZ, RZ, R25 ;  /* 0x000000ffff1b7224 */ /* 0x000fe400078e0019 */
[----:B------:R-:W-:-:S04]  /*0da0*/  IMAD.HI.U32 R35, R29, R35, R28 ;  /* 0x000000231d237227 */ /* 0x000fc800078e001c */
[----:B------:R-:W-:-:S04]  /*0db0*/  IMAD.HI.U32 R29, R23, R31, RZ ;  /* 0x0000001f171d7227 */ /* 0x000fc800078e00ff */
[----:B------:R-:W-:-:S04]  /*0dc0*/  IMAD.HI.U32 R30, R18, R27, RZ ;  /* 0x0000001b121e7227 */ /* 0x000fc800078e00ff */
[----:B------:R-:W-:Y:S02]  /*0dd0*/  IMAD.MOV R32, RZ, RZ, -R29 ;  /* 0x000000ffff207224 */ /* 0x000fe400078e0a1d */
[----:B------:R-:W-:Y:S02]  /*0de0*/  IMAD.MOV R28, RZ, RZ, -R30 ;  /* 0x000000ffff1c7224 */ /* 0x000fe400078e0a1e */
[----:B------:R-:W-:-:S04]  /*0df0*/  IMAD.HI.U32 R25, R35, R41, RZ ;  /* 0x0000002923197227 */ /* 0x000fc800078e00ff */
[----:B------:R-:W-:Y:S01]  /*0e00*/  IMAD R31, R40, R32, R31 ;  /* 0x00000020281f7224 */ /* 0x000fe200078e021f */
[----:B------:R-:W-:Y:S01]  /*0e10*/  LOP3.LUT R32, R26, R33, RZ, 0x3c, !PT ;  /* 0x000000211a207212 */ /* 0x000fe200078e3cff */
[----:B------:R-:W-:Y:S02]  /*0e20*/  IMAD R28, R22, R28, R27 ;  /* 0x0000001c161c7224 */ /* 0x000fe400078e021b */
[----:B------:R-:W-:Y:S01]  /*0e30*/  IMAD.MOV R27, RZ, RZ, -R25 ;  /* 0x000000ffff1b7224 */ /* 0x000fe200078e0a19 */
[----:B------:R-:W-:Y:S02]  /*0e40*/  ISETP.GT.U32.AND P4, PT, R40, R31, PT ;  /* 0x0000001f2800720c */ /* 0x000fe40003f84070 */
[----:B------:R-:W-:Y:S01]  /*0e50*/  ISETP.GT.U32.AND P1, PT, R15, R28, PT ;  /* 0x0000001c0f00720c */ /* 0x000fe20003f24070 */
[----:B------:R-:W-:Y:S01]  /*0e60*/  IMAD R41, R24, R27, R41 ;  /* 0x0000001b18297224 */ /* 0x000fe200078e0229 */
[----:B------:R-:W-:-:S04]  /*0e70*/  LOP3.LUT R27, R11, R34, RZ, 0x3c, !PT ;  /* 0x000000220b1b7212 */ /* 0x000fc800078e3cff */
[----:B------:R-:W-:Y:S02]  /*0e80*/  ISETP.GT.U32.AND P2, PT, R24, R41, PT ;  /* 0x000000291800720c */ /* 0x000fe40003f44070 */
[----:B------:R-:W-:Y:S01]  /*0e90*/  ISETP.GE.AND P0, PT, R27, RZ, PT ;  /* 0x000000ff1b00720c */ /* 0x000fe20003f06270 */
[----:B------:R-:W-:Y:S02]  /*0ea0*/  VIADD R27, R11, 0xfffffffe ;  /* 0xfffffffe0b1b7836 */ /* 0x000fe40000000000 */
[----:B------:R-:W-:Y:S02]  /*0eb0*/  @!P4 IMAD.IADD R31, R31, 0x1, -R40 ;  /* 0x000000011f1fc824 */ /* 0x000fe400078e0a28 */
[----:B------:R-:W-:Y:S01]  /*0ec0*/  @!P1 IMAD.IADD R28, R28, 0x1, -R22 ;  /* 0x000000011c1c9824 */ /* 0x000fe200078e0a16 */
[----:B------:R-:W-:Y:S01]  /*0ed0*/  IABS R43, R27 ;  /* 0x0000001b002b7213 */ /* 0x000fe20000000000 */
[----:B------:R-:W-:Y:S01]  /*0ee0*/  @!P4 VIADD R29, R29, 0x1 ;  /* 0x000000011d1dc836 */ /* 0x000fe20000000000 */
[----:B------:R-:W-:Y:S01]  /*0ef0*/  ISETP.GE.U32.AND P5, PT, R31, R40, PT ;  /* 0x000000281f00720c */ /* 0x000fe20003fa6070 */
[----:B------:R-:W-:Y:S01]  /*0f00*/  @!P1 VIADD R30, R30, 0x1 ;  /* 0x000000011e1e9836 */ /* 0x000fe20000000000 */
[----:B------:R-:W-:Y:S01]  /*0f10*/  IABS R31, R36 ;  /* 0x00000024001f7213 */ /* 0x000fe20000000000 */
[----:B------:R-:W-:Y:S01]  /*0f20*/  @!P2 VIADD R25, R25, 0x1 ;  /* 0x000000011919a836 */ /* 0x000fe20000000000 */
[----:B------:R-:W-:-:S02]  /*0f30*/  @!P2 IADD3 R41, R41, -R24, RZ ;  /* 0x800000182929a210 */ /* 0x000fc40007ffe0ff */
[----:B------:R-:W-:Y:S01]  /*0f40*/  ISETP.GE.U32.AND P3, PT, R28, R15, PT ;  /* 0x0000000f1c00720c */ /* 0x000fe20003f66070 */
[----:B------:R-:W-:Y:S01]  /*0f50*/  IMAD.HI.U32 R22, R23, R31, RZ ;  /* 0x0000001f17167227 */ /* 0x000fe200078e00ff */
[----:B------:R-:W-:Y:S02]  /*0f60*/  ISETP.GE.U32.AND P4, PT, R41, R24, PT ;  /* 0x000000182900720c */ /* 0x000fe40003f86070 */
[----:B------:R-:W-:Y:S01]  /*0f70*/  ISETP.NE.AND P2, PT, R34, RZ, PT ;  /* 0x000000ff2200720c */ /* 0x000fe20003f45270 */
[----:B------:R-:W-:Y:S01]  /*0f80*/  IMAD.HI.U32 R28, R23, R43, RZ ;  /* 0x0000002b171c7227 */ /* 0x000fe200078e00ff */
[----:B------:R-:W-:-:S03]  /*0f90*/  LOP3.LUT R23, R14, R19, RZ, 0x3c, !PT ;  /* 0x000000130e177212 */ /* 0x000fc600078e3cff */
[----:B------:R-:W-:Y:S01]  /*0fa0*/  @P5 VIADD R29, R29, 0x1 ;  /* 0x000000011d1d5836 */ /* 0x000fe20000000000 */
[----:B------:R-:W-:Y:S01]  /*0fb0*/  ISETP.GE.AND P5, PT, R32, RZ, PT ;  /* 0x000000ff2000720c */ /* 0x000fe20003fa6270 */
[----:B------:R-:W-:Y:S01]  /*0fc0*/  IMAD.MOV R32, RZ, RZ, -R28 ;  /* 0x000000ffff207224 */ /* 0x000fe200078e0a1c */
[----:B------:R-:W-:Y:S01]  /*0fd0*/  ISETP.GE.AND P1, PT, R23, RZ, PT ;  /* 0x000000ff1700720c */ /* 0x000fe20003f26270 */
[----:B------:R-:W-:Y:S01]  /*0fe0*/  @P3 VIADD R30, R30, 0x1 ;  /* 0x000000011e1e3836 */ /* 0x000fe20000000000 */
[----:B------:R-:W-:Y:S01]  /*0ff0*/  ISETP.NE.AND P3, PT, R33, RZ, PT ;  /* 0x000000ff2100720c */ /* 0x000fe20003f65270 */
[----:B------:R-:W-:Y:S02]  /*1000*/  IMAD.MOV R23, RZ, RZ, -R22 ;  /* 0x000000ffff177224 */ /* 0x000fe400078e0a16 */
[----:B------:R-:W-:Y:S01]  /*1010*/  @P4 VIADD R25, R25, 0x1 ;  /* 0x0000000119194836 */ /* 0x000fe20000000000 */
[----:B------:R-:W-:Y:S01]  /*1020*/  ISETP.NE.AND P4, PT, R19, RZ, PT ;  /* 0x000000ff1300720c */ /* 0x000fe20003f85270 */
[----:B------:R-:W-:-:S02]  /*1030*/  IMAD R43, R40, R32, R43 ;  /* 0x00000020282b7224 */ /* 0x000fc400078e022b */
[C---:B------:R-:W-:Y:S02]  /*1040*/  IMAD R23, R40.reuse, R23, R31 ;  /* 0x0000001728177224 */ /* 0x040fe400078e021f */
[----:B------:R-:W-:Y:S01]  /*1050*/  IMAD.MOV.U32 R32, RZ, RZ, R25 ;  /* 0x000000ffff207224 */ /* 0x000fe200078e0019 */
[----:B------:R-:W-:Y:S01]  /*1060*/  LOP3.LUT R25, RZ, R19, RZ, 0x33, !PT ;  /* 0x00000013ff197212 */ /* 0x000fe200078e33ff */
[----:B------:R-:W-:Y:S01]  /*1070*/  @!P5 IMAD.MOV R30, RZ, RZ, -R30 ;  /* 0x000000ffff1ed224 */ /* 0x000fe200078e0a1e */
[C---:B------:R-:W-:Y:S01]  /*1080*/  ISETP.GT.U32.AND P5, PT, R40.reuse, R23, PT ;  /* 0x000000172800720c */ /* 0x040fe20003fa4070 */
[----:B------:R-:W-:Y:S01]  /*1090*/  IMAD.MOV.U32 R42, RZ, RZ, R29 ;  /* 0x000000ffff2a7224 */ /* 0x000fe200078e001d */
[----:B------:R-:W-:Y:S01]  /*10a0*/  @!P3 LOP3.LUT R30, RZ, R33, RZ, 0x33, !PT ;  /* 0x00000021ff1eb212 */ /* 0x000fe200078e33ff */
[----:B------:R-:W-:Y:S01]  /*10b0*/  @!P1 IMAD.MOV R32, RZ, RZ, -R32 ;  /* 0x000000ffff209224 */ /* 0x000fe200078e0a20 */
[----:B------:R-:W-:Y:S01]  /*10c0*/  LOP3.LUT R29, RZ, R34, RZ, 0x33, !PT ;  /* 0x00000022ff1d7212 */ /* 0x000fe200078e33ff */
[----:B------:R-:W-:Y:S01]  /*10d0*/  @!P0 IMAD.MOV R42, RZ, RZ, -R42 ;  /* 0x000000ffff2a8224 */ /* 0x000fe200078e0a2a */
[----:B------:R-:W-:-:S02]  /*10e0*/  ISETP.GT.U32.AND P3, PT, R40, R43, PT ;  /* 0x0000002b2800720c */ /* 0x000fc40003f64070 */
[----:B------:R-:W-:Y:S02]  /*10f0*/  SEL R41, R25, R32, !P4 ;  /* 0x0000002019297207 */ /* 0x000fe40006000000 */
[----:B------:R-:W-:Y:S02]  /*1100*/  SEL R31, R29, R42, !P2 ;  /* 0x0000002a1d1f7207 */ /* 0x000fe40005000000 */
[----:B------:R-:W-:Y:S01]  /*1110*/  LOP3.LUT R32, R41, R30, RZ, 0xfc, !PT ;  /* 0x0000001e29207212 */ /* 0x000fe200078efcff */
[----:B------:R-:W-:Y:S02]  /*1120*/  @!P5 IMAD.IADD R23, R23, 0x1, -R40 ;  /* 0x000000011717d824 */ /* 0x000fe400078e0a28 */
[----:B------:R-:W-:Y:S01]  /*1130*/  @!P5 VIADD R22, R22, 0x1 ;  /* 0x000000011616d836 */ /* 0x000fe20000000000 */
[----:B------:R-:W-:Y:S02]  /*1140*/  LOP3.LUT R42, R32, R31, RZ, 0xfc, !PT ;  /* 0x0000001f202a7212 */ /* 0x000fe400078efcff */
[----:B------:R-:W-:Y:S01]  /*1150*/  ISETP.GE.U32.AND P1, PT, R23, R40, PT ;  /* 0x000000281700720c */ /* 0x000fe20003f26070 */
[----:B------:R-:W-:Y:S01]  /*1160*/  @!P3 VIADD R28, R28, 0x1 ;  /* 0x000000011c1cb836 */ /* 0x000fe20000000000 */
[----:B------:R-:W-:-:S02]  /*1170*/  ISETP.GE.AND P0, PT, R42, RZ, PT ;  /* 0x000000ff2a00720c */ /* 0x000fc40003f06270 */
[----:B------:R-:W-:Y:S02]  /*1180*/  @!P3 IADD3 R43, R43, -R40, RZ ;  /* 0x800000282b2bb210 */ /* 0x000fe40007ffe0ff */
[----:B------:R-:W-:Y:S02]  /*1190*/  ISETP.GE.OR P0, PT, R31, UR9, !P0 ;  /* 0x000000091f007c0c */ /* 0x000fe4000c706670 */
[----:B------:R-:W-:Y:S02]  /*11a0*/  LOP3.LUT R23, R36, R34, RZ, 0x3c, !PT ;  /* 0x0000002224177212 */ /* 0x000fe400078e3cff */
[----:B------:R-:W-:Y:S02]  /*11b0*/  ISETP.GE.OR P0, PT, R41, UR8, P0 ;  /* 0x0000000829007c0c */ /* 0x000fe40008706670 */
[----:B------:R-:W-:Y:S01]  /*11c0*/  ISETP.GE.U32.AND P5, PT, R43, R40, PT ;  /* 0x000000282b00720c */ /* 0x000fe20003fa6070 */
[----:B------:R-:W-:Y:S01]  /*11d0*/  @P1 VIADD R22, R22, 0x1 ;  /* 0x0000000116161836 */ /* 0x000fe20000000000 */
[----:B------:R-:W-:-:S02]  /*11e0*/  ISETP.GE.OR P0, PT, R30, UR10, P0 ;  /* 0x0000000a1e007c0c */ /* 0x000fc40008706670 */
[----:B------:R-:W-:Y:S02]  /*11f0*/  ISETP.GE.AND P1, PT, R23, RZ, PT ;  /* 0x000000ff1700720c */ /* 0x000fe40003f26270 */
[----:B------:R-:W-:-:S04]  /*1200*/  LOP3.LUT R40, R27, R34, RZ, 0x3c, !PT ;  /* 0x000000221b287212 */ /* 0x000fc800078e3cff */
[----:B------:R-:W-:Y:S01]  /*1210*/  ISETP.GE.AND P3, PT, R40, RZ, PT ;  /* 0x000000ff2800720c */ /* 0x000fe20003f66270 */
[----:B------:R-:W-:Y:S02]  /*1220*/  IMAD.MOV.U32 R40, RZ, RZ, R22 ;  /* 0x000000ffff287224 */ /* 0x000fe400078e0016 */
[----:B------:R-:W-:Y:S02]  /*1230*/  @P5 VIADD R28, R28, 0x1 ;  /* 0x000000011c1c5836 */ /* 0x000fe40000000000 */
[----:B------:R-:W0:Y:S02]  /*1240*/  @!P0 LDC.64 R22, c[0x0][0x210] ;  /* 0x00008400ff168b82 */ /* 0x000e240000000a00 */
[----:B------:R-:W-:Y:S02]  /*1250*/  @!P1 IMAD.MOV R40, RZ, RZ, -R40 ;  /* 0x000000ffff289224 */ /* 0x000fe400078e0a28 */
[----:B------:R-:W-:-:S03]  /*1260*/  IMAD.MOV.U32 R42, RZ, RZ, R28 ;  /* 0x000000ffff2a7224 */ /* 0x000fc600078e001c */
[----:B------:R-:W-:Y:S01]  /*1270*/  SEL R28, R29, R40, !P2 ;  /* 0x000000281d1c7207 */ /* 0x000fe20005000000 */
[----:B------:R-:W-:Y:S02]  /*1280*/  IMAD R40, R30, UR8, R41 ;  /* 0x000000081e287c24 */ /* 0x000fe4000f8e0229 */
[----:B------:R-:W-:Y:S02]  /*1290*/  @!P3 IMAD.MOV R42, RZ, RZ, -R42 ;  /* 0x000000ffff2ab224 */ /* 0x000fe400078e0a2a */
[----:B------:R-:W-:-:S03]  /*12a0*/  @!P0 IMAD R43, R40, UR9, R31 ;  /* 0x00000009282b8c24 */ /* 0x000fc6000f8e021f */
[----:B------:R-:W-:Y:S02]  /*12b0*/  SEL R29, R29, R42, !P2 ;  /* 0x0000002a1d1d7207 */ /* 0x000fe40005000000 */
[----:B------:R-:W-:-:S04]  /*12c0*/  @!P0 IADD3 R42, P1, R43, R16, RZ ;  /* 0x000000102b2a8210 */ /* 0x000fc80007f3e0ff */
[----:B------:R-:W-:Y:S02]  /*12d0*/  @!P0 LEA.HI.X.SX32 R43, R43, R17, 0x1, P1 ;  /* 0x000000112b2b8211 */ /* 0x000fe400008f0eff */
[----:B0-----:R-:W-:Y:S02]  /*12e0*/  @!P0 LEA R44, P1, R42, R22, 0x1 ;  /* 0x000000162a2c8211 */ /* 0x001fe400078208ff */
[----:B------:R-:W-:Y:S02]  /*12f0*/  LOP3.LUT R22, R32, R28, RZ, 0xfc, !PT ;  /* 0x0000001c20167212 */ /* 0x000fe400078efcff */
[----:B------:R-:W-:Y:S02]  /*1300*/  @!P0 LEA.HI.X R45, R42, R23, R43, 0x1, P1 ;  /* 0x000000172a2d8211 */ /* 0x000fe400008f0c2b */
[----:B------:R-:W-:Y:S02]  /*1310*/  ISETP.GE.AND P1, PT, R22, RZ, PT ;  /* 0x000000ff1600720c */ /* 0x000fe40003f26270 */
[----:B------:R-:W-:-:S02]  /*1320*/  LOP3.LUT R32, R32, R29, RZ, 0xfc, !PT ;  /* 0x0000001d20207212 */ /* 0x000fc400078efcff */
[----:B------:R-:W-:Y:S02]  /*1330*/  ISETP.GE.OR P1, PT, R28, UR9, !P1 ;  /* 0x000000091c007c0c */ /* 0x000fe4000cf26670 */
[----:B------:R-:W-:Y:S02]  /*1340*/  ISETP.GE.AND P2, PT, R32, RZ, PT ;  /* 0x000000ff2000720c */ /* 0x000fe40003f46270 */
[----:B------:R-:W-:Y:S01]  /*1350*/  ISETP.GE.OR P1, PT, R41, UR8, P1 ;  /* 0x0000000829007c0c */ /* 0x000fe20008f26670 */
[----:B------:R0:W2:Y:S01]  /*1360*/  @!P0 LDG.E.U16 R32, desc[UR6][R44.64] ;  /* 0x000000062c208981 */ /* 0x0000a2000c1e1500 */
[----:B------:R-:W-:Y:S02]  /*1370*/  ISETP.GE.OR P2, PT, R29, UR9, !P2 ;  /* 0x000000091d007c0c */ /* 0x000fe4000d746670 */
[----:B------:R-:W-:-:S13]  /*1380*/  ISETP.GE.OR P1, PT, R30, UR10, P1 ;  /* 0x0000000a1e007c0c */ /* 0x000fda0008f26670 */
[----:B------:R-:W1:Y:S01]  /*1390*/  @!P1 LDC.64 R22, c[0x0][0x210] ;  /* 0x00008400ff169b82 */ /* 0x000e620000000a00 */
[----:B------:R-:W-:Y:S01]  /*13a0*/  ISETP.GE.OR P2, PT, R41, UR8, P2 ;  /* 0x0000000829007c0c */ /* 0x000fe20009746670 */
[----:B------:R-:W-:-:S03]  /*13b0*/  @!P1 IMAD R42, R40, UR9, R28 ;  /* 0x00000009282a9c24 */ /* 0x000fc6000f8e021c */
[----:B------:R-:W-:Y:S02]  /*13c0*/  ISETP.GE.OR P5, PT, R30, UR10, P2 ;  /* 0x0000000a1e007c0c */ /* 0x000fe400097a6670 */
[----:B------:R-:W-:-:S04]  /*13d0*/  @!P1 IADD3 R43, P2, R42, R16, RZ ;  /* 0x000000102a2b9210 */ /* 0x000fc80007f5e0ff */
[----:B------:R-:W-:Y:S02]  /*13e0*/  @!P1 LEA.HI.X.SX32 R46, R42, R17, 0x1, P2 ;  /* 0x000000112a2e9211 */ /* 0x000fe400010f0eff */
[----:B-1----:R-:W-:-:S04]  /*13f0*/  @!P1 LEA R42, P2, R43, R22, 0x1 ;  /* 0x000000162b2a9211 */ /* 0x002fc800078408ff */
[----:B------:R-:W-:Y:S02]  /*1400*/  @!P1 LEA.HI.X R43, R43, R23, R46, 0x1, P2 ;  /* 0x000000172b2b9211 */ /* 0x000fe400010f0c2e */
[----:B------:R-:W0:Y:S01]  /*1410*/  @!P5 LDC.64 R22, c[0x0][0x210] ;  /* 0x00008400ff16db82 */ /* 0x000e220000000a00 */
[----:B------:R-:W-:Y:S02]  /*1420*/  @!P5 IMAD R46, R40, UR9, R29 ;  /* 0x00000009282edc24 */ /* 0x000fe4000f8e021d */
[----:B------:R-:W3:Y:S03]  /*1430*/  @!P1 LDG.E.U16 R42, desc[UR6][R42.64] ;  /* 0x000000062a2a9981 */ /* 0x000ee6000c1e1500 */
[----:B------:R-:W-:-:S04]  /*1440*/  @!P5 IADD3 R40, P2, R46, R16, RZ ;  /* 0x000000102e28d210 */ /* 0x000fc80007f5e0ff */
[----:B------:R-:W-:Y:S01]  /*1450*/  @!P5 LEA.HI.X.SX32 R46, R46, R17, 0x1, P2 ;  /* 0x000000112e2ed211 */ /* 0x000fe200010f0eff */
[----:B------:R-:W4:Y:S01]  /*1460*/  LDG.E.U16 R43, desc[UR6][R38.64+0x2] ;  /* 0x00000206262b7981 */ /* 0x000f22000c1e1500 */
[----:B0-----:R-:W-:-:S03]  /*1470*/  @!P5 LEA R44, P2, R40, R22, 0x1 ;  /* 0x00000016282cd211 */ /* 0x001fc600078408ff */
[----:B------:R-:W5:Y:S01]  /*1480*/  LDG.E.U16 R22, desc[UR6][R38.64+0x4] ;  /* 0x0000040626167981 */ /* 0x000f62000c1e1500 */
[----:B------:R-:W-:-:S03]  /*1490*/  @!P5 LEA.HI.X R45, R40, R23, R46, 0x1, P2 ;  /* 0x00000017282dd211 */ /* 0x000fc600010f0c2e */
[----:B------:R-:W4:Y:S04]  /*14a0*/  LDG.E.U16 R40, desc[UR6][R38.64] ;  /* 0x0000000626287981 */ /* 0x000f28000c1e1500 */
[----:B------:R0:W5:Y:S01]  /*14b0*/  @!P5 LDG.E.U16 R23, desc[UR6][R44.64] ;  /* 0x000000062c17d981 */ /* 0x000162000c1e1500 */
[----:B------:R-:W-:Y:S02]  /*14c0*/  IMAD R33, R30, R33, RZ ;  /* 0x000000211e217224 */ /* 0x000fe400078e02ff */
[----:B------:R-:W-:Y:S02]  /*14d0*/  IMAD R41, R41, R19, RZ ;  /* 0x0000001329297224 */ /* 0x000fe400078e02ff */
[----:B------:R-:W-:Y:S01]  /*14e0*/  IMAD.MOV.U32 R46, RZ, RZ, RZ ;  /* 0x000000ffff2e7224 */ /* 0x000fe200078e00ff */
[----:B------:R-:W-:-:S04]  /*14f0*/  ISETP.NE.AND P3, PT, R26, R33, PT ;  /* 0x000000211a00720c */ /* 0x000fc80003f65270 */
[----:B------:R-:W-:Y:S01]  /*1500*/  ISETP.EQ.AND P2, PT, R41, R14, !P3 ;  /* 0x0000000e2900720c */ /* 0x000fe20005f42270 */
[----:B------:R-:W-:Y:S02]  /*1510*/  IMAD R33, R28, R34, RZ ;  /* 0x000000221c217224 */ /* 0x000fe400078e02ff */
[----:B------:R-:W-:Y:S02]  /*1520*/  IMAD.MOV.U32 R48, RZ, RZ, RZ ;  /* 0x000000ffff307224 */ /* 0x000fe400078e00ff */
[----:B0-----:R-:W-:-:S05]  /*1530*/  VIADD R44, R14, 0xffffffff ;  /* 0xffffffff0e2c7836 */ /* 0x001fca0000000000 */
[----:B------:R-:W-:Y:S01]  /*1540*/  IABS R41, R44 ;  /* 0x0000002c00297213 */ /* 0x000fe20000000000 */
[----:B--2---:R-:W-:Y:S02]  /*1550*/  @!P0 IMAD.U32 R46, R32, 0x10000, RZ ;  /* 0x00010000202e8824 */ /* 0x004fe400078e00ff */
[----:B------:R-:W-:-:S05]  /*1560*/  IMAD R32, R31, R34, RZ ;  /* 0x000000221f207224 */ /* 0x000fca00078e02ff */
[----:B------:R-:W-:Y:S01]  /*1570*/  ISETP.EQ.AND P0, PT, R32, R11, P2 ;  /* 0x0000000b2000720c */ /* 0x000fe20001702270 */
[----:B---3--:R-:W-:Y:S01]  /*1580*/  @!P1 IMAD.U32 R48, R42, 0x10000, RZ ;  /* 0x000100002a309824 */ /* 0x008fe200078e00ff */
[----:B------:R-:W-:Y:S01]  /*1590*/  ISETP.EQ.AND P1, PT, R33, R36, P2 ;  /* 0x000000242100720c */ /* 0x000fe20001722270 */
[----:B----4-:R-:W-:-:S10]  /*15a0*/  IMAD.U32 R40, R40, 0x10000, RZ ;  /* 0x0001000028287824 */ /* 0x010fd400078e00ff */
[----:B------:R-:W-:Y:S01]  /*15b0*/  @P0 FFMA.FTZ R37, R40, R46, R37 ;  /* 0x0000002e28250223 */ /* 0x000fe20000010025 */
[----:B------:R-:W-:-:S05]  /*15c0*/  SHF.L.U32 R40, R43, 0x10, RZ ;  /* 0x000000102b287819 */ /* 0x000fca00000006ff */
[----:B------:R-:W-:Y:S01]  /*15d0*/  @P1 FFMA.FTZ R37, R40, R48, R37 ;  /* 0x0000003028251223 */ /* 0x000fe20000010025 */
[----:B------:R-:W-:Y:S02]  /*15e0*/  IMAD.MOV.U32 R40, RZ, RZ, RZ ;  /* 0x000000ffff287224 */ /* 0x000fe400078e00ff */
[----:B-----5:R-:W-:Y:S02]  /*15f0*/  @!P5 IMAD.U32 R40, R23, 0x10000, RZ ;  /* 0x000100001728d824 */ /* 0x020fe400078e00ff */
        /* <DEDUP_REMOVED lines=8> */
[----:B------:R-:W-:-:S06]  /*1680*/  @!P1 VIADD R23, R23, 0x1 ;  /* 0x0000000117179836 */ /* 0x000fcc0000000000 */
[----:B------:R-:W-:-:S06]  /*1690*/  @P0 VIADD R23, R23, 0x1 ;  /* 0x0000000117170836 */ /* 0x000fcc0000000000 */
[----:B------:R-:W-:-:S05]  /*16a0*/  @!P5 IMAD.MOV R23, RZ, RZ, -R23 ;  /* 0x000000ffff17d224 */ /* 0x000fca00078e0a17 */
[----:B------:R-:W-:-:S04]  /*16b0*/  SEL R41, R25, R23, !P4 ;  /* 0x0000001719297207 */ /* 0x000fc80006000000 */
[----:B------:R-:W-:-:S04]  /*16c0*/  LOP3.LUT R42, R41, R30, RZ, 0xfc, !PT ;  /* 0x0000001e292a7212 */ /* 0x000fc800078efcff */
[----:B------:R-:W-:-:S04]  /*16d0*/  LOP3.LUT R23, R42, R31, RZ, 0xfc, !PT ;  /* 0x0000001f2a177212 */ /* 0x000fc800078efcff */
[----:B------:R-:W-:Y:S01]  /*16e0*/  ISETP.GE.AND P0, PT, R23, RZ, PT ;  /* 0x000000ff1700720c */ /* 0x000fe20003f06270 */
[----:B------:R-:W-:-:S03]  /*16f0*/  IMAD R34, R29, R34, RZ ;  /* 0x000000221d227224 */ /* 0x000fc600078e02ff */
[----:B------:R-:W-:-:S04]  /*1700*/  ISETP.GE.OR P0, PT, R31, UR9, !P0 ;  /* 0x000000091f007c0c */ /* 0x000fc8000c706670 */
[----:B------:R-:W-:Y:S02]  /*1710*/  ISETP.GE.OR P0, PT, R41, UR8, P0 ;  /* 0x0000000829007c0c */ /* 0x000fe40008706670 */
[----:B------:R-:W-:Y:S02]  /*1720*/  ISETP.EQ.AND P2, PT, R34, R27, P2 ;  /* 0x0000001b2200720c */ /* 0x000fe40001742270 */
[----:B------:R-:W-:Y:S01]  /*1730*/  ISETP.GE.OR P0, PT, R30, UR10, P0 ;  /* 0x0000000a1e007c0c */ /* 0x000fe20008706670 */
[----:B------:R-:W-:-:S10]  /*1740*/  IMAD.U32 R22, R22, 0x10000, RZ ;  /* 0x0001000016167824 */ /* 0x000fd400078e00ff */
[----:B------:R-:W-:Y:S02]  /*1750*/  @P2 FFMA.FTZ R37, R22, R40, R37 ;  /* 0x0000002816252223 */ /* 0x000fe40000010025 */
[----:B------:R-:W0:Y:S01]  /*1760*/  @!P0 LDC.64 R22, c[0x0][0x210] ;  /* 0x00008400ff168b82 */ /* 0x000e220000000a00 */
[----:B------:R-:W-:-:S04]  /*1770*/  IMAD R40, R30, UR8, R41 ;  /* 0x000000081e287c24 */ /* 0x000fc8000f8e0229 */
[----:B------:R-:W-:-:S05]  /*1780*/  @!P0 IMAD R45, R40, UR9, R31 ;  /* 0x00000009282d8c24 */ /* 0x000fca000f8e021f */
[----:B------:R-:W-:-:S04]  /*1790*/  @!P0 IADD3 R43, P1, R45, R16, RZ ;  /* 0x000000102d2b8210 */ /* 0x000fc80007f3e0ff */
[----:B------:R-:W-:Y:S02]  /*17a0*/  @!P0 LEA.HI.X.SX32 R45, R45, R17, 0x1, P1 ;  /* 0x000000112d2d8211 */ /* 0x000fe400008f0eff */
[----:B0-----:R-:W-:-:S04]  /*17b0*/  @!P0 LEA R22, P1, R43, R22, 0x1 ;  /* 0x000000162b168211 */ /* 0x001fc800078208ff */
[----:B------:R-:W-:-:S05]  /*17c0*/  @!P0 LEA.HI.X R23, R43, R23, R45, 0x1, P1 ;  /* 0x000000172b178211 */ /* 0x000fca00008f0c2d */
[----:B------:R-:W2:Y:S01]  /*17d0*/  @!P0 LDG.E.U16 R22, desc[UR6][R22.64] ;  /* 0x0000000616168981 */ /* 0x000ea2000c1e1500 */
[----:B------:R-:W-:-:S05]  /*17e0*/  IMAD R43, R41, R19, RZ ;  /* 0x00000013292b7224 */ /* 0x000fca00078e02ff */
[----:B------:R-:W-:Y:S02]  /*17f0*/  ISETP.EQ.AND P5, PT, R43, R44, !P3 ;  /* 0x0000002c2b00720c */ /* 0x000fe40005fa2270 */
[----:B------:R-:W3:Y:S01]  /*1800*/  LDG.E.U16 R43, desc[UR6][R38.64+0x6] ;  /* 0x00000606262b7981 */ /* 0x000ee2000c1e1500 */
[----:B------:R-:W-:Y:S01]  /*1810*/  LOP3.LUT R44, R42, R28, RZ, 0xfc, !PT ;  /* 0x0000001c2a2c7212 */ /* 0x000fe200078efcff */
[----:B------:R-:W-:Y:S01]  /*1820*/  IMAD.MOV.U32 R46, RZ, RZ, RZ ;  /* 0x000000ffff2e7224 */ /* 0x000fe200078e00ff */
[----:B------:R-:W-:Y:S01]  /*1830*/  ISETP.EQ.AND P1, PT, R32, R11, P5 ;  /* 0x0000000b2000720c */ /* 0x000fe20002f22270 */
[----:B--2---:R-:W-:Y:S01]  /*1840*/  @!P0 IMAD.U32 R46, R22, 0x10000, RZ ;  /* 0x00010000162e8824 */ /* 0x004fe200078e00ff */
[----:B------:R-:W-:-:S04]  /*1850*/  ISETP.GE.AND P0, PT, R44, RZ, PT ;  /* 0x000000ff2c00720c */ /* 0x000fc80003f06270 */
[----:B------:R-:W-:-:S04]  /*1860*/  ISETP.GE.OR P0, PT, R28, UR9, !P0 ;  /* 0x000000091c007c0c */ /* 0x000fc8000c706670 */
[----:B------:R-:W-:-:S04]  /*1870*/  ISETP.GE.OR P0, PT, R41, UR8, P0 ;  /* 0x0000000829007c0c */ /* 0x000fc80008706670 */
[----:B------:R-:W-:Y:S01]  /*1880*/  ISETP.GE.OR P0, PT, R30, UR10, P0 ;  /* 0x0000000a1e007c0c */ /* 0x000fe20008706670 */
[----:B---3--:R-:W-:-:S04]  /*1890*/  IMAD.U32 R22, R43, 0x10000, RZ ;  /* 0x000100002b167824 */ /* 0x008fc800078e00ff */
[----:B------:R-:W-:-:S08]  /*18a0*/  @P1 FFMA.FTZ R37, R22, R46, R37 ;  /* 0x0000002e16251223 */ /* 0x000fd00000010025 */
[----:B------:R-:W0:Y:S01]  /*18b0*/  @!P0 LDC.64 R22, c[0x0][0x210] ;  /* 0x00008400ff168b82 */ /* 0x000e220000000a00 */
[----:B------:R-:W-:Y:S01]  /*18c0*/  @!P0 IMAD R43, R40, UR9, R28 ;  /* 0x00000009282b8c24 */ /* 0x000fe2000f8e021c */
[----:B------:R-:W-:-:S04]  /*18d0*/  ISETP.EQ.AND P1, PT, R33, R36, P5 ;  /* 0x000000242100720c */ /* 0x000fc80002f22270 */
[----:B------:R-:W-:-:S04]  /*18e0*/  @!P0 IADD3 R36, P2, R43, R16, RZ ;  /* 0x000000102b248210 */ /* 0x000fc80007f5e0ff */
[----:B------:R-:W-:Y:S02]  /*18f0*/  @!P0 LEA.HI.X.SX32 R43, R43, R17, 0x1, P2 ;  /* 0x000000112b2b8211 */ /* 0x000fe400010f0eff */
[----:B0-----:R-:W-:-:S04]  /*1900*/  @!P0 LEA R22, P2, R36, R22, 0x1 ;  /* 0x0000001624168211 */ /* 0x001fc800078408ff */
[----:B------:R-:W-:Y:S01]  /*1910*/  @!P0 LEA.HI.X R23, R36, R23, R43, 0x1, P2 ;  /* 0x0000001724178211 */ /* 0x000fe200010f0c2b */
[----:B------:R-:W-:-:S04]  /*1920*/  VIADD R36, R14, 0xfffffffe ;  /* 0xfffffffe0e247836 */ /* 0x000fc80000000000 */
[----:B------:R-:W2:Y:S01]  /*1930*/  @!P0 LDG.E.U16 R22, desc[UR6][R22.64] ;  /* 0x0000000616168981 */ /* 0x000ea2000c1e1500 */
[----:B------:R-:W-:-:S05]  /*1940*/  IABS R43, R36 ;  /* 0x00000024002b7213 */ /* 0x000fca0000000000 */
[----:B------:R-:W-:-:S05]  /*1950*/  IMAD.HI.U32 R35, R35, R43, RZ ;  /* 0x0000002b23237227 */ /* 0x000fca00078e00ff */
[----:B------:R-:W-:-:S05]  /*1960*/  IADD3 R44, -R35, RZ, RZ ;  /* 0x000000ff232c7210 */ /* 0x000fca0007ffe1ff */
[----:B------:R-:W-:-:S05]  /*1970*/  IMAD R43, R24, R44, R43 ;  /* 0x0000002c182b7224 */ /* 0x000fca00078e022b */
[----:B------:R-:W-:-:S13]  /*1980*/  ISETP.GT.U32.AND P2, PT, R24, R43, PT ;  /* 0x0000002b1800720c */ /* 0x000fda0003f44070 */
[----:B------:R-:W-:Y:S02]  /*1990*/  @!P2 IMAD.IADD R43, R43, 0x1, -R24 ;  /* 0x000000012b2ba824 */ /* 0x000fe400078e0a18 */
[----:B------:R-:W-:-:S03]  /*19a0*/  @!P2 VIADD R35, R35, 0x1 ;  /* 0x000000012323a836 */ /* 0x000fc60000000000 */
[----:B------:R-:W-:Y:S02]  /*19b0*/  ISETP.GE.U32.AND P2, PT, R43, R24, PT ;  /* 0x000000182b00720c */ /* 0x000fe40003f46070 */
[----:B------:R-:W-:-:S11]  /*19c0*/  LOP3.LUT R24, R36, R19, RZ, 0x3c, !PT ;  /* 0x0000001324187212 */ /* 0x000fd600078e3cff */
[----:B------:R-:W-:Y:S01]  /*19d0*/  @P2 VIADD R35, R35, 0x1 ;  /* 0x0000000123232836 */ /* 0x000fe20000000000 */
[----:B------:R-:W-:Y:S02]  /*19e0*/  ISETP.GE.AND P2, PT, R24, RZ, PT ;  /* 0x000000ff1800720c */ /* 0x000fe40003f46270 */
[----:B------:R-:W3:Y:S01]  /*19f0*/  LDG.E.U16 R24, desc[UR6][R38.64+0x8] ;  /* 0x0000080626187981 */ /* 0x000ee2000c1e1500 */
[----:B------:R-:W-:-:S10]  /*1a00*/  LOP3.LUT R42, R42, R29, RZ, 0xfc, !PT ;  /* 0x0000001d2a2a7212 */ /* 0x000fd400078efcff */
[----:B------:R-:W-:Y:S01]  /*1a10*/  @!P2 IMAD.MOV R35, RZ, RZ, -R35 ;  /* 0x000000ffff23a224 */ /* 0x000fe200078e0a23 */
[----:B------:R-:W-:-:S04]  /*1a20*/  ISETP.GE.AND P2, PT, R42, RZ, PT ;  /* 0x000000ff2a00720c */ /* 0x000fc80003f46270 */
[----:B------:R-:W-:Y:S02]  /*1a30*/  ISETP.GE.OR P2, PT, R29, UR9, !P2 ;  /* 0x000000091d007c0c */ /* 0x000fe4000d746670 */
[----:B------:R-:W-:Y:S02]  /*1a40*/  SEL R35, R25, R35, !P4 ;  /* 0x0000002319237207 */ /* 0x000fe40006000000 */
[----:B------:R-:W-:Y:S02]  /*1a50*/  ISETP.GE.OR P2, PT, R41, UR8, P2 ;  /* 0x0000000829007c0c */ /* 0x000fe40009746670 */
[----:B------:R-:W-:Y:S02]  /*1a60*/  LOP3.LUT R42, R35, R30, RZ, 0xfc, !PT ;  /* 0x0000001e232a7212 */ /* 0x000fe400078efcff */
[----:B------:R-:W-:Y:S02]  /*1a70*/  ISETP.GE.OR P4, PT, R30, UR10, P2 ;  /* 0x0000000a1e007c0c */ /* 0x000fe40009786670 */
[----:B------:R-:W-:Y:S01]  /*1a80*/  LOP3.LUT R25, R42, R31, RZ, 0xfc, !PT ;  /* 0x0000001f2a197212 */ /* 0x000fe200078efcff */
[----:B------:R-:W-:-:S03]  /*1a90*/  IMAD.MOV.U32 R44, RZ, RZ, RZ ;  /* 0x000000ffff2c7224 */ /* 0x000fc600078e00ff */
[----:B------:R-:W-:-:S07]  /*1aa0*/  ISETP.GE.AND P2, PT, R25, RZ, PT ;  /* 0x000000ff1900720c */ /* 0x000fce0003f46270 */
[----:B------:R-:W-:Y:S02]  /*1ab0*/  @!P4 IMAD R40, R40, UR9, R29 ;  /* 0x000000092828cc24 */ /* 0x000fe4000f8e021d */
[----:B--2---:R-:W-:Y:S01]  /*1ac0*/  @!P0 IMAD.U32 R44, R22, 0x10000, RZ ;  /* 0x00010000162c8824 */ /* 0x004fe200078e00ff */
[----:B------:R-:W-:Y:S01]  /*1ad0*/  ISETP.GE.OR P0, PT, R31, UR9, !P2 ;  /* 0x000000091f007c0c */ /* 0x000fe2000d706670 */
[----:B------:R-:W0:Y:S03]  /*1ae0*/  @!P4 LDC.64 R22, c[0x0][0x210] ;  /* 0x00008400ff16cb82 */ /* 0x000e260000000a00 */
[----:B------:R-:W-:-:S04]  /*1af0*/  ISETP.GE.OR P0, PT, R35, UR8, P0 ;  /* 0x0000000823007c0c */ /* 0x000fc80008706670 */
[----:B------:R-:W-:Y:S01]  /*1b00*/  ISETP.GE.OR P2, PT, R30, UR10, P0 ;  /* 0x0000000a1e007c0c */ /* 0x000fe20008746670 */
[----:B---3--:R-:W-:-:S04]  /*1b10*/  IMAD.U32 R24, R24, 0x10000, RZ ;  /* 0x0001000018187824 */ /* 0x008fc800078e00ff */
[----:B------:R-:W-:Y:S01]  /*1b20*/  @P1 FFMA.FTZ R37, R24, R44, R37 ;  /* 0x0000002c18251223 */ /* 0x000fe20000010025 */
[----:B------:R-:W-:Y:S02]  /*1b30*/  LOP3.LUT R24, R42, R28, RZ, 0xfc, !PT ;  /* 0x0000001c2a187212 */ /* 0x000fe400078efcff */
[----:B------:R-:W-:Y:S02]  /*1b40*/  @!P4 IADD3 R41, P1, R40, R16, RZ ;  /* 0x000000102829c210 */ /* 0x000fe40007f3e0ff */
[----:B------:R-:W-:-:S03]  /*1b50*/  ISETP.GE.AND P0, PT, R24, RZ, PT ;  /* 0x000000ff1800720c */ /* 0x000fc60003f06270 */
[----:B------:R-:W1:Y:S01]  /*1b60*/  @!P2 LDC.64 R24, c[0x0][0x210] ;  /* 0x00008400ff18ab82 */ /* 0x000e620000000a00 */
[----:B------:R-:W-:Y:S02]  /*1b70*/  @!P4 LEA.HI.X.SX32 R44, R40, R17, 0x1, P1 ;  /* 0x00000011282cc211 */ /* 0x000fe400008f0eff */
[C---:B0-----:R-:W-:Y:S02]  /*1b80*/  @!P4 LEA R40, P1, R41.reuse, R22, 0x1 ;  /* 0x000000162928c211 */ /* 0x041fe400078208ff */
[----:B------:R-:W-:Y:S02]  /*1b90*/  ISETP.GE.OR P0, PT, R28, UR9, !P0 ;  /* 0x000000091c007c0c */ /* 0x000fe4000c706670 */
[----:B------:R-:W-:Y:S01]  /*1ba0*/  @!P4 LEA.HI.X R41, R41, R23, R44, 0x1, P1 ;  /* 0x000000172929c211 */ /* 0x000fe200008f0c2c */
[----:B------:R-:W-:Y:S01]  /*1bb0*/  IMAD R44, R30, UR8, R35 ;  /* 0x000000081e2c7c24 */ /* 0x000fe2000f8e0223 */
[----:B------:R-:W-:-:S03]  /*1bc0*/  ISETP.GE.OR P0, PT, R35, UR8, P0 ;  /* 0x0000000823007c0c */ /* 0x000fc60008706670 */
[----:B------:R-:W-:Y:S01]  /*1bd0*/  @!P2 IMAD R31, R44, UR9, R31 ;  /* 0x000000092c1fac24 */ /* 0x000fe2000f8e021f */
[----:B------:R-:W-:Y:S01]  /*1be0*/  ISETP.GE.OR P0, PT, R30, UR10, P0 ;  /* 0x0000000a1e007c0c */ /* 0x000fe20008706670 */
[----:B------:R-:W2:Y:S03]  /*1bf0*/  @!P4 LDG.E.U16 R40, desc[UR6][R40.64] ;  /* 0x000000062828c981 */ /* 0x000ea6000c1e1500 */
[----:B------:R-:W-:-:S04]  /*1c00*/  @!P2 IADD3 R22, P1, R31, R16, RZ ;  /* 0x000000101f16a210 */ /* 0x000fc80007f3e0ff */
[----:B------:R-:W-:Y:S02]  /*1c10*/  @!P2 LEA.HI.X.SX32 R31, R31, R17, 0x1, P1 ;  /* 0x000000111f1fa211 */ /* 0x000fe400008f0eff */
[----:B-1----:R-:W-:-:S04]  /*1c20*/  @!P2 LEA R24, P1, R22, R24, 0x1 ;  /* 0x000000181618a211 */ /* 0x002fc800078208ff */
[----:B------:R-:W-:Y:S02]  /*1c30*/  @!P2 LEA.HI.X R25, R22, R25, R31, 0x1, P1 ;  /* 0x000000191619a211 */ /* 0x000fe400008f0c1f */
[----:B------:R-:W0:Y:S01]  /*1c40*/  @!P0 LDC.64 R22, c[0x0][0x210] ;  /* 0x00008400ff168b82 */ /* 0x000e220000000a00 */
[----:B------:R-:W-:Y:S01]  /*1c50*/  @!P0 IMAD R31, R44, UR9, R28 ;  /* 0x000000092c1f8c24 */ /* 0x000fe2000f8e021c */
[----:B------:R-:W-:Y:S01]  /*1c60*/  LOP3.LUT R42, R42, R29, RZ, 0xfc, !PT ;  /* 0x0000001d2a2a7212 */ /* 0x000fe200078efcff */
[----:B------:R-:W3:Y:S03]  /*1c70*/  @!P2 LDG.E.U16 R24, desc[UR6][R24.64] ;  /* 0x000000061818a981 */ /* 0x000ee6000c1e1500 */
[----:B------:R-:W-:-:S04]  /*1c80*/  @!P0 IADD3 R28, P1, R31, R16, RZ ;  /* 0x000000101f1c8210 */ /* 0x000fc80007f3e0ff */
[----:B------:R-:W-:Y:S02]  /*1c90*/  @!P0 LEA.HI.X.SX32 R31, R31, R17, 0x1, P1 ;  /* 0x000000111f1f8211 */ /* 0x000fe400008f0eff */
[----:B0-----:R-:W-:-:S04]  /*1ca0*/  @!P0 LEA R46, P1, R28, R22, 0x1 ;  /* 0x000000161c2e8211 */ /* 0x001fc800078208ff */
[----:B------:R-:W-:Y:S02]  /*1cb0*/  @!P0 LEA.HI.X R47, R28, R23, R31, 0x1, P1 ;  /* 0x000000171c2f8211 */ /* 0x000fe400008f0c1f */
[----:B------:R-:W-:Y:S01]  /*1cc0*/  ISETP.GE.AND P1, PT, R42, RZ, PT ;  /* 0x000000ff2a00720c */ /* 0x000fe20003f26270 */
[----:B------:R-:W4:Y:S03]  /*1cd0*/  LDG.E.U16 R31, desc[UR6][R38.64+0x10] ;  /* 0x00001006261f7981 */ /* 0x000f26000c1e1500 */
[----:B------:R-:W-:Y:S01]  /*1ce0*/  ISETP.GE.OR P1, PT, R29, UR9, !P1 ;  /* 0x000000091d007c0c */ /* 0x000fe2000cf26670 */
[----:B------:R-:W5:Y:S03]  /*1cf0*/  @!P0 LDG.E.U16 R46, desc[UR6][R46.64] ;  /* 0x000000062e2e8981 */ /* 0x000f66000c1e1500 */
[----:B------:R-:W-:-:S04]  /*1d00*/  ISETP.GE.OR P1, PT, R35, UR8, P1 ;  /* 0x0000000823007c0c */ /* 0x000fc80008f26670 */
[----:B------:R-:W-:Y:S01]  /*1d10*/  ISETP.GE.OR P1, PT, R30, UR10, P1 ;  /* 0x0000000a1e007c0c */ /* 0x000fe20008f26670 */
[----:B------:R-:W-:Y:S01]  /*1d20*/  IMAD R29, R44, UR9, R29 ;  /* 0x000000092c1d7c24 */ /* 0x000fe2000f8e021d */
[----:B------:R-:W4:Y:S11]  /*1d30*/  LDG.E.U16 R30, desc[UR6][R38.64+0xe] ;  /* 0x00000e06261e7981 */ /* 0x000f36000c1e1500 */
[----:B------:R-:W0:Y:S01]  /*1d40*/  @!P1 LDC.64 R22, c[0x0][0x210] ;  /* 0x00008400ff169b82 */ /* 0x000e220000000a00 */
[----:B------:R-:W-:-:S04]  /*1d50*/  @!P1 IADD3 R28, P6, R29, R16, RZ ;  /* 0x000000101d1c9210 */ /* 0x000fc80007fde0ff */
[----:B------:R-:W-:Y:S02]  /*1d60*/  @!P1 LEA.HI.X.SX32 R29, R29, R17, 0x1, P6 ;  /* 0x000000111d1d9211 */ /* 0x000fe400030f0eff */
[----:B0-----:R-:W-:-:S04]  /*1d70*/  @!P1 LEA R22, P6, R28, R22, 0x1 ;  /* 0x000000161c169211 */ /* 0x001fc800078c08ff */
[----:B------:R-:W-:Y:S02]  /*1d80*/  @!P1 LEA.HI.X R23, R28, R23, R29, 0x1, P6 ;  /* 0x000000171c179211 */ /* 0x000fe400030f0c1d */
[----:B------:R-:W4:Y:S04]  /*1d90*/  LDG.E.U16 R28, desc[UR6][R38.64+0xa] ;  /* 0x00000a06261c7981 */ /* 0x000f28000c1e1500 */
[----:B------:R-:W4:Y:S04]  /*1da0*/  LDG.E.U16 R29, desc[UR6][R38.64+0xc] ;  /* 0x00000c06261d7981 */ /* 0x000f28000c1e1500 */
[----:B------:R0:W4:Y:S01]  /*1db0*/  @!P1 LDG.E.U16 R22, desc[UR6][R22.64] ;  /* 0x0000000616169981 */ /* 0x000122000c1e1500 */
[----:B------:R-:W-:Y:S01]  /*1dc0*/  IMAD R19, R35, R19, RZ ;  /* 0x0000001323137224 */ /* 0x000fe200078e02ff */
[----:B------:R-:W-:Y:S01]  /*1dd0*/  ISETP.EQ.AND P5, PT, R34, R27, P5 ;  /* 0x0000001b2200720c */ /* 0x000fe20002fa2270 */
[----:B------:R-:W-:-:S03]  /*1de0*/  IMAD.MOV.U32 R42, RZ, RZ, RZ ;  /* 0x000000ffff2a7224 */ /* 0x000fc600078e00ff */
[----:B------:R-:W-:Y:S01]  /*1df0*/  ISETP.EQ.AND P3, PT, R19, R36, !P3 ;  /* 0x000000241300720c */ /* 0x000fe20005f62270 */
[----:B------:R-:W-:Y:S01]  /*1e00*/  HFMA2.MMA R19, -RZ, RZ, 0, 0 ;  /* 0x00000000ff137435 */ /* 0x000fe200000001ff */
[----:B------:R-:W-:Y:S02]  /*1e10*/  VIADD R20, R20, 0x12 ;  /* 0x0000001214147836 */ /* 0x000fe40000000000 */
[C---:B0-----:R-:W-:Y:S02]  /*1e20*/  VIADD R23, R11.reuse, 0xfffffffe ;  /* 0xfffffffe0b177836 */ /* 0x041fe40000000000 */
[----:B------:R-:W-:Y:S02]  /*1e30*/  IMAD.MOV.U32 R25, RZ, RZ, RZ ;  /* 0x000000ffff197224 */ /* 0x000fe400078e00ff */
[----:B------:R-:W-:Y:S02]  /*1e40*/  VIADD R26, R26, 0xffffffff ;  /* 0xffffffff1a1a7836 */ /* 0x000fe40000000000 */
[----:B--2---:R-:W-:Y:S01]  /*1e50*/  @!P4 IMAD.U32 R42, R40, 0x10000, RZ ;  /* 0x00010000282ac824 */ /* 0x004fe200078e00ff */
[----:B------:R-:W-:Y:S01]  /*1e60*/  ISETP.EQ.AND P4, PT, R32, R11, P3 ;  /* 0x0000000b2000720c */ /* 0x000fe20001f82270 */
[----:B------:R-:W-:-:S02]  /*1e70*/  VIADD R32, R11, 0xffffffff ;  /* 0xffffffff0b207836 */ /* 0x000fc40000000000 */
[----:B---3--:R-:W-:Y:S02]  /*1e80*/  @!P2 IMAD.U32 R25, R24, 0x10000, RZ ;  /* 0x000100001819a824 */ /* 0x008fe400078e00ff */
[----:B-----5:R-:W-:Y:S01]  /*1e90*/  @!P0 IMAD.U32 R19, R46, 0x10000, RZ ;  /* 0x000100002e138824 */ /* 0x020fe200078e00ff */
[----:B------:R-:W-:Y:S01]  /*1ea0*/  ISETP.NE.AND P0, PT, R20, 0x36, PT ;  /* 0x000000361400780c */ /* 0x000fe20003f05270 */
[----:B----4-:R-:W-:Y:S02]  /*1eb0*/  IMAD.U32 R30, R30, 0x10000, RZ ;  /* 0x000100001e1e7824 */ /* 0x010fe400078e00ff */
[----:B------:R-:W-:-:S04]  /*1ec0*/  IMAD.U32 R28, R28, 0x10000, RZ ;  /* 0x000100001c1c7824 */ /* 0x000fc800078e00ff */
[----:B------:R-:W-:Y:S01]  /*1ed0*/  @P5 FFMA.FTZ R37, R28, R42, R37 ;  /* 0x0000002a1c255223 */ /* 0x000fe20000010025 */
[----:B------:R-:W-:Y:S01]  /*1ee0*/  ISETP.EQ.AND P5, PT, R33, R32, P3 ;  /* 0x000000202100720c */ /* 0x000fe20001fa2270 */
[----:B------:R-:W-:Y:S01]  /*1ef0*/  IMAD.U32 R24, R29, 0x10000, RZ ;  /* 0x000100001d187824 */ /* 0x000fe200078e00ff */
[----:B------:R-:W-:-:S03]  /*1f00*/  ISETP.EQ.AND P3, PT, R34, R23, P3 ;  /* 0x000000172200720c */ /* 0x000fc60001f62270 */
[----:B------:R-:W-:Y:S01]  /*1f10*/  @P4 FFMA.FTZ R37, R24, R25, R37 ;  /* 0x0000001918254223 */ /* 0x000fe20000010025 */
[----:B------:R-:W-:Y:S02]  /*1f20*/  IMAD.MOV.U32 R24, RZ, RZ, RZ ;  /* 0x000000ffff187224 */ /* 0x000fe400078e00ff */
[----:B------:R-:W-:Y:S01]  /*1f30*/  @!P1 IMAD.U32 R24, R22, 0x10000, RZ ;  /* 0x0001000016189824 */ /* 0x000fe200078e00ff */
[----:B------:R-:W-:Y:S01]  /*1f40*/  IADD3 R38, P1, R38, 0x12, RZ ;  /* 0x0000001226267810 */ /* 0x000fe20007f3e0ff */
[----:B------:R-:W-:-:S03]  /*1f50*/  IMAD.U32 R22, R31, 0x10000, RZ ;  /* 0x000100001f167824 */ /* 0x000fc600078e00ff */
[----:B------:R-:W-:Y:S01]  /*1f60*/  @P5 FFMA.FTZ R37, R30, R19, R37 ;  /* 0x000000131e255223 */ /* 0x000fe20000010025 */
[----:B------:R-:W-:-:S03]  /*1f70*/  IMAD.X R39, RZ, RZ, R39, P1 ;  /* 0x000000ffff277224 */ /* 0x000fc600008e0627 */
[----:B------:R-:W-:Y:S01]  /*1f80*/  @P3 FFMA.FTZ R37, R22, R24, R37 ;  /* 0x0000001816253223 */ /* 0x000fe20000010025 */
[----:B------:R-:W-:Y:S06]  /*1f90*/  @P0 BRA `(.L_x_206) ;  /* 0xffffffec00180947 */ /* 0x000fec000383ffff */
[----:B------:R-:W-:Y:S02]  /*1fa0*/  ISETP.NE.AND P6, PT, R21, RZ, PT ;  /* 0x000000ff1500720c */ /* 0x000fe40003fc5270 */
[----:B------:R-:W-:-:S05]  /*1fb0*/  IADD3 R12, P0, R12, 0x36, RZ ;  /* 0x000000360c0c7810 */ /* 0x000fca0007f1e0ff */
[----:B------:R-:W-:-:S06]  /*1fc0*/  IMAD.X R13, RZ, RZ, R13, P0 ;  /* 0x000000ffff0d7224 */ /* 0x000fcc00000e060d */
[----:B------:R-:W-:Y:S05]  /*1fd0*/  @!P6 BRA `(.L_x_207) ;  /* 0xffffffe8009ce947 */ /* 0x000fea000383ffff */
.L_x_205:
[----:B------:R-:W-:Y:S05]  /*1fe0*/  BSYNC B0 ;  /* 0x0000000000007941 */ /* 0x000fea0003800000 */
.L_x_204:
        /* <DEDUP_REMOVED lines=32> */
.L_x_209:
        /* <DEDUP_REMOVED lines=9> */
.L_x_476:


//--------------------- .text._ZN2at6native51_GLOBAL__N__11011a27_18_DepthwiseConv3d_cu_35e0c7b543conv_depthwise3d_cuda_backward_input_kernelIN3c108BFloat16EfLi3ELi3ELi3ELi1ELi1ELi1ELi1ELi1ELi1EEEvNS_27GenericPackedTensorAccessorIKT_Lm5ENS_16DefaultPtrTraitsEiEENS5_IS6_Lm5ES8_iEES9_iiiiiiiii --------------------------
	.section	.text._ZN2at6native51_GLOBAL__N__11011a27_18_DepthwiseConv3d_cu_35e0c7b543conv_depthwise3d_cuda_backward_input_kernelIN3c108BFloat16EfLi3ELi3ELi3ELi1ELi1ELi1ELi1ELi1ELi1EEEvNS_27GenericPackedTensorAccessorIKT_Lm5ENS_16DefaultPtrTraitsEiEENS5_IS6_Lm5ES8_iEES9_iiiiiiiii,"ax",@progbits
	.align	128
.text._ZN2at6native51_GLOBAL__N__11011a27_18_DepthwiseConv3d_cu_35e0c7b543conv_depthwise3d_cuda_backward_input_kernelIN3c108BFloat16EfLi3ELi3ELi3ELi1ELi1ELi1ELi1ELi1ELi1EEEvNS_27GenericPackedTensorAccessorIKT_Lm5ENS_16DefaultPtrTraitsEiEENS5_IS6_Lm5ES8_iEES9_iiiiiiiii:
        .type           _ZN2at6native51_GLOBAL__N__11011a27_18_DepthwiseConv3d_cu_35e0c7b543conv_depthwise3d_cuda_backward_input_kernelIN3c108BFloat16EfLi3ELi3ELi3ELi1ELi1ELi1ELi1ELi1ELi1EEEvNS_27GenericPackedTensorAccessorIKT_Lm5ENS_16DefaultPtrTraitsEiEENS5_IS6_Lm5ES8_iEES9_iiiiiiiii,@function
        .size           _ZN2at6native51_GLOBAL__N__11011a27_18_DepthwiseConv3d_cu_35e0c7b543conv_depthwise3d_cuda_backward_input_kernelIN3c108BFloat16EfLi3ELi3ELi3ELi1ELi1ELi1ELi1ELi1ELi1EEEvNS_27GenericPackedTensorAccessorIKT_Lm5ENS_16DefaultPtrTraitsEiEENS5_IS6_Lm5ES8_iEES9_iiiiiiiii,(.L_x_477 - _ZN2at6native51_GLOBAL__N__11011a27_18_DepthwiseConv3d_cu_35e0c7b543conv_depthwise3d_cuda_backward_input_kernelIN3c108BFloat16EfLi3ELi3ELi3ELi1ELi1ELi1ELi1ELi1ELi1EEEvNS_27GenericPackedTensorAccessorIKT_Lm5ENS_16DefaultPtrTraitsEiEENS5_IS6_Lm5ES8_iEES9_iiiiiiiii)
        .other          _ZN2at6native51_GLOBAL__N__11011a27_18_DepthwiseConv3d_cu_35e0c7b543conv_depthwise3d_cuda_backward_input_kernelIN3c108BFloat16EfLi3ELi3ELi3ELi1ELi1ELi1ELi1ELi1ELi1EEEvNS_27GenericPackedTensorAccessorIKT_Lm5ENS_16DefaultPtrTraitsEiEENS5_IS6_Lm5ES8_iEES9_iiiiiiiii,@"STO_CUDA_ENTRY STV_DEFAULT"
_ZN2at6native51_GLOBAL__N__11011a27_18_DepthwiseConv3d_cu_35e0c7b543conv_depthwise3d_cuda_backward_input_kernelIN3c108BFloat16EfLi3ELi3ELi3ELi1ELi1ELi1ELi1ELi1ELi1EEEvNS_27GenericPackedTensorAccessorIKT_Lm5ENS_16DefaultPtrTraitsEiEENS5_IS6_Lm5ES8_iEES9_iiiiiiiii:
        /* <DEDUP_REMOVED lines=16> */
[----:B------:R-:W-:Y:S01]  /*0100*/  IMAD R11, R11, UR4, RZ ;  /* 0x000000040b0b7c24 */ /* 0x000fe2000f8e02ff */
[----:B------:R-:W-:Y:S01]  /*0110*/  ULDC UR15, c[0x0][0x228] ;  /* 0x00008a00000f7ab9 */ /* 0x000fe20000000800 */
[----:B------:R-:W-:Y:S01]  /*0120*/  ULDC UR14, c[0x0][0x2b0] ;  /* 0x0000ac00000e7ab9 */ /* 0x000fe20000000800 */
[----:B------:R-:W-:Y:S01]  /*0130*/  ULDC.64 UR12, c[0x0][0x220] ;  /* 0x00008800000c7ab9 */ /* 0x000fe20000000a00 */
[----:B------:R-:W-:Y:S01]  /*0140*/  ULDC.64 UR10, c[0x0][0x210] ;  /* 0x00008400000a7ab9 */ /* 0x000fe20000000a00 */
        /* <DEDUP_REMOVED lines=11> */
[----:B------:R-:W-:-:S05]  /*0200*/  IMAD.HI.U32 R0, R3, R6, RZ ;  /* 0x0000000603007227 */ /* 0x000fca00078e00ff */
[----:B------:R-:W-:-:S05]  /*0210*/  IADD3 R3, -R0, RZ, RZ ;  /* 0x000000ff00037210 */ /* 0x000fca0007ffe1ff */
        /* <DEDUP_REMOVED lines=11> */
.L_x_214:
[----:B------:R-:W0:Y:S01]  /*02d0*/  LDC R3, c[0x0][0x258] ;  /* 0x00009600ff037b82 */ /* 0x000e220000000800 */
[----:B------:R-:W-:Y:S01]  /*02e0*/  IABS R10, R8 ;  /* 0x00000008000a7213 */ /* 0x000fe20000000000 */
[----:B------:R-:W-:Y:S06]  /*02f0*/  BSSY B0, `(.L_x_210) ;  /* 0x0000118000007945 */ /* 0x000fec0003800000 */
[----:B------:R-:W1:Y:S08]  /*0300*/  LDC R15, c[0x0][0x254] ;  /* 0x00009500ff0f7b82 */ /* 0x000e700000000800 */
[----:B------:R-:W2:Y:S01]  /*0310*/  LDC R14, c[0x0][0x250] ;  /* 0x00009400ff0e7b82 */ /* 0x000ea20000000800 */
[----:B0-----:R-:W-:-:S04]  /*0320*/  IABS R7, R3 ;  /* 0x0000000300077213 */ /* 0x001fc80000000000 */
[----:B------:R-:W0:Y:S01]  /*0330*/  I2F.RP R2, R7 ;  /* 0x0000000700027306 */ /* 0x000e220000209400 */
[----:B-1----:R-:W-:-:S07]  /*0340*/  IABS R12, R15 ;  /* 0x0000000f000c7213 */ /* 0x002fce0000000000 */
[----:B0-----:R-:W0:Y:S02]  /*0350*/  MUFU.RCP R2, R2 ;  /* 0x0000000200027308 */ /* 0x001e240000001000 */
[----:B0-----:R-:W-:-:S06]  /*0360*/  IADD3 R4, R2, 0xffffffe, RZ ;  /* 0x0ffffffe02047810 */ /* 0x001fcc0007ffe0ff */
[----:B------:R0:W1:Y:S02]  /*0370*/  F2I.FTZ.U32.TRUNC.NTZ R5, R4 ;  /* 0x0000000400057305 */ /* 0x000064000021f000 */
[----:B0-----:R-:W-:Y:S02]  /*0380*/  IMAD.MOV.U32 R4, RZ, RZ, RZ ;  /* 0x000000ffff047224 */ /* 0x001fe400078e00ff */
[----:B-1----:R-:W-:-:S04]  /*0390*/  IMAD.MOV R6, RZ, RZ, -R5 ;  /* 0x000000ffff067224 */ /* 0x002fc800078e0a05 */
[----:B------:R-:W-:Y:S02]  /*03a0*/  IMAD R13, R6, R7, RZ ;  /* 0x00000007060d7224 */ /* 0x000fe400078e02ff */
[----:B------:R-:W-:Y:S02]  /*03b0*/  IMAD.MOV.U32 R6, RZ, RZ, R10 ;  /* 0x000000ffff067224 */ /* 0x000fe400078e000a */
[----:B------:R-:W-:-:S04]  /*03c0*/  IMAD.HI.U32 R5, R5, R13, R4 ;  /* 0x0000000d05057227 */ /* 0x000fc800078e0004 */
[----:B------:R-:W-:Y:S01]  /*03d0*/  IMAD.MOV.U32 R13, RZ, RZ, R12 ;  /* 0x000000ffff0d7224 */ /* 0x000fe200078e000c */
[----:B--2---:R-:W-:Y:S01]  /*03e0*/  IABS R12, R14 ;  /* 0x0000000e000c7213 */ /* 0x004fe20000000000 */
[----:B------:R-:W-:Y:S02]  /*03f0*/  IMAD.HI.U32 R2, R5, R6, RZ ;  /* 0x0000000605027227 */ /* 0x000fe400078e00ff */
[----:B------:R-:W0:Y:S03]  /*0400*/  I2F.RP R10, R13 ;  /* 0x0000000d000a7306 */ /* 0x000e260000209400 */
[----:B------:R-:W-:-:S05]  /*0410*/  IADD3 R4, -R2, RZ, RZ ;  /* 0x000000ff02047210 */ /* 0x000fca0007ffe1ff */
[----:B------:R-:W-:-:S05]  /*0420*/  IMAD R4, R7, R4, R6 ;  /* 0x0000000407047224 */ /* 0x000fca00078e0206 */
[----:B------:R-:W-:Y:S01]  /*0430*/  ISETP.GT.U32.AND P1, PT, R7, R4, PT ;  /* 0x000000040700720c */ /* 0x000fe20003f24070 */
[----:B0-----:R-:W0:-:S12]  /*0440*/  MUFU.RCP R10, R10 ;  /* 0x0000000a000a7308 */ /* 0x001e180000001000 */
[----:B------:R-:W-:Y:S02]  /*0450*/  @!P1 IMAD.IADD R4, R4, 0x1, -R7 ;  /* 0x0000000104049824 */ /* 0x000fe400078e0a07 */
[----:B------:R-:W-:Y:S01]  /*0460*/  @!P1 VIADD R2, R2, 0x1 ;  /* 0x0000000102029836 */ /* 0x000fe20000000000 */
[----:B------:R-:W-:Y:S02]  /*0470*/  ISETP.NE.AND P1, PT, R3, RZ, PT ;  /* 0x000000ff0300720c */ /* 0x000fe40003f25270 */
[----:B------:R-:W-:Y:S01]  /*0480*/  ISETP.GE.U32.AND P0, PT, R4, R7, PT ;  /* 0x000000070400720c */ /* 0x000fe20003f06070 */
[----:B0-----:R-:W-:Y:S01]  /*0490*/  VIADD R6, R10, 0xffffffe ;  /* 0x0ffffffe0a067836 */ /* 0x001fe20000000000 */
[----:B------:R-:W-:-:S03]  /*04a0*/  LOP3.LUT R4, R8, R3, RZ, 0x3c, !PT ;  /* 0x0000000308047212 */ /* 0x000fc600078e3cff */
[----:B------:R0:W1:Y:S01]  /*04b0*/  F2I.FTZ.U32.TRUNC.NTZ R7, R6 ;  /* 0x0000000600077305 */ /* 0x000062000021f000 */
[----:B------:R-:W-:-:S07]  /*04c0*/  ISETP.GE.AND P2, PT, R4, RZ, PT ;  /* 0x000000ff0400720c */ /* 0x000fce0003f46270 */
[----:B------:R-:W-:Y:S02]  /*04d0*/  @P0 VIADD R2, R2, 0x1 ;  /* 0x0000000102020836 */ /* 0x000fe40000000000 */
[----:B0-----:R-:W-:-:S04]  /*04e0*/  IMAD.MOV.U32 R6, RZ, RZ, RZ ;  /* 0x000000ffff067224 */ /* 0x001fc800078e00ff */
[----:B------:R-:W-:Y:S01]  /*04f0*/  @!P2 IMAD.MOV R2, RZ, RZ, -R2 ;  /* 0x000000ffff02a224 */ /* 0x000fe200078e0a02 */
[----:B-1----:R-:W-:Y:S02]  /*0500*/  IADD3 R4, RZ, -R7, RZ ;  /* 0x80000007ff047210 */ /* 0x002fe40007ffe0ff */
[----:B------:R-:W-:-:S03]  /*0510*/  @!P1 LOP3.LUT R2, RZ, R3, RZ, 0x33, !PT ;  /* 0x00000003ff029212 */ /* 0x000fc600078e33ff */
[----:B------:R-:W-:Y:S01]  /*0520*/  IMAD R5, R4, R13, RZ ;  /* 0x0000000d04057224 */ /* 0x000fe200078e02ff */
[----:B------:R-:W-:Y:S01]  /*0530*/  IABS R10, R2 ;  /* 0x00000002000a7213 */ /* 0x000fe20000000000 */
[----:B------:R-:W-:Y:S02]  /*0540*/  IMAD.MOV.U32 R4, RZ, RZ, R12 ;  /* 0x000000ffff047224 */ /* 0x000fe400078e000c */
[----:B------:R-:W-:-:S04]  /*0550*/  IMAD.HI.U32 R6, R7, R5, R6 ;  /* 0x0000000507067227 */ /* 0x000fc800078e0006 */
[----:B------:R-:W-:Y:S02]  /*0560*/  IMAD.MOV.U32 R7, RZ, RZ, R10 ;  /* 0x000000ffff077224 */ /* 0x000fe400078e000a */
[----:B------:R-:W0:Y:S02]  /*0570*/  I2F.RP R10, R4 ;  /* 0x00000004000a7306 */ /* 0x000e240000209400 */
[----:B------:R-:W-:-:S05]  /*0580*/  IMAD.HI.U32 R5, R6, R7, RZ ;  /* 0x0000000706057227 */ /* 0x000fca00078e00ff */
[----:B------:R-:W-:-:S05]  /*0590*/  IADD3 R6, -R5, RZ, RZ ;  /* 0x000000ff05067210 */ /* 0x000fca0007ffe1ff */
[C---:B------:R-:W-:Y:S01]  /*05a0*/  IMAD R6, R13.reuse, R6, R7 ;  /* 0x000000060d067224 */ /* 0x040fe200078e0207 */
[----:B0-----:R-:W0:Y:S04]  /*05b0*/  MUFU.RCP R10, R10 ;  /* 0x0000000a000a7308 */ /* 0x001e280000001000 */
[----:B------:R-:W-:-:S13]  /*05c0*/  ISETP.GT.U32.AND P1, PT, R13, R6, PT ;  /* 0x000000060d00720c */ /* 0x000fda0003f24070 */
[----:B------:R-:W-:Y:S02]  /*05d0*/  @!P1 IMAD.IADD R6, R6, 0x1, -R13 ;  /* 0x0000000106069824 */ /* 0x000fe400078e0a0d */
[----:B0-----:R-:W-:Y:S02]  /*05e0*/  VIADD R7, R10, 0xffffffe ;  /* 0x0ffffffe0a077836 */ /* 0x001fe40000000000 */
[----:B------:R-:W-:Y:S01]  /*05f0*/  @!P1 VIADD R5, R5, 0x1 ;  /* 0x0000000105059836 */ /* 0x000fe20000000000 */
[----:B------:R-:W-:Y:S02]  /*0600*/  ISETP.GE.U32.AND P0, PT, R6, R13, PT ;  /* 0x0000000d0600720c */ /* 0x000fe40003f06070 */
[----:B------:R-:W0:Y:S01]  /*0610*/  LDC R13, c[0x0][0x24c] ;  /* 0x00009300ff0d7b82 */ /* 0x000e220000000800 */
[----:B------:R-:W-:Y:S01]  /*0620*/  LOP3.LUT R6, R2, R15, RZ, 0x3c, !PT ;  /* 0x0000000f02067212 */ /* 0x000fe200078e3cff */
[----:B------:R-:W1:Y:S01]  /*0630*/  F2I.FTZ.U32.TRUNC.NTZ R7, R7 ;  /* 0x0000000700077305 */ /* 0x000e62000021f000 */
[----:B------:R-:W-:-:S02]  /*0640*/  ISETP.NE.AND P1, PT, R15, RZ, PT ;  /* 0x000000ff0f00720c */ /* 0x000fc40003f25270 */
[----:B------:R-:W-:Y:S01]  /*0650*/  ISETP.GE.AND P2, PT, R6, RZ, PT ;  /* 0x000000ff0600720c */ /* 0x000fe20003f46270 */
[----:B------:R-:W-:-:S05]  /*0660*/  IMAD.MOV.U32 R6, RZ, RZ, RZ ;  /* 0x000000ffff067224 */ /* 0x000fca00078e00ff */
[----:B------:R-:W-:Y:S01]  /*0670*/  @P0 VIADD R5, R5, 0x1 ;  /* 0x0000000105050836 */ /* 0x000fe20000000000 */
[----:B-1----:R-:W-:-:S06]  /*0680*/  IADD3 R17, RZ, -R7, RZ ;  /* 0x80000007ff117210 */ /* 0x002fcc0007ffe0ff */
[----:B------:R-:W-:Y:S01]  /*0690*/  @!P2 IMAD.MOV R5, RZ, RZ, -R5 ;  /* 0x000000ffff05a224 */ /* 0x000fe200078e0a05 */
[----:B------:R-:W-:Y:S01]  /*06a0*/  @!P1 LOP3.LUT R5, RZ, R15, RZ, 0x33, !PT ;  /* 0x0000000fff059212 */ /* 0x000fe200078e33ff */
[----:B------:R-:W-:-:S03]  /*06b0*/  IMAD R17, R17, R4, RZ ;  /* 0x0000000411117224 */ /* 0x000fc600078e02ff */
[----:B------:R-:W-:Y:S02]  /*06c0*/  IABS R10, R5 ;  /* 0x00000005000a7213 */ /* 0x000fe40000000000 */
[----:B0-----:R-:W-:Y:S01]  /*06d0*/  IABS R19, R13 ;  /* 0x0000000d00137213 */ /* 0x001fe20000000000 */
[----:B------:R-:W-:-:S03]  /*06e0*/  IMAD.HI.U32 R6, R7, R17, R6 ;  /* 0x0000001107067227 */ /* 0x000fc600078e0006 */
[----:B------:R-:W0:Y:S01]  /*06f0*/  I2F.RP R12, R19 ;  /* 0x00000013000c7306 */ /* 0x000e220000209400 */
[----:B------:R-:W-:-:S04]  /*0700*/  IMAD.MOV.U32 R7, RZ, RZ, R10 ;  /* 0x000000ffff077224 */ /* 0x000fc800078e000a */
[----:B------:R-:W-:-:S04]  /*0710*/  IMAD.HI.U32 R6, R6, R7, RZ ;  /* 0x0000000706067227 */ /* 0x000fc800078e00ff */
[----:B------:R-:W-:-:S04]  /*0720*/  IMAD.MOV R10, RZ, RZ, -R6 ;  /* 0x000000ffff0a7224 */ /* 0x000fc800078e0a06 */
[C---:B------:R-:W-:Y:S01]  /*0730*/  IMAD R7, R4.reuse, R10, R7 ;  /* 0x0000000a04077224 */ /* 0x040fe200078e0207 */
[----:B0-----:R-:W0:Y:S04]  /*0740*/  MUFU.RCP R12, R12 ;  /* 0x0000000c000c7308 */ /* 0x001e280000001000 */
[----:B------:R-:W-:-:S13]  /*0750*/  ISETP.GT.U32.AND P1, PT, R4, R7, PT ;  /* 0x000000070400720c */ /* 0x000fda0003f24070 */
[-C--:B------:R-:W-:Y:S01]  /*0760*/  @!P1 IADD3 R7, R7, -R4.reuse, RZ ;  /* 0x8000000407079210 */ /* 0x080fe20007ffe0ff */
[----:B0-----:R-:W-:Y:S01]  /*0770*/  VIADD R10, R12, 0xffffffe ;  /* 0x0ffffffe0c0a7836 */ /* 0x001fe20000000000 */
[----:B------:R-:W-:Y:S01]  /*0780*/  IADD3 R12, -R2, RZ, RZ ;  /* 0x000000ff020c7210 */ /* 0x000fe20007ffe1ff */
[----:B------:R-:W-:Y:S01]  /*0790*/  @!P1 VIADD R6, R6, 0x1 ;  /* 0x0000000106069836 */ /* 0x000fe20000000000 */
[----:B------:R-:W-:Y:S02]  /*07a0*/  ISETP.GE.U32.AND P0, PT, R7, R4, PT ;  /* 0x000000040700720c */ /* 0x000fe40003f06070 */
[----:B------:R-:W0:Y:S01]  /*07b0*/  F2I.FTZ.U32.TRUNC.NTZ R7, R10 ;  /* 0x0000000a00077305 */ /* 0x000e22000021f000 */
[----:B------:R-:W-:Y:S01]  /*07c0*/  LOP3.LUT R4, R5, R14, RZ, 0x3c, !PT ;  /* 0x0000000e05047212 */ /* 0x000fe200078e3cff */
[----:B------:R-:W-:Y:S01]  /*07d0*/  IMAD R12, R3, R12, R8 ;  /* 0x0000000c030c7224 */ /* 0x000fe200078e0208 */
[----:B------:R-:W-:Y:S02]  /*07e0*/  ISETP.NE.AND P1, PT, R14, RZ, PT ;  /* 0x000000ff0e00720c */ /* 0x000fe40003f25270 */
[----:B------:R-:W-:-:S06]  /*07f0*/  ISETP.GE.AND P2, PT, R4, RZ, PT ;  /* 0x000000ff0400720c */ /* 0x000fcc0003f46270 */
[----:B------:R-:W-:Y:S01]  /*0800*/  @P0 VIADD R6, R6, 0x1 ;  /* 0x0000000106060836 */ /* 0x000fe20000000000 */
[----:B0-----:R-:W-:-:S03]  /*0810*/  IADD3 R4, RZ, -R7, RZ ;  /* 0x80000007ff047210 */ /* 0x001fc60007ffe0ff */
[----:B------:R-:W-:Y:S02]  /*0820*/  IMAD.MOV.U32 R16, RZ, RZ, R6 ;  /* 0x000000ffff107224 */ /* 0x000fe400078e0006 */
[----:B------:R-:W-:Y:S02]  /*0830*/  IMAD.MOV.U32 R6, RZ, RZ, RZ ;  /* 0x000000ffff067224 */ /* 0x000fe400078e00ff */
[----:B------:R-:W-:Y:S01]  /*0840*/  @!P2 IMAD.MOV R16, RZ, RZ, -R16 ;  /* 0x000000ffff10a224 */ /* 0x000fe200078e0a10 */
[----:B------:R-:W-:Y:S01]  /*0850*/  @!P1 LOP3.LUT R16, RZ, R14, RZ, 0x33, !PT ;  /* 0x0000000eff109212 */ /* 0x000fe200078e33ff */
[----:B------:R-:W-:-:S03]  /*0860*/  IMAD R17, R4, R19, RZ ;  /* 0x0000001304117224 */ /* 0x000fc600078e02ff */
[----:B------:R-:W-:Y:S01]  /*0870*/  IABS R4, R16 ;  /* 0x0000001000047213 */ /* 0x000fe20000000000 */
[----:B------:R-:W-:-:S06]  /*0880*/  IMAD.HI.U32 R17, R7, R17, R6 ;  /* 0x0000001107117227 */ /* 0x000fcc00078e0006 */
        /* <DEDUP_REMOVED lines=21> */
[----:B------:R-:W-:Y:S02]  /*09e0*/  IMAD R14, R14, R6, R5 ;  /* 0x000000060e0e7224 */ /* 0x000fe400078e0205 */
[----:B------:R-:W-:-:S06]  /*09f0*/  IMAD.MOV.U32 R6, RZ, RZ, RZ ;  /* 0x000000ffff067224 */ /* 0x000fcc00078e00ff */
[----:B------:R-:W-:Y:S05]  /*0a00*/  @P0 BRA `(.L_x_211) ;  /* 0x0000000800980947 */ /* 0x000fea0003800000 */
[----:B------:R-:W0:Y:S01]  /*0a10*/  LDC.64 R20, c[0x0][0x2b0] ;  /* 0x0000ac00ff147b82 */ /* 0x000e220000000a00 */
[----:B------:R-:W-:Y:S01]  /*0a20*/  ULDC UR4, c[0x0][0x2ac] ;  /* 0x0000ab0000047ab9 */ /* 0x000fe20000000800 */
[----:B------:R-:W-:Y:S01]  /*0a30*/  ULDC UR5, c[0x0][0x224] ;  /* 0x0000890000057ab9 */ /* 0x000fe20000000800 */
[----:B------:R-:W-:Y:S01]  /*0a40*/  VIADD R2, R14, UR4 ;  /* 0x000000040e027c36 */ /* 0x000fe20008000000 */
[----:B------:R-:W-:Y:S01]  /*0a50*/  ULDC UR8, c[0x0][0x28c] ;  /* 0x0000a30000087ab9 */ /* 0x000fe20000000800 */
[----:B------:R-:W-:Y:S01]  /*0a60*/  ULDC UR4, c[0x0][0x228] ;  /* 0x00008a0000047ab9 */ /* 0x000fe20000000800 */
[----:B------:R-:W-:Y:S02]  /*0a70*/  IMAD R7, R17, UR8, RZ ;  /* 0x0000000811077c24 */ /* 0x000fe4000f8e02ff */
[----:B------:R-:W1:Y:S01]  /*0a80*/  LDC.64 R22, c[0x0][0x270] ;  /* 0x00009c00ff167b82 */ /* 0x000e620000000a00 */
[----:B------:R-:W-:Y:S01]  /*0a90*/  IMAD.MOV.U32 R6, RZ, RZ, RZ ;  /* 0x000000ffff067224 */ /* 0x000fe200078e00ff */
[----:B0-----:R-:W-:-:S02]  /*0aa0*/  IADD3 R3, R15, -0x2, R20 ;  /* 0xfffffffe0f037810 */ /* 0x001fc40007ffe014 */
[C---:B------:R-:W-:Y:S02]  /*0ab0*/  IADD3 R5, R15.reuse, -0x1, R20 ;  /* 0xffffffff0f057810 */ /* 0x040fe40007ffe014 */
[----:B------:R-:W-:Y:S01]  /*0ac0*/  IADD3 R19, R15, R20, RZ ;  /* 0x000000140f137210 */ /* 0x000fe20007ffe0ff */
[----:B------:R-:W-:Y:S01]  /*0ad0*/  IMAD R3, R2, UR5, R3 ;  /* 0x0000000502037c24 */ /* 0x000fe2000f8e0203 */
[----:B------:R-:W-:Y:S01]  /*0ae0*/  IADD3 R4, R12, -0x2, R21 ;  /* 0xfffffffe0c047810 */ /* 0x000fe20007ffe015 */
[----:B------:R-:W-:Y:S02]  /*0af0*/  IMAD R5, R2, UR5, R5 ;  /* 0x0000000502057c24 */ /* 0x000fe4000f8e0205 */
[----:B------:R-:W-:Y:S02]  /*0b00*/  IMAD.IADD R21, R12, 0x1, R21 ;  /* 0x000000010c157824 */ /* 0x000fe400078e0215 */
[----:B------:R-:W-:Y:S02]  /*0b10*/  IMAD R24, R2, UR5, R19 ;  /* 0x0000000502187c24 */ /* 0x000fe4000f8e0213 */
[----:B-1----:R-:W-:-:S04]  /*0b20*/  IMAD.WIDE R22, R7, 0x2, R22 ;  /* 0x0000000207167825 */ /* 0x002fc800078e0216 */
[--C-:B------:R-:W-:Y:S02]  /*0b30*/  IMAD R18, R3, UR4, R4.reuse ;  /* 0x0000000403127c24 */ /* 0x100fe4000f8e0204 */
[----:B------:R-:W-:Y:S02]  /*0b40*/  IMAD R20, R5, UR4, R4 ;  /* 0x0000000405147c24 */ /* 0x000fe4000f8e0204 */
[----:B------:R-:W-:Y:S02]  /*0b50*/  VIADD R25, R21, 0xfffffffe ;  /* 0xfffffffe15197836 */ /* 0x000fe40000000000 */
[----:B------:R-:W-:-:S07]  /*0b60*/  IMAD R24, R24, UR4, R21 ;  /* 0x0000000418187c24 */ /* 0x000fce000f8e0215 */
.L_x_213:
[----:B------:R-:W-:Y:S01]  /*0b70*/  ULDC UR4, c[0x0][0x230] ;  /* 0x00008c0000047ab9 */ /* 0x000fe20000000800 */
[----:B------:R-:W-:Y:S01]  /*0b80*/  ULDC.64 UR8, c[0x0][0x228] ;  /* 0x00008a0000087ab9 */ /* 0x000fe20000000a00 */
[C---:B------:R-:W-:Y:S01]  /*0b90*/  IMAD R26, R17.reuse, UR4, RZ ;  /* 0x00000004111a7c24 */ /* 0x040fe2000f8e02ff */
[----:B------:R-:W-:Y:S01]  /*0ba0*/  IADD3 R17, R17, 0x1, RZ ;  /* 0x0000000111117810 */ /* 0x000fe20007ffe0ff */
[----:B------:R-:W-:Y:S01]  /*0bb0*/  IMAD R27, R10, UR9, RZ ;  /* 0x000000090a1b7c24 */ /* 0x000fe2000f8e02ff */
[----:B------:R-:W-:Y:S01]  /*0bc0*/  ULDC UR4, c[0x0][0x2ac] ;  /* 0x0000ab0000047ab9 */ /* 0x000fe20000000800 */
[C---:B------:R-:W-:Y:S01]  /*0bd0*/  IMAD R3, R0.reuse, R13, RZ ;  /* 0x0000000d00037224 */ /* 0x040fe200078e02ff */
[----:B------:R-:W-:Y:S01]  /*0be0*/  SHF.R.S32.HI R2, RZ, 0x1f, R26 ;  /* 0x0000001fff027819 */ /* 0x000fe2000001141a */
[----:B------:R-:W-:Y:S01]  /*0bf0*/  IMAD.MOV.U32 R28, RZ, RZ, 0x3 ;  /* 0x00000003ff1c7424 */ /* 0x000fe200078e00ff */
[----:B------:R-:W-:Y:S01]  /*0c00*/  IADD3 R26, P0, R27, R26, RZ ;  /* 0x0000001a1b1a7210 */ /* 0x000fe20007f1e0ff */
[----:B------:R-:W-:Y:S01]  /*0c10*/  IMAD.IADD R4, R0, 0x1, R3 ;  /* 0x0000000100047824 */ /* 0x000fe200078e0203 */
[----:B------:R-:W-:Y:S01]  /*0c20*/  ISETP.GE.AND P4, PT, R21, UR8, PT ;  /* 0x0000000815007c0c */ /* 0x000fe2000bf86270 */
[----:B------:R-:W-:Y:S01]  /*0c30*/  IMAD.MOV.U32 R29, RZ, RZ, R24 ;  /* 0x000000ffff1d7224 */ /* 0x000fe200078e0018 */
[----:B------:R-:W-:Y:S01]  /*0c40*/  LEA.HI.X.SX32 R27, R27, R2, 0x1, P0 ;  /* 0x000000021b1b7211 */ /* 0x000fe200000f0eff */
[----:B------:R-:W-:Y:S01]  /*0c50*/  IMAD.MOV.U32 R30, RZ, RZ, R20 ;  /* 0x000000ffff1e7224 */ /* 0x000fe200078e0014 */
[----:B------:R-:W-:Y:S01]  /*0c60*/  ISETP.GE.AND P3, PT, R17, R4, PT ;  /* 0x000000041100720c */ /* 0x000fe20003f66270 */
[----:B------:R-:W-:Y:S01]  /*0c70*/  IMAD.MOV.U32 R31, RZ, RZ, R18 ;  /* 0x000000ffff1f7224 */ /* 0x000fe200078e0012 */
[----:B------:R-:W-:Y:S01]  /*0c80*/  MOV R2, R22 ;  /* 0x0000001600027202 */ /* 0x000fe20000000f00 */
[----:B------:R-:W-:-:S02]  /*0c90*/  IMAD.MOV.U32 R3, RZ, RZ, R23 ;  /* 0x000000ffff037224 */ /* 0x000fc400078e0017 */
[----:B------:R-:W-:-:S08]  /*0ca0*/  VIADD R16, R14, UR4 ;  /* 0x000000040e107c36 */ /* 0x000fd00008000000 */
.L_x_212:
[C-C-:B------:R-:W-:Y:S01]  /*0cb0*/  LOP3.LUT R5, R21.reuse, R19, R16.reuse, 0xfe, !PT ;  /* 0x0000001315057212 */ /* 0x140fe200078efe10 */
[----:B------:R-:W-:Y:S01]  /*0cc0*/  VIADD R4, R21, 0xffffffff ;  /* 0xffffffff15047836 */ /* 0x000fe20000000000 */
[----:B------:R-:W-:Y:S01]  /*0cd0*/  IADD3 R33, R15, UR14, RZ ;  /* 0x0000000e0f217c10 */ /* 0x000fe2000fffe0ff */
[----:B------:R-:W2:Y:S01]  /*0ce0*/  LDG.E.U16 R34, desc[UR6][R2.64] ;  /* 0x0000000602227981 */ /* 0x000ea2000c1e1500 */
[----:B------:R-:W-:Y:S02]  /*0cf0*/  ISETP.LT.OR P1, PT, R5, RZ, P4 ;  /* 0x000000ff0500720c */ /* 0x000fe40002721670 */
[C---:B------:R-:W-:Y:S01]  /*0d00*/  ISETP.GE.AND P0, PT, R4.reuse, UR15, PT ;  /* 0x0000000f04007c0c */ /* 0x040fe2000bf06270 */
[----:B------:R-:W3:Y:S01]  /*0d10*/  LDG.E.U16 R7, desc[UR6][R2.64+0x2] ;  /* 0x0000020602077981 */ /* 0x000ee2000c1e1500 */
[----:B------:R-:W-:Y:S02]  /*0d20*/  ISETP.GE.OR P2, PT, R19, UR13, P1 ;  /* 0x0000000d13007c0c */ /* 0x000fe40008f46670 */
[----:B------:R-:W-:-:S02]  /*0d30*/  LOP3.LUT R4, R4, R33, R16, 0xfe, !PT ;  /* 0x0000002104047212 */ /* 0x000fc400078efe10 */
[C---:B------:R-:W-:Y:S02]  /*0d40*/  IADD3 R5, P5, R29.reuse, R26, RZ ;  /* 0x0000001a1d057210 */ /* 0x040fe40007fbe0ff */
[----:B------:R-:W-:Y:S02]  /*0d50*/  ISETP.GE.OR P2, PT, R16, UR12, P2 ;  /* 0x0000000c10007c0c */ /* 0x000fe40009746670 */
[----:B------:R-:W-:Y:S02]  /*0d60*/  ISETP.LT.OR P1, PT, R4, RZ, P0 ;  /* 0x000000ff0400720c */ /* 0x000fe40000721670 */
[----:B------:R-:W-:Y:S02]  /*0d70*/  LEA.HI.X.SX32 R32, R29, R27, 0x1, P5 ;  /* 0x0000001b1d207211 */ /* 0x000fe400028f0eff */
[----:B------:R-:W-:Y:S02]  /*0d80*/  LEA R4, P5, R5, UR10, 0x1 ;  /* 0x0000000a05047c11 */ /* 0x000fe4000f8a08ff */
[----:B------:R-:W-:-:S02]  /*0d90*/  ISETP.GE.OR P1, PT, R33, UR13, P1 ;  /* 0x0000000d21007c0c */ /* 0x000fc40008f26670 */
[----:B------:R-:W-:Y:S02]  /*0da0*/  LEA.HI.X R5, R5, UR11, R32, 0x1, P5 ;  /* 0x0000000b05057c11 */ /* 0x000fe4000a8f0c20 */
[----:B------:R-:W-:-:S03]  /*0db0*/  ISETP.GE.OR P1, PT, R16, UR12, P1 ;  /* 0x0000000c10007c0c */ /* 0x000fc60008f26670 */
[----:B------:R-:W4:Y:S10]  /*0dc0*/  @!P2 LDG.E.U16 R36, desc[UR6][R4.64] ;  /* 0x000000060424a981 */ /* 0x000f34000c1e1500 */
[----:B------:R-:W5:Y:S01]  /*0dd0*/  @!P1 LDG.E.U16 R32, desc[UR6][R4.64+-0x2] ;  /* 0xfffffe0604209981 */ /* 0x000f62000c1e1500 */
[----:B------:R-:W-:-:S02]  /*0de0*/  IMAD.MOV.U32 R35, RZ, RZ, RZ ;  /* 0x000000ffff237224 */ /* 0x000fc400078e00ff */
[----:B--2---:R-:W-:Y:S02]  /*0df0*/  IMAD.U32 R37, R34, 0x10000, RZ ;  /* 0x0001000022257824 */ /* 0x004fe400078e00ff */
[----:B----4-:R-:W-:-:S04]  /*0e00*/  @!P2 IMAD.U32 R35, R36, 0x10000, RZ ;  /* 0x000100002423a824 */ /* 0x010fc800078e00ff */
[----:B------:R-:W-:Y:S01]  /*0e10*/  FFMA.FTZ R35, R37, R35, R6 ;  /* 0x0000002325237223 */ /* 0x000fe20000010006 */
[----:B------:R-:W-:-:S06]  /*0e20*/  HFMA2.MMA R6, -RZ, RZ, 0, 0 ;  /* 0x00000000ff067435 */ /* 0x000fcc00000001ff */
[----:B-----5:R-:W-:Y:S01]  /*0e30*/  @!P1 IMAD.U32 R6, R32, 0x10000, RZ ;  /* 0x0001000020069824 */ /* 0x020fe200078e00ff */
[C---:B------:R-:W-:Y:S02]  /*0e40*/  ISETP.GE.AND P1, PT, R25.reuse, UR15, PT ;  /* 0x0000000f19007c0c */ /* 0x040fe4000bf26270 */
[----:B------:R-:W-:-:S04]  /*0e50*/  LOP3.LUT R32, R25, R33, R16, 0xfe, !PT ;  /* 0x0000002119207212 */ /* 0x000fc800078efe10 */
[----:B------:R-:W-:Y:S01]  /*0e60*/  ISETP.LT.OR P2, PT, R32, RZ, P1 ;  /* 0x000000ff2000720c */ /* 0x000fe20000f41670 */
[----:B---3--:R-:W-:-:S04]  /*0e70*/  IMAD.U32 R32, R7, 0x10000, RZ ;  /* 0x0001000007207824 */ /* 0x008fc800078e00ff */
[----:B------:R-:W-:Y:S01]  /*0e80*/  FFMA.FTZ R32, R32, R6, R35 ;  /* 0x0000000620207223 */ /* 0x000fe20000010023 */
[----:B------:R-:W-:-:S05]  /*0e90*/  VIADD R6, R30, 0x2 ;  /* 0x000000021e067836 */ /* 0x000fca0000000000 */
[----:B------:R-:W-:-:S04]  /*0ea0*/  IADD3 R7, P5, R6, R26, RZ ;  /* 0x0000001a06077210 */ /* 0x000fc80007fbe0ff */
[----:B------:R-:W-:Y:S02]  /*0eb0*/  LEA.HI.X.SX32 R34, R6, R27, 0x1, P5 ;  /* 0x0000001b06227211 */ /* 0x000fe400028f0eff */
[----:B------:R-:W-:-:S04]  /*0ec0*/  LEA R6, P5, R7, UR10, 0x1 ;  /* 0x0000000a07067c11 */ /* 0x000fc8000f8a08ff */
[----:B------:R-:W-:Y:S02]  /*0ed0*/  LEA.HI.X R7, R7, UR11, R34, 0x1, P5 ;  /* 0x0000000b07077c11 */ /* 0x000fe4000a8f0c22 */
[C---:B------:R-:W-:Y:S02]  /*0ee0*/  IADD3 R34, R33.reuse, -0x1, RZ ;  /* 0xffffffff21227810 */ /* 0x040fe40007ffe0ff */
[----:B------:R-:W-:Y:S02]  /*0ef0*/  ISETP.GE.OR P2, PT, R33, UR13, P2 ;  /* 0x0000000d21007c0c */ /* 0x000fe40009746670 */
[----:B------:R-:W-:Y:S02]  /*0f00*/  LOP3.LUT R36, R21, R34, R16, 0xfe, !PT ;  /* 0x0000002215247212 */ /* 0x000fe400078efe10 */
[----:B------:R-:W-:Y:S02]  /*0f10*/  ISETP.GE.OR P2, PT, R16, UR12, P2 ;  /* 0x0000000c10007c0c */ /* 0x000fe40009746670 */
[----:B------:R-:W-:-:S02]  /*0f20*/  ISETP.LT.OR P5, PT, R36, RZ, P4 ;  /* 0x000000ff2400720c */ /* 0x000fc400027a1670 */
[----:B------:R-:W2:Y:S02]  /*0f30*/  LDG.E.U16 R36, desc[UR6][R2.64+0x4] ;  /* 0x0000040602247981 */ /* 0x000ea4000c1e1500 */
[----:B------:R-:W-:-:S04]  /*0f40*/  ISETP.GE.OR P5, PT, R34, UR13, P5 ;  /* 0x0000000d22007c0c */ /* 0x000fc8000afa6670 */
[----:B------:R-:W-:-:S03]  /*0f50*/  ISETP.GE.OR P5, PT, R16, UR12, P5 ;  /* 0x0000000c10007c0c */ /* 0x000fc6000afa6670 */
[----:B------:R-:W3:Y:S10]  /*0f60*/  @!P2 LDG.E.U16 R35, desc[UR6][R4.64+-0x4] ;  /* 0xfffffc060423a981 */ /* 0x000ef4000c1e1500 */
[----:B------:R-:W4:Y:S04]  /*0f70*/  @!P5 LDG.E.U16 R5, desc[UR6][R6.64] ;  /* 0x000000060605d981 */ /* 0x000f28000c1e1500 */
[----:B------:R-:W5:Y:S01]  /*0f80*/  LDG.E.U16 R4, desc[UR6][R2.64+0x6] ;  /* 0x0000060602047981 */ /* 0x000f62000c1e1500 */
[----:B------:R-:W-:-:S02]  /*0f90*/  IMAD.MOV.U32 R37, RZ, RZ, RZ ;  /* 0x000000ffff257224 */ /* 0x000fc400078e00ff */
[----:B---3--:R-:W-:Y:S02]  /*0fa0*/  @!P2 IMAD.U32 R37, R35, 0x10000, RZ ;  /* 0x000100002325a824 */ /* 0x008fe400078e00ff */
[----:B--2---:R-:W-:-:S04]  /*0fb0*/  IMAD.U32 R35, R36, 0x10000, RZ ;  /* 0x0001000024237824 */ /* 0x004fc800078e00ff */
[----:B------:R-:W-:Y:S01]  /*0fc0*/  FFMA.FTZ R35, R35, R37, R32 ;  /* 0x0000002523237223 */ /* 0x000fe20000010020 */
[----:B------:R-:W-:Y:S01]  /*0fd0*/  MOV R32, RZ ;  /* 0x000000ff00207202 */ /* 0x000fe20000000f00 */
[----:B----4-:R-:W-:Y:S02]  /*0fe0*/  @!P5 IMAD.U32 R32, R5, 0x10000, RZ ;  /* 0x000100000520d824 */ /* 0x010fe400078e00ff */
[----:B-----5:R-:W-:-:S04]  /*0ff0*/  IMAD.U32 R4, R4, 0x10000, RZ ;  /* 0x0001000004047824 */ /* 0x020fc800078e00ff */
[----:B------:R-:W-:Y:S01]  /*1000*/  FFMA.FTZ R32, R4, R32, R35 ;  /* 0x0000002004207223 */ /* 0x000fe20000010023 */
[----:B------:R-:W-:-:S05]  /*1010*/  VIADD R35, R21, 0xffffffff ;  /* 0xffffffff15237836 */ /* 0x000fca0000000000 */
[----:B------:R-:W-:-:S04]  /*1020*/  LOP3.LUT R4, R35, R34, R16, 0xfe, !PT ;  /* 0x0000002223047212 */ /* 0x000fc800078efe10 */
[----:B------:R-:W-:-:S04]  /*1030*/  ISETP.LT.OR P2, PT, R4, RZ, P0 ;  /* 0x000000ff0400720c */ /* 0x000fc80000741670 */
[----:B------:R-:W-:-:S04]  /*1040*/  ISETP.GE.OR P2, PT, R34, UR13, P2 ;  /* 0x0000000d22007c0c */ /* 0x000fc80009746670 */
[----:B------:R-:W-:-:S13]  /*1050*/  ISETP.GE.OR P2, PT, R16, UR12, P2 ;  /* 0x0000000c10007c0c */ /* 0x000fda0009746670 */
[----:B------:R-:W2:Y:S01]  /*1060*/  @!P2 LDG.E.U16 R4, desc[UR6][R6.64+-0x2] ;  /* 0xfffffe060604a981 */ /* 0x000ea2000c1e1500 */
[----:B------:R-:W-:-:S06]  /*1070*/  HFMA2.MMA R5, -RZ, RZ, 0, 0 ;  /* 0x00000000ff057435 */ /* 0x000fcc00000001ff */
[----:B--2---:R-:W-:Y:S02]  /*1080*/  @!P2 IMAD.U32 R5, R4, 0x10000, RZ ;  /* 0x000100000405a824 */ /* 0x004fe400078e00ff */
[----:B------:R-:W2:Y:S01]  /*1090*/  LDG.E.U16 R4, desc[UR6][R2.64+0x8] ;  /* 0x0000080602047981 */ /* 0x000ea2000c1e1500 */
[----:B------:R-:W-:Y:S01]  /*10a0*/  IADD3 R33, R33, -0x2, RZ ;  /* 0xfffffffe21217810 */ /* 0x000fe20007ffe0ff */
[----:B--2---:R-:W-:Y:S01]  /*10b0*/  IMAD.U32 R37, R4, 0x10000, RZ ;  /* 0x0001000004257824 */ /* 0x004fe200078e00ff */
[----:B------:R-:W-:-:S04]  /*10c0*/  LOP3.LUT R4, R25, R34, R16, 0xfe, !PT ;  /* 0x0000002219047212 */ /* 0x000fc800078efe10 */
[----:B------:R-:W-:Y:S01]  /*10d0*/  ISETP.LT.OR P2, PT, R4, RZ, P1 ;  /* 0x000000ff0400720c */ /* 0x000fe20000f41670 */
[----:B------:R-:W-:-:S03]  /*10e0*/  VIADD R4, R31, 0x2 ;  /* 0x000000021f047836 */ /* 0x000fc60000000000 */
[----:B------:R-:W-:Y:S01]  /*10f0*/  ISETP.GE.OR P2, PT, R34, UR13, P2 ;  /* 0x0000000d22007c0c */ /* 0x000fe20009746670 */
[----:B------:R-:W-:-:S03]  /*1100*/  FFMA.FTZ R32, R37, R5, R32 ;  /* 0x0000000525207223 */ /* 0x000fc60000010020 */
[----:B------:R-:W-:Y:S02]  /*1110*/  ISETP.GE.OR P5, PT, R16, UR12, P2 ;  /* 0x0000000c10007c0c */ /* 0x000fe400097a6670 */
[----:B------:R-:W-:-:S04]  /*1120*/  IADD3 R5, P2, R4, R26, RZ ;  /* 0x0000001a04057210 */ /* 0x000fc80007f5e0ff */
[----:B------:R-:W-:Y:S02]  /*1130*/  LEA.HI.X.SX32 R36, R4, R27, 0x1, P2 ;  /* 0x0000001b04247211 */ /* 0x000fe400010f0eff */
[----:B------:R-:W-:-:S04]  /*1140*/  LEA R4, P2, R5, UR10, 0x1 ;  /* 0x0000000a05047c11 */ /* 0x000fc8000f8408ff */
[----:B------:R-:W-:Y:S01]  /*1150*/  LEA.HI.X R5, R5, UR11, R36, 0x1, P2 ;  /* 0x0000000b05057c11 */ /* 0x000fe200090f0c24 */
[----:B------:R0:W2:Y:S04]  /*1160*/  @!P5 LDG.E.U16 R34, desc[UR6][R6.64+-0x4] ;  /* 0xfffffc060622d981 */ /* 0x0000a8000c1e1500 */
[----:B------:R-:W3:Y:S01]  /*1170*/  LDG.E.U16 R36, desc[UR6][R2.64+0xa] ;  /* 0x00000a0602247981 */ /* 0x000ee2000c1e1500 */
[----:B------:R-:W-:-:S04]  /*1180*/  LOP3.LUT R37, R21, R33, R16, 0xfe, !PT ;  /* 0x0000002115257212 */ /* 0x000fc800078efe10 */
[----:B------:R-:W-:-:S04]  /*1190*/  ISETP.LT.OR P2, PT, R37, RZ, P4 ;  /* 0x000000ff2500720c */ /* 0x000fc80002741670 */
[----:B------:R-:W-:-:S04]  /*11a0*/  ISETP.GE.OR P2, PT, R33, UR13, P2 ;  /* 0x0000000d21007c0c */ /* 0x000fc80009746670 */
[----:B------:R-:W-:-:S13]  /*11b0*/  ISETP.GE.OR P2, PT, R16, UR12, P2 ;  /* 0x0000000c10007c0c */ /* 0x000fda0009746670 */
[----:B------:R-:W4:Y:S01]  /*11c0*/  @!P2 LDG.E.U16 R6, desc[UR6][R4.64] ;  /* 0x000000060406a981 */ /* 0x000f22000c1e1500 */
[----:B------:R-:W-:Y:S01]  /*11d0*/  LOP3.LUT R35, R35, R33, R16, 0xfe, !PT ;  /* 0x0000002123237212 */ /* 0x000fe200078efe10 */
[----:B0-----:R-:W-:-:S03]  /*11e0*/  IMAD.MOV.U32 R7, RZ, RZ, RZ ;  /* 0x000000ffff077224 */ /* 0x001fc600078e00ff */
[----:B------:R-:W-:-:S04]  /*11f0*/  ISETP.LT.OR P0, PT, R35, RZ, P0 ;  /* 0x000000ff2300720c */ /* 0x000fc80000701670 */
[----:B------:R-:W-:-:S04]  /*1200*/  ISETP.GE.OR P0, PT, R33, UR13, P0 ;  /* 0x0000000d21007c0c */ /* 0x000fc80008706670 */
[----:B------:R-:W-:Y:S02]  /*1210*/  ISETP.GE.OR P0, PT, R16, UR12, P0 ;  /* 0x0000000c10007c0c */ /* 0x000fe40008706670 */
[----:B------:R-:W-:Y:S01]  /*1220*/  MOV R35, RZ ;  /* 0x000000ff00237202 */ /* 0x000fe20000000f00 */
[----:B--2---:R-:W-:Y:S02]  /*1230*/  @!P5 IMAD.U32 R7, R34, 0x10000, RZ ;  /* 0x000100002207d824 */ /* 0x004fe400078e00ff */
[----:B---3--:R-:W-:Y:S02]  /*1240*/  IMAD.U32 R37, R36, 0x10000, RZ ;  /* 0x0001000024257824 */ /* 0x008fe400078e00ff */
[----:B------:R-:W2:Y:S02]  /*1250*/  LDG.E.U16 R36, desc[UR6][R2.64+0xc] ;  /* 0x00000c0602247981 */ /* 0x000ea4000c1e1500 */
[----:B------:R-:W-:Y:S01]  /*1260*/  FFMA.FTZ R32, R37, R7, R32 ;  /* 0x0000000725207223 */ /* 0x000fe20000010020 */
[----:B------:R-:W-:-:S04]  /*1270*/  LOP3.LUT R7, R25, R33, R16, 0xfe, !PT ;  /* 0x0000002119077212 */ /* 0x000fc800078efe10 */
[----:B------:R-:W-:Y:S02]  /*1280*/  ISETP.LT.OR P1, PT, R7, RZ, P1 ;  /* 0x000000ff0700720c */ /* 0x000fe40000f21670 */
[----:B------:R-:W3:Y:S02]  /*1290*/  LDG.E.U16 R7, desc[UR6][R2.64+0xe] ;  /* 0x00000e0602077981 */ /* 0x000ee4000c1e1500 */
[----:B------:R-:W-:Y:S02]  /*12a0*/  ISETP.GE.OR P1, PT, R33, UR13, P1 ;  /* 0x0000000d21007c0c */ /* 0x000fe40008f26670 */
[----:B------:R-:W5:Y:S02]  /*12b0*/  @!P0 LDG.E.U16 R33, desc[UR6][R4.64+-0x2] ;  /* 0xfffffe0604218981 */ /* 0x000f64000c1e1500 */
[----:B------:R-:W-:Y:S01]  /*12c0*/  ISETP.GE.OR P1, PT, R16, UR12, P1 ;  /* 0x0000000c10007c0c */ /* 0x000fe20008f26670 */
[----:B----4-:R-:W-:Y:S02]  /*12d0*/  @!P2 IMAD.U32 R35, R6, 0x10000, RZ ;  /* 0x000100000623a824 */ /* 0x010fe400078e00ff */
[----:B------:R-:W4:Y:S10]  /*12e0*/  LDG.E.U16 R6, desc[UR6][R2.64+0x10] ;  /* 0x0000100602067981 */ /* 0x000f34000c1e1500 */
[----:B------:R0:W4:Y:S01]  /*12f0*/  @!P1 LDG.E.U16 R34, desc[UR6][R4.64+-0x4] ;  /* 0xfffffc0604229981 */ /* 0x000122000c1e1500 */
[----:B------:R-:W-:-:S02]  /*1300*/  IADD3 R28, R28, -0x1, RZ ;  /* 0xffffffff1c1c7810 */ /* 0x000fc40007ffe0ff */
[----:B------:R-:W-:Y:S01]  /*1310*/  IADD3 R16, R16, -0x1, RZ ;  /* 0xffffffff10107810 */ /* 0x000fe20007ffe0ff */
[----:B0-----:R-:W-:-:S04]  /*1320*/  IMAD R4, RZ, RZ, -UR13 ;  /* 0x8000000dff047e24 */ /* 0x001fc8000f8e02ff */
[C---:B------:R-:W-:Y:S02]  /*1330*/  IMAD R31, R4.reuse, UR15, R31 ;  /* 0x0000000f041f7c24 */ /* 0x040fe4000f8e021f */
[C---:B------:R-:W-:Y:S02]  /*1340*/  IMAD R30, R4.reuse, UR15, R30 ;  /* 0x0000000f041e7c24 */ /* 0x040fe4000f8e021e */
[----:B------:R-:W-:Y:S02]  /*1350*/  IMAD R29, R4, UR15, R29 ;  /* 0x0000000f041d7c24 */ /* 0x000fe4000f8e021d */
[----:B--2---:R-:W-:-:S04]  /*1360*/  IMAD.U32 R37, R36, 0x10000, RZ ;  /* 0x0001000024257824 */ /* 0x004fc800078e00ff */
[----:B------:R-:W-:Y:S01]  /*1370*/  FFMA.FTZ R35, R37, R35, R32 ;  /* 0x0000002325237223 */ /* 0x000fe20000010020 */
[----:B------:R-:W-:Y:S01]  /*1380*/  IMAD.MOV.U32 R32, RZ, RZ, RZ ;  /* 0x000000ffff207224 */ /* 0x000fe200078e00ff */
[----:B-----5:R-:W-:Y:S02]  /*1390*/  @!P0 SHF.L.U32 R32, R33, 0x10, RZ ;  /* 0x0000001021208819 */ /* 0x020fe400000006ff */
[----:B------:R-:W-:Y:S01]  /*13a0*/  ISETP.NE.AND P0, PT, R28, RZ, PT ;  /* 0x000000ff1c00720c */ /* 0x000fe20003f05270 */
[----:B---3--:R-:W-:Y:S02]  /*13b0*/  IMAD.U32 R36, R7, 0x10000, RZ ;  /* 0x0001000007247824 */ /* 0x008fe400078e00ff */
[----:B------:R-:W-:Y:S02]  /*13c0*/  IMAD.MOV.U32 R7, RZ, RZ, RZ ;  /* 0x000000ffff077224 */ /* 0x000fe400078e00ff */
[----:B------:R-:W-:Y:S01]  /*13d0*/  FFMA.FTZ R32, R36, R32, R35 ;  /* 0x0000002024207223 */ /* 0x000fe20000010023 */
[----:B----4-:R-:W-:-:S02]  /*13e0*/  IMAD.U32 R5, R6, 0x10000, RZ ;  /* 0x0001000006057824 */ /* 0x010fc400078e00ff */
[----:B------:R-:W-:Y:S01]  /*13f0*/  @!P1 IMAD.U32 R7, R34, 0x10000, RZ ;  /* 0x0001000022079824 */ /* 0x000fe200078e00ff */
[----:B------:R-:W-:-:S03]  /*1400*/  IADD3 R2, P1, R2, 0x12, RZ ;  /* 0x0000001202027810 */ /* 0x000fc60007f3e0ff */
[----:B------:R-:W-:Y:S02]  /*1410*/  FFMA.FTZ R6, R5, R7, R32 ;  /* 0x0000000705067223 */ /* 0x000fe40000010020 */
[----:B------:R-:W-:Y:S01]  /*1420*/  IMAD.X R3, RZ, RZ, R3, P1 ;  /* 0x000000ffff037224 */ /* 0x000fe200008e0603 */
[----:B------:R-:W-:Y:S07]  /*1430*/  @P0 BRA `(.L_x_212) ;  /* 0xfffffff8001c0947 */ /* 0x000fee000383ffff */
[----:B------:R-:W-:-:S05]  /*1440*/  IADD3 R22, P0, R22, 0x36, RZ ;  /* 0x0000003616167810 */ /* 0x000fca0007f1e0ff */
[----:B------:R-:W-:Y:S01]  /*1450*/  IMAD.X R23, RZ, RZ, R23, P0 ;  /* 0x000000ffff177224 */ /* 0x000fe200000e0617 */
[----:B------:R-:W-:Y:S07]  /*1460*/  @!P3 BRA `(.L_x_213) ;  /* 0xfffffff400c0b947 */ /* 0x000fee000383ffff */
.L_x_211:
[----:B------:R-:W-:Y:S05]  /*1470*/  BSYNC B0 ;  /* 0x0000000000007941 */ /* 0x000fea0003800000 */
.L_x_210:
        /* <DEDUP_REMOVED lines=8> */
[----:B------:R-:W-:Y:S01]  /*1500*/  IMAD R10, R10, UR5, RZ ;  /* 0x000000050a0a7c24 */ /* 0x000fe2000f8e02ff */
[----:B------:R-:W-:Y:S01]  /*1510*/  SHF.R.S32.HI R4, RZ, 0x1f, R15 ;  /* 0x0000001fff047819 */ /* 0x000fe2000001140f */
[----:B------:R-:W-:Y:S01]  /*1520*/  IMAD R13, R13, UR4, RZ ;  /* 0x000000040d0d7c24 */ /* 0x000fe2000f8e02ff */
[--C-:B------:R-:W-:Y:S01]  /*1530*/  IADD3 R14, P0, P1, R14, R15, R12.reuse ;  /* 0x0000000f0e0e7210 */ /* 0x100fe2000791e00c */
        /* <DEDUP_REMOVED lines=20> */
.L_x_215:
        /* <DEDUP_REMOVED lines=16> */
.L_x_477:


//--------------------- .text._ZN2at6native51_GLOBAL__N__11011a27_18_DepthwiseConv3d_cu_35e0c7b543conv_depthwise3d_cuda_backward_input_kernelIN3c104HalfEfLin1ELin1ELin1ELin1ELin1ELin1ELin1ELin1ELin1EEEvNS_27GenericPackedTensorAccessorIKT_Lm5ENS_16DefaultPtrTraitsEiEENS5_IS6_Lm5ES8_iEES9_iiiiiiiii --------------------------
	.section	.text._ZN2at6native51_GLOBAL__N__11011a27_18_DepthwiseConv3d_cu_35e0c7b543conv_depthwise3d_cuda_backward_input_kernelIN3c104HalfEfLin1ELin1ELin1ELin1ELin1ELin1ELin1ELin1ELin1EEEvNS_27GenericPackedTensorAccessorIKT_Lm5ENS_16DefaultPtrTraitsEiEENS5_IS6_Lm5ES8_iEES9_iiiiiiiii,"ax",@progbits
	.align	128
.text._ZN2at6native51_GLOBAL__N__11011a27_18_DepthwiseConv3d_cu_35e0c7b543conv_depthwise3d_cuda_backward_input_kernelIN3c104HalfEfLin1ELin1ELin1ELin1ELin1ELin1ELin1ELin1ELin1EEEvNS_27GenericPackedTensorAccessorIKT_Lm5ENS_16DefaultPtrTraitsEiEENS5_IS6_Lm5ES8_iEES9_iiiiiiiii:
        .type           _ZN2at6native51_GLOBAL__N__11011a27_18_DepthwiseConv3d_cu_35e0c7b543conv_depthwise3d_cuda_backward_input_kernelIN3c104HalfEfLin1ELin1ELin1ELin1ELin1ELin1ELin1ELin1ELin1EEEvNS_27GenericPackedTensorAccessorIKT_Lm5ENS_16DefaultPtrTraitsEiEENS5_IS6_Lm5ES8_iEES9_iiiiiiiii,@function
        .size           _ZN2at6native51_GLOBAL__N__11011a27_18_DepthwiseConv3d_cu_35e0c7b543conv_depthwise3d_cuda_backward_input_kernelIN3c104HalfEfLin1ELin1ELin1ELin1ELin1ELin1ELin1ELin1ELin1EEEvNS_27GenericPackedTensorAccessorIKT_Lm5ENS_16DefaultPtrTraitsEiEENS5_IS6_Lm5ES8_iEES9_iiiiiiiii,(.L_x_478 - _ZN2at6native51_GLOBAL__N__11011a27_18_DepthwiseConv3d_cu_35e0c7b543conv_depthwise3d_cuda_backward_input_kernelIN3c104HalfEfLin1ELin1ELin1ELin1ELin1ELin1ELin1ELin1ELin1EEEvNS_27GenericPackedTensorAccessorIKT_Lm5ENS_16DefaultPtrTraitsEiEENS5_IS6_Lm5ES8_iEES9_iiiiiiiii)
        .other          _ZN2at6native51_GLOBAL__N__11011a27_18_DepthwiseConv3d_cu_35e0c7b543conv_depthwise3d_cuda_backward_input_kernelIN3c104HalfEfLin1ELin1ELin1ELin1ELin1ELin1ELin1ELin1ELin1EEEvNS_27GenericPackedTensorAccessorIKT_Lm5ENS_16DefaultPtrTraitsEiEENS5_IS6_Lm5ES8_iEES9_iiiiiiiii,@"STO_CUDA_ENTRY STV_DEFAULT"
_ZN2at6native51_GLOBAL__N__11011a27_18_DepthwiseConv3d_cu_35e0c7b543conv_depthwise3d_cuda_backward_input_kernelIN3c104HalfEfLin1ELin1ELin1ELin1ELin1ELin1ELin1ELin1ELin1EEEvNS_27GenericPackedTensorAccessorIKT_Lm5ENS_16DefaultPtrTraitsEiEENS5_IS6_Lm5ES8_iEES9_iiiiiiiii:
        /* <DEDUP_REMOVED lines=28> */
[----:B------:R-:W0:Y:S04]  /*01c0*/  LDC.64 R8, c[0x0][0x280] ;  /* 0x0000a000ff087b82 */ /* 0x000e280000000a00 */
[----:B------:R-:W-:-:S04]  /*01d0*/  IMAD.HI.U32 R28, R3, R6, RZ ;  /* 0x00000006031c7227 */ /* 0x000fc800078e00ff */
[----:B------:R-:W1:Y:S01]  /*01e0*/  LDC R2, c[0x0][0x288] ;  /* 0x0000a200ff027b82 */ /* 0x000e620000000800 */
[----:B------:R-:W-:-:S05]  /*01f0*/  IADD3 R0, -R28, RZ, RZ ;  /* 0x000000ff1c007210 */ /* 0x000fca0007ffe1ff */
[----:B------:R-:W-:-:S05]  /*0200*/  IMAD R0, R7, R0, R6 ;  /* 0x0000000007007224 */ /* 0x000fca00078e0206 */
[----:B------:R-:W-:-:S13]  /*0210*/  ISETP.GT.U32.AND P1, PT, R7, R0, PT ;  /* 0x000000000700720c */ /* 0x000fda0003f24070 */
[----:B------:R-:W-:Y:S01]  /*0220*/  @!P1 IMAD.IADD R0, R0, 0x1, -R7 ;  /* 0x0000000100009824 */ /* 0x000fe200078e0a07 */
[----:B-1----:R-:W-:Y:S01]  /*0230*/  LOP3.LUT R19, R2, 0x3, RZ, 0xc0, !PT ;  /* 0x0000000302137812 */ /* 0x002fe200078ec0ff */
[----:B------:R-:W-:Y:S01]  /*0240*/  @!P1 VIADD R28, R28, 0x1 ;  /* 0x000000011c1c9836 */ /* 0x000fe20000000000 */
[----:B------:R-:W-:Y:S02]  /*0250*/  ISETP.NE.AND P1, PT, R4, RZ, PT ;  /* 0x000000ff0400720c */ /* 0x000fe40003f25270 */
[----:B------:R-:W-:Y:S02]  /*0260*/  ISETP.GE.U32.AND P0, PT, R0, R7, PT ;  /* 0x000000070000720c */ /* 0x000fe40003f06070 */
[----:B------:R-:W-:Y:S02]  /*0270*/  LOP3.LUT R0, R11, R4, RZ, 0x3c, !PT ;  /* 0x000000040b007212 */ /* 0x000fe400078e3cff */
[----:B------:R-:W-:Y:S02]  /*0280*/  IADD3 R17, R19, -R2, RZ ;  /* 0x8000000213117210 */ /* 0x000fe40007ffe0ff */
[----:B------:R-:W-:-:S07]  /*0290*/  ISETP.GE.AND P2, PT, R0, RZ, PT ;  /* 0x000000ff0000720c */ /* 0x000fce0003f46270 */
[----:B------:R-:W-:Y:S01]  /*02a0*/  @P0 VIADD R28, R28, 0x1 ;  /* 0x000000011c1c0836 */ /* 0x000fe20000000000 */
[----:B0-----:R-:W-:-:S04]  /*02b0*/  ISETP.GE.AND P0, PT, R9, 0x1, PT ;  /* 0x000000010900780c */ /* 0x001fc80003f06270 */
[----:B------:R-:W-:Y:S01]  /*02c0*/  ISETP.LT.OR P0, PT, R8, 0x1, !P0 ;  /* 0x000000010800780c */ /* 0x000fe20004701670 */
[----:B------:R-:W-:Y:S01]  /*02d0*/  @!P2 IMAD.MOV R28, RZ, RZ, -R28 ;  /* 0x000000ffff1ca224 */ /* 0x000fe200078e0a1c */
[----:B------:R-:W-:-:S11]  /*02e0*/  @!P1 LOP3.LUT R28, RZ, R4, RZ, 0x33, !PT ;  /* 0x00000004ff1c9212 */ /* 0x000fd600078e33ff */
.L_x_226:
[----:B------:R-:W0:Y:S01]  /*02f0*/  LDC R3, c[0x0][0x258] ;  /* 0x00009600ff037b82 */ /* 0x000e220000000800 */
[----:B------:R-:W-:Y:S01]  /*0300*/  IABS R6, R26 ;  /* 0x0000001a00067213 */ /* 0x000fe20000000000 */
[----:B------:R-:W-:Y:S01]  /*0310*/  BSSY B0, `(.L_x_216) ;  /* 0x000022b000007945 */ /* 0x000fe20003800000 */
[----:B------:R-:W-:-:S05]  /*0320*/  HFMA2.MMA R35, -RZ, RZ, 0, 0 ;  /* 0x00000000ff237435 */ /* 0x000fca00000001ff */
        /* <DEDUP_REMOVED lines=14> */
[----:B------:R-:W-:-:S04]  /*0410*/  MOV R9, R8 ;  /* 0x0000000800097202 */ /* 0x000fc80000000f00 */
[----:B------:R-:W0:Y:S01]  /*0420*/  I2F.RP R6, R9 ;  /* 0x0000000900067306 */ /* 0x000e220000209400 */
[----:B------:R-:W-:-:S04]  /*0430*/  IMAD.HI.U32 R0, R5, R2, RZ ;  /* 0x0000000205007227 */ /* 0x000fc800078e00ff */
[----:B------:R-:W-:-:S04]  /*0440*/  IMAD.MOV R4, RZ, RZ, -R0 ;  /* 0x000000ffff047224 */ /* 0x000fc800078e0a00 */
[----:B------:R-:W-:-:S05]  /*0450*/  IMAD R2, R7, R4, R2 ;  /* 0x0000000407027224 */ /* 0x000fca00078e0202 */
[----:B------:R-:W-:Y:S01]  /*0460*/  ISETP.GT.U32.AND P2, PT, R7, R2, PT ;  /* 0x000000020700720c */ /* 0x000fe20003f44070 */
[----:B0-----:R-:W0:-:S12]  /*0470*/  MUFU.RCP R6, R6 ;  /* 0x0000000600067308 */ /* 0x001e180000001000 */
[----:B------:R-:W-:Y:S02]  /*0480*/  @!P2 IMAD.IADD R2, R2, 0x1, -R7 ;  /* 0x000000010202a824 */ /* 0x000fe400078e0a07 */
[----:B------:R-:W-:Y:S01]  /*0490*/  @!P2 VIADD R0, R0, 0x1 ;  /* 0x000000010000a836 */ /* 0x000fe20000000000 */
[----:B------:R-:W-:Y:S01]  /*04a0*/  ISETP.NE.AND P2, PT, R3, RZ, PT ;  /* 0x000000ff0300720c */ /* 0x000fe20003f45270 */
[----:B0-----:R-:W-:Y:S01]  /*04b0*/  VIADD R4, R6, 0xffffffe ;  /* 0x0ffffffe06047836 */ /* 0x001fe20000000000 */
[----:B------:R-:W-:Y:S01]  /*04c0*/  ISETP.GE.U32.AND P1, PT, R2, R7, PT ;  /* 0x000000070200720c */ /* 0x000fe20003f26070 */
[----:B------:R-:W0:Y:S01]  /*04d0*/  I2F.RP R6, R11 ;  /* 0x0000000b00067306 */ /* 0x000e220000209400 */
[----:B------:R-:W-:-:S04]  /*04e0*/  LOP3.LUT R2, R26, R3, RZ, 0x3c, !PT ;  /* 0x000000031a027212 */ /* 0x000fc800078e3cff */
[----:B------:R-:W-:-:S03]  /*04f0*/  ISETP.GE.AND P3, PT, R2, RZ, PT ;  /* 0x000000ff0200720c */ /* 0x000fc60003f66270 */
[----:B------:R1:W2:Y:S04]  /*0500*/  F2I.FTZ.U32.TRUNC.NTZ R5, R4 ;  /* 0x0000000400057305 */ /* 0x0002a8000021f000 */
[----:B------:R-:W-:-:S04]  /*0510*/  @P1 IADD3 R0, R0, 0x1, RZ ;  /* 0x0000000100001810 */ /* 0x000fc80007ffe0ff */
[----:B0-----:R-:W0:Y:S01]  /*0520*/  MUFU.RCP R6, R6 ;  /* 0x0000000600067308 */ /* 0x001e220000001000 */
[----:B-1----:R-:W-:Y:S02]  /*0530*/  IMAD.MOV.U32 R4, RZ, RZ, RZ ;  /* 0x000000ffff047224 */ /* 0x002fe400078e00ff */
[----:B------:R-:W-:Y:S01]  /*0540*/  @!P3 IMAD.MOV R0, RZ, RZ, -R0 ;  /* 0x000000ffff00b224 */ /* 0x000fe200078e0a00 */
[----:B------:R-:W-:Y:S01]  /*0550*/  @!P2 LOP3.LUT R0, RZ, R3, RZ, 0x33, !PT ;  /* 0x00000003ff00a212 */ /* 0x000fe200078e33ff */
[----:B--2---:R-:W-:-:S04]  /*0560*/  IMAD.MOV R2, RZ, RZ, -R5 ;  /* 0x000000ffff027224 */ /* 0x004fc800078e0a05 */
[----:B------:R-:W-:Y:S02]  /*0570*/  IMAD.MOV R14, RZ, RZ, -R0 ;  /* 0x000000ffff0e7224 */ /* 0x000fe400078e0a00 */
[----:B------:R-:W-:Y:S01]  /*0580*/  IMAD R7, R2, R9, RZ ;  /* 0x0000000902077224 */ /* 0x000fe200078e02ff */
[----:B------:R-:W-:Y:S01]  /*0590*/  IABS R2, R0 ;  /* 0x0000000000027213 */ /* 0x000fe20000000000 */
[----:B------:R-:W-:Y:S02]  /*05a0*/  IMAD R14, R3, R14, R26 ;  /* 0x0000000e030e7224 */ /* 0x000fe400078e021a */
[----:B------:R-:W-:Y:S02]  /*05b0*/  IMAD.HI.U32 R4, R5, R7, R4 ;  /* 0x0000000705047227 */ /* 0x000fe400078e0004 */
[----:B------:R-:W1:Y:S02]  /*05c0*/  LDC R7, c[0x0][0x24c] ;  /* 0x00009300ff077b82 */ /* 0x000e640000000800 */
[----:B0-----:R-:W-:-:S02]  /*05d0*/  VIADD R8, R6, 0xffffffe ;  /* 0x0ffffffe06087836 */ /* 0x001fc40000000000 */
[----:B------:R-:W-:-:S04]  /*05e0*/  IMAD.HI.U32 R5, R4, R2, RZ ;  /* 0x0000000204057227 */ /* 0x000fc800078e00ff */
[----:B------:R-:W-:-:S04]  /*05f0*/  IMAD.MOV R4, RZ, RZ, -R5 ;  /* 0x000000ffff047224 */ /* 0x000fc800078e0a05 */
[----:B------:R-:W-:-:S05]  /*0600*/  IMAD R2, R9, R4, R2 ;  /* 0x0000000409027224 */ /* 0x000fca00078e0202 */
[----:B------:R-:W-:Y:S02]  /*0610*/  ISETP.GT.U32.AND P2, PT, R9, R2, PT ;  /* 0x000000020900720c */ /* 0x000fe40003f44070 */
[----:B-1----:R-:W-:-:S04]  /*0620*/  IABS R21, R7 ;  /* 0x0000000700157213 */ /* 0x002fc80000000000 */
[----:B------:R-:W0:Y:S07]  /*0630*/  I2F.RP R6, R21 ;  /* 0x0000001500067306 */ /* 0x000e2e0000209400 */
[-C--:B------:R-:W-:Y:S01]  /*0640*/  @!P2 IADD3 R2, R2, -R9.reuse, RZ ;  /* 0x800000090202a210 */ /* 0x080fe20007ffe0ff */
[----:B------:R-:W-:Y:S01]  /*0650*/  @!P2 VIADD R5, R5, 0x1 ;  /* 0x000000010505a836 */ /* 0x000fe20000000000 */
[----:B------:R-:W-:Y:S02]  /*0660*/  ISETP.NE.AND P2, PT, R13, RZ, PT ;  /* 0x000000ff0d00720c */ /* 0x000fe40003f45270 */
[----:B------:R-:W-:-:S02]  /*0670*/  ISETP.GE.U32.AND P1, PT, R2, R9, PT ;  /* 0x000000090200720c */ /* 0x000fc40003f26070 */
        /* <DEDUP_REMOVED lines=15> */
[C---:B------:R-:W-:Y:S02]  /*0770*/  IMAD R2, R11.reuse, R4, R2 ;  /* 0x000000040b027224 */ /* 0x040fe400078e0202 */
[----:B------:R0:W1:Y:S01]  /*0780*/  F2I.FTZ.U32.TRUNC.NTZ R9, R8 ;  /* 0x0000000800097305 */ /* 0x000062000021f000 */
[----:B------:R-:W-:Y:S02]  /*0790*/  IMAD.MOV R4, RZ, RZ, -R5 ;  /* 0x000000ffff047224 */ /* 0x000fe400078e0a05 */
[----:B------:R-:W-:Y:S02]  /*07a0*/  ISETP.GT.U32.AND P2, PT, R11, R2, PT ;  /* 0x000000020b00720c */ /* 0x000fe40003f44070 */
[----:B------:R-:W-:-:S02]  /*07b0*/  IMAD R13, R13, R4, R0 ;  /* 0x000000040d0d7224 */ /* 0x000fc400078e0200 */
[----:B0-----:R-:W-:-:S09]  /*07c0*/  IMAD.MOV.U32 R8, RZ, RZ, RZ ;  /* 0x000000ffff087224 */ /* 0x001fd200078e00ff */
[----:B------:R-:W-:Y:S01]  /*07d0*/  @!P2 IMAD.IADD R2, R2, 0x1, -R11 ;  /* 0x000000010202a824 */ /* 0x000fe200078e0a0b */
[----:B------:R-:W-:Y:S02]  /*07e0*/  @!P2 IADD3 R16, R16, 0x1, RZ ;  /* 0x000000011010a810 */ /* 0x000fe40007ffe0ff */
        /* <DEDUP_REMOVED lines=8> */
[----:B------:R-:W-:Y:S01]  /*0870*/  @!P3 IMAD.MOV R16, RZ, RZ, -R16 ;  /* 0x000000ffff10b224 */ /* 0x000fe200078e0a10 */
[----:B------:R-:W-:-:S04]  /*0880*/  @!P2 LOP3.LUT R16, RZ, R12, RZ, 0x33, !PT ;  /* 0x0000000cff10a212 */ /* 0x000fc800078e33ff */
[----:B------:R-:W-:-:S05]  /*0890*/  IABS R2, R16 ;  /* 0x0000001000027213 */ /* 0x000fca0000000000 */
        /* <DEDUP_REMOVED lines=30> */
.L_x_225:
        /* <DEDUP_REMOVED lines=9> */
.L_x_224:
[----:B------:R-:W0:Y:S01]  /*0b10*/  LDC R23, c[0x0][0x2a0] ;  /* 0x0000a800ff177b82 */ /* 0x000e220000000800 */
[----:B------:R-:W-:Y:S01]  /*0b20*/  ULDC UR4, c[0x0][0x2ac] ;  /* 0x0000ab0000047ab9 */ /* 0x000fe20000000800 */
[----:B------:R-:W-:Y:S01]  /*0b30*/  IADD3 R0, -R8, RZ, RZ ;  /* 0x000000ff08007210 */ /* 0x000fe20007ffe1ff */
[----:B------:R-:W-:Y:S01]  /*0b40*/  VIADD R5, R12, UR4 ;  /* 0x000000040c057c36 */ /* 0x000fe20008000000 */
[----:B------:R-:W-:-:S03]  /*0b50*/  ULDC UR4, c[0x0][0x2b8] ;  /* 0x0000ae0000047ab9 */ /* 0x000fc60000000800 */
[----:B------:R-:W-:Y:S01]  /*0b60*/  IMAD R0, R0, UR4, R5 ;  /* 0x0000000400007c24 */ /* 0x000fe2000f8e0205 */
[----:B0-----:R-:W-:-:S04]  /*0b70*/  IABS R21, R23 ;  /* 0x0000001700157213 */ /* 0x001fc80000000000 */
[----:B------:R-:W0:Y:S08]  /*0b80*/  I2F.RP R4, R21 ;  /* 0x0000001500047306 */ /* 0x000e300000209400 */
[----:B0-----:R-:W0:Y:S02]  /*0b90*/  MUFU.RCP R4, R4 ;  /* 0x0000000400047308 */ /* 0x001e240000001000 */
[----:B0-----:R-:W-:Y:S01]  /*0ba0*/  VIADD R2, R4, 0xffffffe ;  /* 0x0ffffffe04027836 */ /* 0x001fe20000000000 */
[----:B------:R-:W-:-:S02]  /*0bb0*/  IABS R4, R0 ;  /* 0x0000000000047213 */ /* 0x000fc40000000000 */
[----:B------:R-:W-:-:S03]  /*0bc0*/  LOP3.LUT R0, R0, R23, RZ, 0x3c, !PT ;  /* 0x0000001700007212 */ /* 0x000fc600078e3cff */
[----:B------:R0:W1:Y:S01]  /*0bd0*/  F2I.FTZ.U32.TRUNC.NTZ R3, R2 ;  /* 0x0000000200037305 */ /* 0x000062000021f000 */
[----:B------:R-:W-:Y:S01]  /*0be0*/  ISETP.GE.AND P3, PT, R0, RZ, PT ;  /* 0x000000ff0000720c */ /* 0x000fe20003f66270 */
[----:B0-----:R-:W-:Y:S02]  /*0bf0*/  IMAD.MOV.U32 R2, RZ, RZ, RZ ;  /* 0x000000ffff027224 */ /* 0x001fe400078e00ff */
[----:B-1----:R-:W-:-:S04]  /*0c00*/  IMAD.MOV R6, RZ, RZ, -R3 ;  /* 0x000000ffff067224 */ /* 0x002fc800078e0a03 */
[----:B------:R-:W-:-:S04]  /*0c10*/  IMAD R25, R6, R21, RZ ;  /* 0x0000001506197224 */ /* 0x000fc800078e02ff */
[----:B------:R-:W-:-:S04]  /*0c20*/  IMAD.HI.U32 R2, R3, R25, R2 ;  /* 0x0000001903027227 */ /* 0x000fc800078e0002 */
[----:B------:R-:W-:-:S04]  /*0c30*/  IMAD.MOV.U32 R3, RZ, RZ, R4 ;  /* 0x000000ffff037224 */ /* 0x000fc800078e0004 */
[----:B------:R-:W-:-:S05]  /*0c40*/  IMAD.HI.U32 R6, R2, R3, RZ ;  /* 0x0000000302067227 */ /* 0x000fca00078e00ff */
[----:B------:R-:W-:-:S05]  /*0c50*/  IADD3 R2, -R6, RZ, RZ ;  /* 0x000000ff06027210 */ /* 0x000fca0007ffe1ff */
        /* <DEDUP_REMOVED lines=8> */
[----:B0-----:R-:W-:-:S03]  /*0ce0*/  ISETP.GE.AND P1, PT, R3, 0x1, PT ;  /* 0x000000010300780c */ /* 0x001fc60003f26270 */
[----:B------:R-:W-:Y:S01]  /*0cf0*/  @!P3 IMAD.MOV R6, RZ, RZ, -R6 ;  /* 0x000000ffff06b224 */ /* 0x000fe200078e0a06 */
[----:B------:R-:W-:-:S09]  /*0d00*/  @!P2 LOP3.LUT R6, RZ, R23, RZ, 0x33, !PT ;  /* 0x00000017ff06a212 */ /* 0x000fd200078e33ff */
[----:B------:R-:W-:Y:S05]  /*0d10*/  @!P1 BRA `(.L_x_219) ;  /* 0x0000001400fc9947 */ /* 0x000fea0003800000 */
[----:B------:R-:W-:-:S07]  /*0d20*/  MOV R4, RZ ;  /* 0x000000ff00047202 */ /* 0x000fce0000000f00 */
.L_x_223:
        /* <DEDUP_REMOVED lines=15> */
[----:B0-----:R-:W-:Y:S01]  /*0e20*/  HFMA2.MMA R2, -RZ, RZ, 0, 0 ;  /* 0x00000000ff027435 */ /* 0x001fe200000001ff */
[----:B-1----:R-:W-:-:S04]  /*0e30*/  IMAD.MOV R30, RZ, RZ, -R3 ;  /* 0x000000ffff1e7224 */ /* 0x002fc800078e0a03 */
[----:B------:R-:W-:Y:S01]  /*0e40*/  IMAD R23, R30, R25, RZ ;  /* 0x000000191e177224 */ /* 0x000fe200078e02ff */
[----:B------:R-:W-:-:S04]  /*0e50*/  MOV R30, RZ ;  /* 0x000000ff001e7202 */ /* 0x000fc80000000f00 */
        /* <DEDUP_REMOVED lines=10> */
[----:B------:R-:W-:Y:S01]  /*0f00*/  IMAD.U32 R2, RZ, RZ, UR5 ;  /* 0x00000005ff027e24 */ /* 0x000fe2000f8e00ff */
[----:B------:R-:W-:-:S03]  /*0f10*/  ISETP.GE.AND P4, PT, R4, UR4, PT ;  /* 0x0000000404007c0c */ /* 0x000fc6000bf86270 */
[----:B------:R-:W-:Y:S02]  /*0f20*/  @!P2 IMAD.IADD R0, R0, 0x1, -R25 ;  /* 0x000000010000a824 */ /* 0x000fe400078e0a19 */
[----:B------:R-:W-:Y:S01]  /*0f30*/  @!P2 VIADD R3, R3, 0x1 ;  /* 0x000000010303a836 */ /* 0x000fe20000000000 */
[----:B------:R-:W-:Y:S02]  /*0f40*/  ISETP.NE.AND P2, PT, R21, RZ, PT ;  /* 0x000000ff1500720c */ /* 0x000fe40003f45270 */
[----:B------:R-:W-:Y:S02]  /*0f50*/  ISETP.GE.U32.AND P1, PT, R0, R25, PT ;  /* 0x000000190000720c */ /* 0x000fe40003f26070 */
[----:B------:R-:W0:Y:S11]  /*0f60*/  LDC R0, c[0x0][0x288] ;  /* 0x0000a200ff007b82 */ /* 0x000e360000000800 */
[----:B------:R-:W-:-:S05]  /*0f70*/  @P1 VIADD R3, R3, 0x1 ;  /* 0x0000000103031836 */ /* 0x000fca0000000000 */
[----:B------:R-:W-:Y:S02]  /*0f80*/  @!P3 IADD3 R3, -R3, RZ, RZ ;  /* 0x000000ff0303b210 */ /* 0x000fe40007ffe1ff */
        /* <DEDUP_REMOVED lines=12> */
[----:B------:R-:W-:Y:S01]  /*1050*/  MOV R23, R33 ;  /* 0x0000002100177202 */ /* 0x000fe20000000f00 */
[----:B------:R-:W-:Y:S02]  /*1060*/  IMAD.MOV.U32 R22, RZ, RZ, R34 ;  /* 0x000000ffff167224 */ /* 0x000fe400078e0022 */
[----:B------:R-:W-:Y:S01]  /*1070*/  ULEA UR5, UR4, UR8, 0x1 ;  /* 0x0000000804057291 */ /* 0x000fe2000f8e083f */
[----:B------:R-:W-:Y:S01]  /*1080*/  IMAD.MOV.U32 R29, RZ, RZ, R10 ;  /* 0x000000ffff1d7224 */ /* 0x000fe200078e000a */
[----:B------:R-:W-:Y:S01]  /*1090*/  UIMAD UR4, UR4, 0x3, UR8 ;  /* 0x00000003040478a4 */ /* 0x000fe2000f8e0208 */
[----:B------:R-:W-:-:S02]  /*10a0*/  IMAD.MOV.U32 R30, RZ, RZ, RZ ;  /* 0x000000ffff1e7224 */ /* 0x000fc400078e00ff */
[C---:B------:R-:W-:Y:S02]  /*10b0*/  VIADD R31, R14.reuse, UR8 ;  /* 0x000000080e1f7c36 */ /* 0x040fe40008000000 */
[C---:B------:R-:W-:Y:S01]  /*10c0*/  VIADD R32, R14.reuse, UR5 ;  /* 0x000000050e207c36 */ /* 0x040fe20008000000 */
[----:B------:R-:W-:Y:S02]  /*10d0*/  IADD3 R33, R14, UR4, RZ ;  /* 0x000000040e217c10 */ /* 0x000fe4000fffe0ff */
        /* <DEDUP_REMOVED lines=8> */
[----:B------:R-:W-:-:S07]  /*1160*/  IMAD.HI.U32 R37, R21, R37, R20 ;  /* 0x0000002515257227 */ /* 0x000fce00078e0014 */
.L_x_221:
        /* <DEDUP_REMOVED lines=17> */
[----:B------:R-:W-:-:S05]  /*1280*/  @P2 VIADD R37, R37, 0x1 ;  /* 0x0000000125252836 */ /* 0x000fca0000000000 */
[----:B------:R-:W-:-:S04]  /*1290*/  @!P6 IADD3 R37, -R37, RZ, RZ ;  /* 0x000000ff2525e210 */ /* 0x000fc80007ffe1ff */
        /* <DEDUP_REMOVED lines=21> */
[----:B0-----:R-:W-:Y:S01]  /*13f0*/  VIADD R41, R38, 0xffffffe ;  /* 0x0ffffffe26297836 */ /* 0x001fe20000000000 */
[----:B------:R-:W-:-:S05]  /*1400*/  LOP3.LUT R38, R3, R6, RZ, 0xfc, !PT ;  /* 0x0000000603267212 */ /* 0x000fca00078efcff */
[----:B------:R-:W0:Y:S02]  /*1410*/  F2I.FTZ.U32.TRUNC.NTZ R23, R41 ;  /* 0x0000002900177305 */ /* 0x000e24000021f000 */
[----:B0-----:R-:W-:-:S05]  /*1420*/  IADD3 R22, RZ, -R23, RZ ;  /* 0x80000017ff167210 */ /* 0x001fca0007ffe0ff */
        /* <DEDUP_REMOVED lines=8> */
[----:B------:R-:W-:Y:S01]  /*14b0*/  @!P6 IMAD.IADD R23, R23, 0x1, -R25 ;  /* 0x000000011717e824 */ /* 0x000fe200078e0a19 */
[----:B------:R-:W-:-:S04]  /*14c0*/  @!P6 IADD3 R22, R22, 0x1, RZ ;  /* 0x000000011616e810 */ /* 0x000fc80007ffe0ff */
        /* <DEDUP_REMOVED lines=14> */
[----:B--2---:R-:W-:Y:S02]  /*15b0*/  @!P2 HADD2.F32 R44, -RZ, R40.H0_H0 ;  /* 0x20000028ff2ca230 */ /* 0x004fe40000004100 */
[----:B------:R-:W-:-:S05]  /*15c0*/  @!P3 IMAD R40, R0, UR4, R41 ;  /* 0x000000040028bc24 */ /* 0x000fca000f8e0229 */
[----:B------:R-:W-:-:S04]  /*15d0*/  @!P3 IADD3 R39, P2, R40, R9, RZ ;  /* 0x000000092827b210 */ /* 0x000fc80007f5e0ff */
[----:B------:R-:W-:Y:S02]  /*15e0*/  @!P3 LEA.HI.X.SX32 R40, R40, R7, 0x1, P2 ;  /* 0x000000072828b211 */ /* 0x000fe400010f0eff */
[----:B0-----:R-:W-:Y:S01]  /*15f0*/  @!P3 LEA R22, P2, R39, R22, 0x1 ;  /* 0x000000162716b211 */ /* 0x001fe200078408ff */
[----:B---3--:R-:W-:-:S03]  /*1600*/  HADD2.F32 R42, -RZ, R42.H0_H0 ;  /* 0x2000002aff2a7230 */ /* 0x008fc60000004100 */
[----:B------:R-:W-:Y:S02]  /*1610*/  @!P3 LEA.HI.X R23, R39, R23, R40, 0x1, P2 ;  /* 0x000000172717b211 */ /* 0x000fe400010f0c28 */
[----:B------:R-:W2:Y:S01]  /*1620*/  LDG.E.U16 R40, desc[UR6][R20.64+0x2] ;  /* 0x0000020614287981 */ /* 0x000ea2000c1e1500 */
[----:B------:R-:W-:-:S03]  /*1630*/  @P6 FFMA.FTZ R35, R42, R44, R35 ;  /* 0x0000002c2a236223 */ /* 0x000fc60000010023 */
[----:B------:R0:W3:Y:S01]  /*1640*/  @!P3 LDG.E.U16 R42, desc[UR6][R22.64] ;  /* 0x00000006162ab981 */ /* 0x0000e2000c1e1500 */
[----:B------:R-:W-:-:S05]  /*1650*/  IABS R44, R32 ;  /* 0x00000020002c7213 */ /* 0x000fca0000000000 */
[----:B------:R-:W-:-:S04]  /*1660*/  IMAD.HI.U32 R39, R37, R44, RZ ;  /* 0x0000002c25277227 */ /* 0x000fc800078e00ff */
[----:B------:R-:W-:-:S04]  /*1670*/  IMAD.MOV R43, RZ, RZ, -R39 ;  /* 0x000000ffff2b7224 */ /* 0x000fc800078e0a27 */
[----:B------:R-:W-:-:S05]  /*1680*/  IMAD R43, R25, R43, R44 ;  /* 0x0000002b192b7224 */ /* 0x000fca00078e022c */
[----:B------:R-:W-:-:S13]  /*1690*/  ISETP.GT.U32.AND P6, PT, R36, R43, PT ;  /* 0x0000002b2400720c */ /* 0x000fda0003fc4070 */
[----:B------:R-:W-:-:S04]  /*16a0*/  @!P6 IADD3 R43, R43, -R25, RZ ;  /* 0x800000192b2be210 */ /* 0x000fc80007ffe0ff */
[----:B------:R-:W-:Y:S02]  /*16b0*/  ISETP.GE.U32.AND P2, PT, R43, R36, PT ;  /* 0x000000242b00720c */ /* 0x000fe40003f46070 */
[----:B------:R-:W-:Y:S01]  /*16c0*/  LOP3.LUT R43, R32, R34, RZ, 0x3c, !PT ;  /* 0x00000022202b7212 */ /* 0x000fe200078e3cff */
[----:B------:R-:W-:-:S03]  /*16d0*/  @!P6 VIADD R39, R39, 0x1 ;  /* 0x000000012727e836 */ /* 0x000fc60000000000 */
[----:B------:R-:W-:-:S07]  /*16e0*/  ISETP.GE.AND P6, PT, R43, RZ, PT ;  /* 0x000000ff2b00720c */ /* 0x000fce0003fc6270 */
[----:B------:R-:W-:-:S06]  /*16f0*/  @P2 VIADD R39, R39, 0x1 ;  /* 0x0000000127272836 */ /* 0x000fcc0000000000 */
        /* <DEDUP_REMOVED lines=11> */
[----:B--2---:R-:W-:Y:S02]  /*17b0*/  HADD2.F32 R40, -RZ, R40.H0_H0 ;  /* 0x20000028ff287230 */ /* 0x004fe40000004100 */
[----:B---3--:R-:W-:-:S05]  /*17c0*/  @!P3 HADD2.F32 R44, -RZ, R42.H0_H0 ;  /* 0x2000002aff2cb230 */ /* 0x008fca0000004100 */
        /* <DEDUP_REMOVED lines=36> */
[----:B------:R-:W-:-:S03]  /*1a10*/  VIADD R30, R30, 0x4 ;  /* 0x000000041e1e7836 */ /* 0x000fc60000000000 */
[----:B------:R-:W-:Y:S01]  /*1a20*/  ISETP.EQ.AND P6, PT, R32, R39, P1 ;  /* 0x000000272000720c */ /* 0x000fe20000fc2270 */
[----:B------:R-:W-:Y:S01]  /*1a30*/  HFMA2.MMA R39, -RZ, RZ, 0, 0 ;  /* 0x00000000ff277435 */ /* 0x000fe200000001ff */
[----:B------:R-:W-:Y:S02]  /*1a40*/  IMAD R42, R41, R34, RZ ;  /* 0x00000022292a7224 */ /* 0x000fe400078e02ff */
[----:B------:R-:W-:-:S03]  /*1a50*/  IMAD.MOV.U32 R34, RZ, RZ, RZ ;  /* 0x000000ffff227224 */ /* 0x000fc600078e00ff */
[----:B------:R-:W-:Y:S01]  /*1a60*/  ISETP.EQ.AND P5, PT, R33, R42, P1 ;  /* 0x0000002a2100720c */ /* 0x000fe20000fa2270 */
[----:B--2---:R-:W-:Y:S01]  /*1a70*/  @!P2 HADD2.F32 R39, -RZ, R22.H0_H0 ;  /* 0x20000016ff27a230 */ /* 0x004fe20000004100 */
[----:B------:R-:W-:-:S04]  /*1a80*/  IADD3 R22, P2, R20, 0x8, RZ ;  /* 0x0000000814167810 */ /* 0x000fc80007f5e0ff */
[----:B------:R-:W-:Y:S01]  /*1a90*/  IADD3.X R23, RZ, R21, RZ, P2, !PT ;  /* 0x00000015ff177210 */ /* 0x000fe200017fe4ff */
[----:B0-----:R-:W-:-:S04]  /*1aa0*/  IMAD R20, RZ, RZ, -UR4 ;  /* 0x80000004ff147e24 */ /* 0x001fc8000f8e02ff */
[C---:B------:R-:W-:Y:S02]  /*1ab0*/  IMAD R31, R20.reuse, 0x4, R31 ;  /* 0x00000004141f7824 */ /* 0x040fe400078e021f */
[C---:B------:R-:W-:Y:S02]  /*1ac0*/  IMAD R29, R20.reuse, 0x4, R29 ;  /* 0x00000004141d7824 */ /* 0x040fe400078e021d */
[C---:B------:R-:W-:Y:S02]  /*1ad0*/  IMAD R32, R20.reuse, 0x4, R32 ;  /* 0x0000000414207824 */ /* 0x040fe400078e0220 */
[----:B------:R-:W-:Y:S02]  /*1ae0*/  IMAD R33, R20, 0x4, R33 ;  /* 0x0000000414217824 */ /* 0x000fe400078e0221 */
[----:B----4-:R-:W-:Y:S02]  /*1af0*/  @!P3 HADD2.F32 R34, -RZ, R24.H0_H0 ;  /* 0x20000018ff22b230 */ /* 0x010fe40000004100 */
[----:B------:R-:W-:-:S05]  /*1b00*/  IMAD.IADD R24, R17, 0x1, R30 ;  /* 0x0000000111187824 */ /* 0x000fca00078e021e */
[----:B------:R-:W-:Y:S01]  /*1b10*/  ISETP.NE.AND P2, PT, R24, RZ, PT ;  /* 0x000000ff1800720c */ /* 0x000fe20003f45270 */
[----:B---3--:R-:W-:Y:S02]  /*1b20*/  HADD2.F32 R40, -RZ, R40.H0_H0 ;  /* 0x20000028ff287230 */ /* 0x008fe40000004100 */
[----:B-----5:R-:W-:-:S03]  /*1b30*/  HADD2.F32 R38, -RZ, R38.H0_H0 ;  /* 0x20000026ff267230 */ /* 0x020fc60000004100 */
[----:B------:R-:W-:-:S04]  /*1b40*/  @P6 FFMA.FTZ R35, R40, R39, R35 ;  /* 0x0000002728236223 */ /* 0x000fc80000010023 */
[----:B------:R-:W-:-:S03]  /*1b50*/  @P5 FFMA.FTZ R35, R38, R34, R35 ;  /* 0x0000002226235223 */ /* 0x000fc60000010023 */
[----:B------:R-:W-:Y:S05]  /*1b60*/  @P2 BRA `(.L_x_221) ;  /* 0xfffffff400802947 */ /* 0x000fea000383ffff */
[----:B------:R-:W-:Y:S01]  /*1b70*/  MOV R34, R22 ;  /* 0x0000001600227202 */ /* 0x000fe20000000f00 */
[----:B------:R-:W-:-:S07]  /*1b80*/  IMAD.MOV.U32 R33, RZ, RZ, R23 ;  /* 0x000000ffff217224 */ /* 0x000fce00078e0017 */
.L_x_220:
        /* <DEDUP_REMOVED lines=11> */
[----:B-1----:R-:W-:Y:S02]  /*1c40*/  IMAD R23, R25, R20, R23 ;  /* 0x0000001419177224 */ /* 0x002fe400078e0217 */
[----:B------:R-:W-:-:S05]  /*1c50*/  IMAD.MOV.U32 R20, RZ, RZ, RZ ;  /* 0x000000ffff147224 */ /* 0x000fca00078e00ff */
[----:B0-----:R-:W0:Y:S02]  /*1c60*/  MUFU.RCP R22, R22 ;  /* 0x0000001600167308 */ /* 0x001e240000001000 */
[----:B0-----:R-:W-:Y:S01]  /*1c70*/  VIADD R21, R22, 0xffffffe ;  /* 0x0ffffffe16157836 */ /* 0x001fe20000000000 */
[----:B------:R-:W-:-:S05]  /*1c80*/  IABS R22, R23 ;  /* 0x0000001700167213 */ /* 0x000fca0000000000 */
[----:B------:R-:W0:Y:S02]  /*1c90*/  F2I.FTZ.U32.TRUNC.NTZ R21, R21 ;  /* 0x0000001500157305 */ /* 0x000e24000021f000 */
[----:B0-----:R-:W-:-:S05]  /*1ca0*/  IADD3 R32, RZ, -R21, RZ ;  /* 0x80000015ff207210 */ /* 0x001fca0007ffe0ff */
        /* <DEDUP_REMOVED lines=32> */
[----:B------:R-:W-:Y:S02]  /*1eb0*/  IMAD R40, R37, R24, RZ ;  /* 0x0000001825287224 */ /* 0x000fe400078e02ff */
[----:B------:R-:W-:-:S03]  /*1ec0*/  IMAD.MOV.U32 R38, RZ, RZ, RZ ;  /* 0x000000ffff267224 */ /* 0x000fc600078e00ff */
[----:B------:R-:W-:Y:S01]  /*1ed0*/  ISETP.EQ.AND P5, PT, R40, R23, P1 ;  /* 0x000000172800720c */ /* 0x000fe20000fa2270 */
[----:B------:R-:W-:Y:S02]  /*1ee0*/  IMAD.MOV.U32 R23, RZ, RZ, R33 ;  /* 0x000000ffff177224 */ /* 0x000fe400078e0021 */
[----:B--2---:R-:W-:Y:S01]  /*1ef0*/  @!P2 HADD2.F32 R38, -RZ, R22.H0_H0 ;  /* 0x20000016ff26a230 */ /* 0x004fe20000004100 */
[----:B------:R-:W-:Y:S02]  /*1f00*/  ISETP.NE.AND P2, PT, R19, 0x1, PT ;  /* 0x000000011300780c */ /* 0x000fe40003f45270 */
[----:B------:R-:W-:Y:S02]  /*1f10*/  MOV R22, R34 ;  /* 0x0000002200167202 */ /* 0x000fe40000000f00 */
[----:B------:R-:W-:-:S05]  /*1f20*/  IADD3 R34, P6, R34, 0x2, RZ ;  /* 0x0000000222227810 */ /* 0x000fca0007fde0ff */
[----:B------:R-:W-:Y:S02]  /*1f30*/  IMAD.X R33, RZ, RZ, R33, P6 ;  /* 0x000000ffff217224 */ /* 0x000fe400030e0621 */
[----:B---3--:R-:W-:-:S05]  /*1f40*/  HADD2.F32 R36, -RZ, R36.H0_H0 ;  /* 0x20000024ff247230 */ /* 0x008fca0000004100 */
        /* <DEDUP_REMOVED lines=9> */
[----:B0-----:R-:W-:-:S04]  /*1fe0*/  IMAD.MOV R20, RZ, RZ, -R21 ;  /* 0x000000ffff147224 */ /* 0x001fc800078e0a15 */
[----:B------:R-:W-:Y:S01]  /*1ff0*/  IMAD R37, R20, R29, RZ ;  /* 0x0000001d14257224 */ /* 0x000fe200078e02ff */
[----:B------:R-:W-:-:S10]  /*2000*/  HFMA2.MMA R20, -RZ, RZ, 0, 0 ;  /* 0x00000000ff147435 */ /* 0x000fd400000001ff */
        /* <DEDUP_REMOVED lines=29> */
[----:B------:R-:W-:-:S05]  /*21e0*/  IADD3 R34, P6, R22, 0x4, RZ ;  /* 0x0000000416227810 */ /* 0x000fca0007fde0ff */
[----:B------:R-:W-:Y:S02]  /*21f0*/  IMAD.X R33, RZ, RZ, R23, P6 ;  /* 0x000000ffff217224 */ /* 0x000fe400030e0617 */
[----:B---3--:R-:W-:Y:S01]  /*2200*/  @!P2 HADD2.F32 R38, -RZ, R20.H0_H0 ;  /* 0x20000014ff26a230 */ /* 0x008fe20000004100 */
[----:B------:R-:W-:Y:S01]  /*2210*/  ISETP.NE.AND P2, PT, R19, 0x2, PT ;  /* 0x000000021300780c */ /* 0x000fe20003f45270 */
[----:B--2---:R-:W-:-:S05]  /*2220*/  HADD2.F32 R40, -RZ, R37.H0_H0 ;  /* 0x20000025ff287230 */ /* 0x004fca0000004100 */
[----:B------:R-:W-:-:S07]  /*2230*/  @P5 FFMA.FTZ R35, R40, R38, R35 ;  /* 0x0000002628235223 */ /* 0x000fce0000010023 */
[----:B------:R-:W-:Y:S05]  /*2240*/  @!P2 BRA `(.L_x_222) ;  /* 0x0000000000aca947 */ /* 0x000fea0003800000 */
[----:B------:R-:W0:Y:S01]  /*2250*/  MUFU.RCP R36, R36 ;  /* 0x0000002400247308 */ /* 0x000e220000001000 */
[----:B------:R-:W-:-:S05]  /*2260*/  IMAD.IADD R25, R30, 0x1, R25 ;  /* 0x000000011e197824 */ /* 0x000fca00078e0219 */
[----:B------:R-:W-:-:S04]  /*2270*/  IADD3 R25, -R25, UR4, R14 ;  /* 0x0000000419197c10 */ /* 0x000fc8000fffe10e */
[----:B------:R-:W-:Y:S01]  /*2280*/  IABS R30, R25 ;  /* 0x00000019001e7213 */ /* 0x000fe20000000000 */
        /* <DEDUP_REMOVED lines=12> */
[----:B------:R-:W-:Y:S01]  /*2350*/  @!P5 IADD3 R30, R30, -R29, RZ ;  /* 0x8000001d1e1ed210 */ /* 0x000fe20007ffe0ff */
        /* <DEDUP_REMOVED lines=18> */
[----:B------:R-:W-:-:S05]  /*2480*/  IMAD R24, R31, R24, RZ ;  /* 0x000000181f187224 */ /* 0x000fca00078e02ff */
[----:B------:R-:W-:Y:S02]  /*2490*/  ISETP.EQ.AND P1, PT, R24, R25, P1 ;  /* 0x000000191800720c */ /* 0x000fe40000f22270 */
[----:B------:R-:W-:Y:S01]  /*24a0*/  MOV R20, RZ ;  /* 0x000000ff00147202 */ /* 0x000fe20000000f00 */
[----:B--2---:R-:W-:Y:S02]  /*24b0*/  HADD2.F32 R0, -RZ, R0.H0_H0 ;  /* 0x20000000ff007230 */ /* 0x004fe40000004100 */
[----:B---3--:R-:W-:Y:S01]  /*24c0*/  @!P2 HADD2.F32 R20, -RZ, R2.H0_H0 ;  /* 0x20000002ff14a230 */ /* 0x008fe20000004100 */
[----:B------:R-:W-:-:S07]  /*24d0*/  IADD3 R34, P2, R22, 0x6, RZ ;  /* 0x0000000616227810 */ /* 0x000fce0007f5e0ff */
[----:B------:R-:W-:Y:S01]  /*24e0*/  @P1 FFMA.FTZ R35, R0, R20, R35 ;  /* 0x0000001400231223 */ /* 0x000fe20000010023 */
[----:B------:R-:W-:-:S07]  /*24f0*/  IMAD.X R33, RZ, RZ, R23, P2 ;  /* 0x000000ffff217224 */ /* 0x000fce00010e0617 */
.L_x_222:
[----:B------:R-:W-:Y:S05]  /*2500*/  @!P4 BRA `(.L_x_223) ;  /* 0xffffffe80008c947 */ /* 0x000fea000383ffff */
.L_x_219:
[----:B------:R-:W-:Y:S01]  /*2510*/  VIADD R8, R8, 0x1 ;  /* 0x0000000108087836 */ /* 0x000fe20000000000 */
[----:B------:R-:W-:-:S04]  /*2520*/  ULDC UR4, c[0x0][0x280] ;  /* 0x0000a00000047ab9 */ /* 0x000fc80000000800 */
[----:B------:R-:W-:-:S13]  /*2530*/  ISETP.GE.AND P1, PT, R8, UR4, PT ;  /* 0x0000000408007c0c */ /* 0x000fda000bf26270 */
[----:B------:R-:W-:Y:S05]  /*2540*/  @!P1 BRA `(.L_x_224) ;  /* 0xffffffe400709947 */ /* 0x000fea000383ffff */
.L_x_218:
[----:B------:R-:W-:Y:S01]  /*2550*/  IMAD.MOV R3, RZ, RZ, -R15 ;  /* 0x000000ffff037224 */ /* 0x000fe200078e0a0f */
[----:B------:R-:W-:Y:S01]  /*2560*/  ULDC UR4, c[0x0][0x24c] ;  /* 0x0000930000047ab9 */ /* 0x000fe20000000800 */
[----:B------:R-:W-:Y:S02]  /*2570*/  IADD3 R11, R11, 0x1, RZ ;  /* 0x000000010b0b7810 */ /* 0x000fe40007ffe0ff */
[----:B------:R-:W-:-:S04]  /*2580*/  IMAD R3, R3, UR4, R16 ;  /* 0x0000000403037c24 */ /* 0x000fc8000f8e0210 */
[----:B------:R-:W-:-:S05]  /*2590*/  IMAD R0, R28, R3, R28 ;  /* 0x000000031c007224 */ /* 0x000fca00078e021c */
[----:B------:R-:W-:-:S13]  /*25a0*/  ISETP.GE.AND P1, PT, R11, R0, PT ;  /* 0x000000000b00720c */ /* 0x000fda0003f26270 */
[----:B------:R-:W-:Y:S05]  /*25b0*/  @!P1 BRA `(.L_x_225) ;  /* 0xffffffe400309947 */ /* 0x000fea000383ffff */
.L_x_217:
[----:B------:R-:W-:Y:S05]  /*25c0*/  BSYNC B0 ;  /* 0x0000000000007941 */ /* 0x000fea0003800000 */
.L_x_216:
        /* <DEDUP_REMOVED lines=8> */
[----:B------:R-:W-:Y:S01]  /*2650*/  F2FP.F16.F32.PACK_AB R35, RZ, R35 ;  /* 0x00000023ff23723e */ /* 0x000fe200000000ff */
        /* <DEDUP_REMOVED lines=26> */
.L_x_227:
        /* <DEDUP_REMOVED lines=16> */
.L_x_478:


//--------------------- .text._ZN2at6native51_GLOBAL__N__11011a27_18_DepthwiseConv3d_cu_35e0c7b543conv_depthwise3d_cuda_backward_input_kernelIN3c104HalfEfLi3ELi3ELi3ELin1ELin1ELin1ELin1ELin1ELin1EEEvNS_27GenericPackedTensorAccessorIKT_Lm5ENS_16DefaultPtrTraitsEiEENS5_IS6_Lm5ES8_iEES9_iiiiiiiii --------------------------
	.section	.text._ZN2at6native51_GLOBAL__N__11011a27_18_DepthwiseConv3d_cu_35e0c7b543conv_depthwise3d_cuda_backward_input_kernelIN3c104HalfEfLi3ELi3ELi3ELin1ELin1ELin1ELin1ELin1ELin1EEEvNS_27GenericPackedTensorAccessorIKT_Lm5ENS_16DefaultPtrTraitsEiEENS5_IS6_Lm5ES8_iEES9_iiiiiiiii,"ax",@progbits
	.align	128
.text._ZN2at6native51_GLOBAL__N__11011a27_18_DepthwiseConv3d_cu_35e0c7b543conv_depthwise3d_cuda_backward_input_kernelIN3c104HalfEfLi3ELi3ELi3ELin1ELin1ELin1ELin1ELin1ELin1EEEvNS_27GenericPackedTensorAccessorIKT_Lm5ENS_16DefaultPtrTraitsEiEENS5_IS6_Lm5ES8_iEES9_iiiiiiiii:
        .type           _ZN2at6native51_GLOBAL__N__11011a27_18_DepthwiseConv3d_cu_35e0c7b543conv_depthwise3d_cuda_backward_input_kernelIN3c104HalfEfLi3ELi3ELi3ELin1ELin1ELin1ELin1ELin1ELin1EEEvNS_27GenericPackedTensorAccessorIKT_Lm5ENS_16DefaultPtrTraitsEiEENS5_IS6_Lm5ES8_iEES9_iiiiiiiii,@function
        .size           _ZN2at6native51_GLOBAL__N__11011a27_18_DepthwiseConv3d_cu_35e0c7b543conv_depthwise3d_cuda_backward_input_kernelIN3c104HalfEfLi3ELi3ELi3ELin1ELin1ELin1ELin1ELin1ELin1EEEvNS_27GenericPackedTensorAccessorIKT_Lm5ENS_16DefaultPtrTraitsEiEENS5_IS6_Lm5ES8_iEES9_iiiiiiiii,(.L_x_479 - _ZN2at6native51_GLOBAL__N__11011a27_18_DepthwiseConv3d_cu_35e0c7b543conv_depthwise3d_cuda_backward_input_kernelIN3c104HalfEfLi3ELi3ELi3ELin1ELin1ELin1ELin1ELin1ELin1EEEvNS_27GenericPackedTensorAccessorIKT_Lm5ENS_16DefaultPtrTraitsEiEENS5_IS6_Lm5ES8_iEES9_iiiiiiiii)
        .other          _ZN2at6native51_GLOBAL__N__11011a27_18_DepthwiseConv3d_cu_35e0c7b543conv_depthwise3d_cuda_backward_input_kernelIN3c104HalfEfLi3ELi3ELi3ELin1ELin1ELin1ELin1ELin1ELin1EEEvNS_27GenericPackedTensorAccessorIKT_Lm5ENS_16DefaultPtrTraitsEiEENS5_IS6_Lm5ES8_iEES9_iiiiiiiii,@"STO_CUDA_ENTRY STV_DEFAULT"
_ZN2at6native51_GLOBAL__N__11011a27_18_DepthwiseConv3d_cu_35e0c7b543conv_depthwise3d_cuda_backward_input_kernelIN3c104HalfEfLi3ELi3ELi3ELin1ELin1ELin1ELin1ELin1ELin1EEEvNS_27GenericPackedTensorAccessorIKT_Lm5ENS_16DefaultPtrTraitsEiEENS5_IS6_Lm5ES8_iEES9_iiiiiiiii:
        /* <DEDUP_REMOVED lines=45> */
.L_x_232:
        /* <DEDUP_REMOVED lines=59> */
[----:B------:R-:W-:Y:S01]  /*0680*/  @P0 IADD3 R13, R13, 0x1, RZ ;  /* 0x000000010d0d0810 */ /* 0x000fe20007ffe0ff */
[----:B--2---:R-:W-:-:S06]  /*0690*/  IMAD.MOV R4, RZ, RZ, -R15 ;  /* 0x000000ffff047224 */ /* 0x004fcc00078e0a0f */
[----:B------:R-:W-:Y:S01]  /*06a0*/  @!P2 IMAD.MOV R13, RZ, RZ, -R13 ;  /* 0x000000ffff0da224 */ /* 0x000fe200078e0a0d */
[----:B------:R-:W-:Y:S01]  /*06b0*/  @!P1 LOP3.LUT R13, RZ, R8, RZ, 0x33, !PT ;  /* 0x00000008ff0d9212 */ /* 0x000fe200078e33ff */
[----:B------:R-:W-:-:S03]  /*06c0*/  IMAD R19, R4, R17, RZ ;  /* 0x0000001104137224 */ /* 0x000fc600078e02ff */
[----:B------:R-:W-:Y:S01]  /*06d0*/  IABS R4, R13 ;  /* 0x0000000d00047213 */ /* 0x000fe20000000000 */
[----:B------:R-:W-:-:S04]  /*06e0*/  IMAD.HI.U32 R14, R15, R19, R14 ;  /* 0x000000130f0e7227 */ /* 0x000fc800078e000e */
[----:B0-----:R-:W-:Y:S01]  /*06f0*/  VIADD R15, R12, 0xffffffe ;  /* 0x0ffffffe0c0f7836 */ /* 0x001fe20000000000 */
[----:B------:R-:W-:Y:S01]  /*0700*/  IADD3 R12, -R13, RZ, RZ ;  /* 0x000000ff0d0c7210 */ /* 0x000fe20007ffe1ff */
[----:B------:R-:W-:-:S04]  /*0710*/  IMAD.HI.U32 R14, R14, R4, RZ ;  /* 0x000000040e0e7227 */ /* 0x000fc800078e00ff */
[----:B------:R-:W-:Y:S01]  /*0720*/  IMAD.MOV R6, RZ, RZ, -R14 ;  /* 0x000000ffff067224 */ /* 0x000fe200078e0a0e */
[----:B------:R-:W0:Y:S01]  /*0730*/  F2I.FTZ.U32.TRUNC.NTZ R15, R15 ;  /* 0x0000000f000f7305 */ /* 0x000e22000021f000 */
        /* <DEDUP_REMOVED lines=51> */
[----:B------:R-:W-:-:S02]  /*0a70*/  IMAD R16, RZ, RZ, -UR4 ;  /* 0x80000004ff107e24 */ /* 0x000fc4000f8e02ff */
[----:B------:R-:W-:Y:S02]  /*0a80*/  IMAD R17, RZ, RZ, -UR5 ;  /* 0x80000005ff117e24 */ /* 0x000fe4000f8e02ff */
[----:B------:R-:W-:Y:S02]  /*0a90*/  VIADD R18, R12, -UR5 ;  /* 0x800000050c127c36 */ /* 0x000fe40008000000 */
[----:B0-----:R-:W-:-:S04]  /*0aa0*/  IMAD.WIDE R14, R13, 0x2, R14 ;  /* 0x000000020d0e7825 */ /* 0x001fc800078e020e */
[----:B------:R-:W-:Y:S02]  /*0ab0*/  IMAD.MOV.U32 R13, RZ, RZ, R15 ;  /* 0x000000ffff0d7224 */ /* 0x000fe400078e000f */
[----:B------:R-:W-:Y:S02]  /*0ac0*/  IMAD R15, R16, 0x2, R11 ;  /* 0x00000002100f7824 */ /* 0x000fe400078e020b */
[----:B------:R-:W-:Y:S02]  /*0ad0*/  IMAD R16, R17, 0x2, R12 ;  /* 0x0000000211107824 */ /* 0x000fe400078e020c */
[----:B------:R-:W-:-:S07]  /*0ae0*/  VIADD R17, R11, -UR4 ;  /* 0x800000040b117c36 */ /* 0x000fce0008000000 */
.L_x_231:
[----:B------:R-:W0:Y:S01]  /*0af0*/  LDC R19, c[0x0][0x2a0] ;  /* 0x0000a800ff137b82 */ /* 0x000e220000000800 */
[----:B------:R-:W-:Y:S01]  /*0b00*/  ULDC UR5, c[0x0][0x230] ;  /* 0x00008c0000057ab9 */ /* 0x000fe20000000800 */
[----:B------:R-:W-:Y:S01]  /*0b10*/  ULDC UR4, c[0x0][0x22c] ;  /* 0x00008b0000047ab9 */ /* 0x000fe20000000800 */
[----:B------:R-:W-:Y:S01]  /*0b20*/  IMAD R23, R0, R7, RZ ;  /* 0x0000000700177224 */ /* 0x000fe200078e02ff */
[----:B------:R-:W-:Y:S01]  /*0b30*/  MOV R39, R13 ;  /* 0x0000000d00277202 */ /* 0x000fe20000000f00 */
[----:B------:R-:W-:Y:S02]  /*0b40*/  IMAD R20, R10, UR5, RZ ;  /* 0x000000050a147c24 */ /* 0x000fe4000f8e02ff */
[----:B------:R-:W-:Y:S01]  /*0b50*/  IMAD R21, R4, UR4, RZ ;  /* 0x0000000404157c24 */ /* 0x000fe2000f8e02ff */
[----:B------:R-:W-:Y:S01]  /*0b60*/  ULDC UR4, c[0x0][0x2ac] ;  /* 0x0000ab0000047ab9 */ /* 0x000fe20000000800 */
[----:B------:R-:W-:Y:S02]  /*0b70*/  IMAD.IADD R25, R0, 0x1, R23 ;  /* 0x0000000100197824 */ /* 0x000fe400078e0217 */
[----:B------:R-:W-:-:S02]  /*0b80*/  VIADD R10, R10, 0x1 ;  /* 0x000000010a0a7836 */ /* 0x000fc40000000000 */
[----:B------:R-:W-:Y:S02]  /*0b90*/  IMAD.MOV.U32 R28, RZ, RZ, RZ ;  /* 0x000000ffff1c7224 */ /* 0x000fe400078e00ff */
[----:B------:R-:W-:Y:S01]  /*0ba0*/  IMAD.MOV.U32 R38, RZ, RZ, R14 ;  /* 0x000000ffff267224 */ /* 0x000fe200078e000e */
[----:B------:R-:W-:Y:S02]  /*0bb0*/  ISETP.GE.AND P3, PT, R10, R25, PT ;  /* 0x000000190a00720c */ /* 0x000fe40003f66270 */
        /* <DEDUP_REMOVED lines=12> */
[----:B------:R-:W-:-:S07]  /*0c80*/  VIADD R27, R9, UR4 ;  /* 0x00000004091b7c36 */ /* 0x000fce0008000000 */
.L_x_230:
        /* <DEDUP_REMOVED lines=37> */
[----:B------:R-:W-:Y:S02]  /*0ee0*/  IMAD.MOV R31, RZ, RZ, -R30 ;  /* 0x000000ffff1f7224 */ /* 0x000fe400078e0a1e */
[----:B------:R-:W-:Y:S02]  /*0ef0*/  @!P1 IMAD.IADD R41, R41, 0x1, -R34 ;  /* 0x0000000129299824 */ /* 0x000fe400078e0a22 */
[----:B------:R-:W-:Y:S01]  /*0f00*/  IMAD R42, R29, R31, R42 ;  /* 0x0000001f1d2a7224 */ /* 0x000fe200078e022a */
[----:B------:R-:W-:Y:S01]  /*0f10*/  LOP3.LUT R31, R27, R32, RZ, 0x3c, !PT ;  /* 0x000000201b1f7212 */ /* 0x000fe200078e3cff */
[----:B------:R-:W-:Y:S01]  /*0f20*/  @!P2 VIADD R24, R24, 0x1 ;  /* 0x000000011818a836 */ /* 0x000fe20000000000 */
[----:B------:R-:W-:Y:S01]  /*0f30*/  ISETP.GE.U32.AND P0, PT, R41, R34, PT ;  /* 0x000000222900720c */ /* 0x000fe20003f06070 */
[----:B------:R-:W-:Y:S01]  /*0f40*/  @!P1 VIADD R23, R23, 0x1 ;  /* 0x0000000117179836 */ /* 0x000fe20000000000 */
[----:B------:R-:W-:-:S02]  /*0f50*/  ISETP.GT.U32.AND P5, PT, R29, R42, PT ;  /* 0x0000002a1d00720c */ /* 0x000fc40003fa4070 */
[----:B------:R-:W-:Y:S01]  /*0f60*/  ISETP.GE.AND P1, PT, R31, RZ, PT ;  /* 0x000000ff1f00720c */ /* 0x000fe20003f26270 */
[----:B------:R-:W-:Y:S01]  /*0f70*/  @P6 VIADD R24, R24, 0x1 ;  /* 0x0000000118186836 */ /* 0x000fe20000000000 */
[----:B------:R-:W-:Y:S02]  /*0f80*/  ISETP.NE.AND P6, PT, R32, RZ, PT ;  /* 0x000000ff2000720c */ /* 0x000fe40003fc5270 */
[----:B------:R-:W-:Y:S01]  /*0f90*/  IABS R41, R15 ;  /* 0x0000000f00297213 */ /* 0x000fe20000000000 */
[----:B------:R-:W-:Y:S01]  /*0fa0*/  IMAD.MOV.U32 R31, RZ, RZ, R24 ;  /* 0x000000ffff1f7224 */ /* 0x000fe200078e0018 */
[----:B------:R-:W-:-:S03]  /*0fb0*/  LOP3.LUT R24, RZ, R36, RZ, 0x33, !PT ;  /* 0x00000024ff187212 */ /* 0x000fc600078e33ff */
[----:B------:R-:W-:Y:S01]  /*0fc0*/  @P0 VIADD R23, R23, 0x1 ;  /* 0x0000000117170836 */ /* 0x000fe20000000000 */
[----:B------:R-:W-:Y:S01]  /*0fd0*/  ISETP.NE.AND P0, PT, R36, RZ, PT ;  /* 0x000000ff2400720c */ /* 0x000fe20003f05270 */
[----:B------:R-:W-:Y:S02]  /*0fe0*/  @!P5 IMAD.IADD R42, R42, 0x1, -R29 ;  /* 0x000000012a2ad824 */ /* 0x000fe400078e0a1d */
[----:B------:R-:W-:Y:S02]  /*0ff0*/  @!P5 VIADD R30, R30, 0x1 ;  /* 0x000000011e1ed836 */ /* 0x000fe40000000000 */
[----:B------:R-:W-:Y:S01]  /*1000*/  @!P1 IMAD.MOV R31, RZ, RZ, -R31 ;  /* 0x000000ffff1f9224 */ /* 0x000fe200078e0a1f */
[----:B------:R-:W-:Y:S02]  /*1010*/  ISETP.GE.U32.AND P4, PT, R42, R29, PT ;  /* 0x0000001d2a00720c */ /* 0x000fe40003f86070 */
[----:B------:R-:W-:Y:S02]  /*1020*/  LOP3.LUT R29, R12, R25, RZ, 0x3c, !PT ;  /* 0x000000190c1d7212 */ /* 0x000fe400078e3cff */
[----:B------:R-:W-:-:S02]  /*1030*/  @!P6 LOP3.LUT R31, RZ, R32, RZ, 0x33, !PT ;  /* 0x00000020ff1fe212 */ /* 0x000fc400078e33ff */
[----:B------:R-:W-:Y:S02]  /*1040*/  ISETP.GE.AND P2, PT, R29, RZ, PT ;  /* 0x000000ff1d00720c */ /* 0x000fe40003f46270 */
[----:B------:R-:W-:-:S04]  /*1050*/  LOP3.LUT R29, R11, R36, RZ, 0x3c, !PT ;  /* 0x000000240b1d7212 */ /* 0x000fc800078e3cff */
[----:B------:R-:W-:Y:S01]  /*1060*/  ISETP.GE.AND P5, PT, R29, RZ, PT ;  /* 0x000000ff1d00720c */ /* 0x000fe20003fa6270 */
[----:B------:R-:W-:Y:S01]  /*1070*/  @P4 VIADD R30, R30, 0x1 ;  /* 0x000000011e1e4836 */ /* 0x000fe20000000000 */
[----:B------:R-:W-:Y:S02]  /*1080*/  ISETP.NE.AND P4, PT, R25, RZ, PT ;  /* 0x000000ff1900720c */ /* 0x000fe40003f85270 */
[----:B------:R-:W-:-:S03]  /*1090*/  LOP3.LUT R29, RZ, R25, RZ, 0x33, !PT ;  /* 0x00000019ff1d7212 */ /* 0x000fc600078e33ff */
[----:B------:R-:W-:-:S04]  /*10a0*/  @!P2 IADD3 R30, -R30, RZ, RZ ;  /* 0x000000ff1e1ea210 */ /* 0x000fc80007ffe1ff */
[----:B------:R-:W-:Y:S01]  /*10b0*/  SEL R40, R29, R30, !P4 ;  /* 0x0000001e1d287207 */ /* 0x000fe20006000000 */
[----:B------:R-:W-:-:S04]  /*10c0*/  IMAD.HI.U32 R29, R22, R35, RZ ;  /* 0x00000023161d7227 */ /* 0x000fc800078e00ff */
[----:B------:R-:W-:Y:S02]  /*10d0*/  @!P5 IMAD.MOV R23, RZ, RZ, -R23 ;  /* 0x000000ffff17d224 */ /* 0x000fe400078e0a17 */
[----:B------:R-:W-:-:S03]  /*10e0*/  IMAD.MOV R30, RZ, RZ, -R29 ;  /* 0x000000ffff1e7224 */ /* 0x000fc600078e0a1d */
[----:B------:R-:W-:Y:S01]  /*10f0*/  SEL R24, R24, R23, !P0 ;  /* 0x0000001718187207 */ /* 0x000fe20004000000 */
[----:B------:R-:W-:Y:S01]  /*1100*/  IMAD R35, R34, R30, R35 ;  /* 0x0000001e22237224 */ /* 0x000fe200078e0223 */
[----:B------:R-:W-:Y:S01]  /*1110*/  LOP3.LUT R23, R40, R31, RZ, 0xfc, !PT ;  /* 0x0000001f28177212 */ /* 0x000fe200078efcff */
[----:B------:R-:W-:-:S03]  /*1120*/  IMAD.HI.U32 R30, R22, R41, RZ ;  /* 0x00000029161e7227 */ /* 0x000fc600078e00ff */
[----:B------:R-:W-:Y:S02]  /*1130*/  LOP3.LUT R23, R23, R24, RZ, 0xfc, !PT ;  /* 0x0000001817177212 */ /* 0x000fe400078efcff */
[----:B------:R-:W-:Y:S02]  /*1140*/  ISETP.GT.U32.AND P6, PT, R34, R35, PT ;  /* 0x000000232200720c */ /* 0x000fe40003fc4070 */
[----:B------:R-:W-:-:S04]  /*1150*/  ISETP.GE.AND P1, PT, R23, RZ, PT ;  /* 0x000000ff1700720c */ /* 0x000fc80003f26270 */
[----:B------:R-:W-:-:S04]  /*1160*/  ISETP.GE.OR P1, PT, R24, UR10, !P1 ;  /* 0x0000000a18007c0c */ /* 0x000fc8000cf26670 */
[----:B------:R-:W-:-:S03]  /*1170*/  ISETP.GE.OR P1, PT, R40, UR9, P1 ;  /* 0x0000000928007c0c */ /* 0x000fc60008f26670 */
[----:B------:R-:W-:Y:S01]  /*1180*/  @!P6 IMAD.IADD R35, R35, 0x1, -R34 ;  /* 0x000000012323e824 */ /* 0x000fe200078e0a22 */
[----:B------:R-:W-:Y:S01]  /*1190*/  ISETP.GE.OR P2, PT, R31, UR11, P1 ;  /* 0x0000000b1f007c0c */ /* 0x000fe20008f46670 */
[----:B------:R-:W-:-:S03]  /*11a0*/  @!P6 VIADD R29, R29, 0x1 ;  /* 0x000000011d1de836 */ /* 0x000fc60000000000 */
[----:B------:R-:W-:Y:S01]  /*11b0*/  ISETP.GE.U32.AND P1, PT, R35, R34, PT ;  /* 0x000000222300720c */ /* 0x000fe20003f26070 */
[----:B------:R-:W-:-:S04]  /*11c0*/  IMAD.MOV R35, RZ, RZ, -R30 ;  /* 0x000000ffff237224 */ /* 0x000fc800078e0a1e */
[C---:B------:R-:W-:Y:S02]  /*11d0*/  IMAD R35, R34.reuse, R35, R41 ;  /* 0x0000002322237224 */ /* 0x040fe400078e0229 */
[----:B------:R-:W-:Y:S02]  /*11e0*/  IMAD R41, R31, UR9, R40 ;  /* 0x000000091f297c24 */ /* 0x000fe4000f8e0228 */
[----:B------:R-:W0:Y:S01]  /*11f0*/  @!P2 LDC.64 R22, c[0x0][0x210] ;  /* 0x00008400ff16ab82 */ /* 0x000e220000000a00 */
        /* <DEDUP_REMOVED lines=29> */
[----:B------:R-:W-:-:S05]  /*13d0*/  @!P5 IMAD.MOV R30, RZ, RZ, -R30 ;  /* 0x000000ffff1ed224 */ /* 0x000fca00078e0a1e */
[----:B------:R-:W-:Y:S02]  /*13e0*/  SEL R30, R35, R30, !P0 ;  /* 0x0000001e231e7207 */ /* 0x000fe40004000000 */
[----:B------:R-:W-:-:S04]  /*13f0*/  @!P1 IADD3 R35, P0, R34, R20, RZ ;  /* 0x0000001422239210 */ /* 0x000fc80007f1e0ff */
[----:B------:R-:W-:Y:S02]  /*1400*/  @!P1 LEA.HI.X.SX32 R44, R34, R21, 0x1, P0 ;  /* 0x00000015222c9211 */ /* 0x000fe400000f0eff */
[----:B0-----:R-:W-:-:S04]  /*1410*/  @!P1 LEA R34, P0, R35, R22, 0x1 ;  /* 0x0000001623229211 */ /* 0x001fc800078008ff */
[----:B------:R-:W-:Y:S02]  /*1420*/  @!P1 LEA.HI.X R35, R35, R23, R44, 0x1, P0 ;  /* 0x0000001723239211 */ /* 0x000fe400000f0c2c */
[----:B------:R-:W-:Y:S01]  /*1430*/  LOP3.LUT R23, R40, R31, RZ, 0xfc, !PT ;  /* 0x0000001f28177212 */ /* 0x000fe200078efcff */
[----:B------:R-:W-:Y:S02]  /*1440*/  IMAD R32, R31, R32, RZ ;  /* 0x000000201f207224 */ /* 0x000fe400078e02ff */
[----:B------:R-:W-:Y:S01]  /*1450*/  IMAD.MOV.U32 R44, RZ, RZ, RZ ;  /* 0x000000ffff2c7224 */ /* 0x000fe200078e00ff */
[----:B------:R-:W-:Y:S01]  /*1460*/  LOP3.LUT R22, R23, R30, RZ, 0xfc, !PT ;  /* 0x0000001e17167212 */ /* 0x000fe200078efcff */
[----:B------:R-:W4:Y:S03]  /*1470*/  @!P1 LDG.E.U16 R34, desc[UR6][R34.64] ;  /* 0x0000000622229981 */ /* 0x000f26000c1e1500 */
[----:B------:R-:W-:-:S04]  /*1480*/  ISETP.GE.AND P5, PT, R22, RZ, PT ;  /* 0x000000ff1600720c */ /* 0x000fc80003fa6270 */
[----:B------:R-:W-:Y:S01]  /*1490*/  ISETP.GE.OR P5, PT, R30, UR10, !P5 ;  /* 0x0000000a1e007c0c */ /* 0x000fe2000efa6670 */
[C---:B------:R-:W-:Y:S01]  /*14a0*/  IMAD R23, R40.reuse, R25, RZ ;  /* 0x0000001928177224 */ /* 0x040fe200078e02ff */
[----:B------:R-:W-:Y:S01]  /*14b0*/  ISETP.NE.AND P0, PT, R27, R32, PT ;  /* 0x000000201b00720c */ /* 0x000fe20003f05270 */
[----:B------:R-:W5:Y:S01]  /*14c0*/  LDG.E.U16 R35, desc[UR6][R38.64+0x4] ;  /* 0x0000040626237981 */ /* 0x000f62000c1e1500 */
[----:B------:R-:W-:Y:S01]  /*14d0*/  ISETP.GE.OR P5, PT, R40, UR9, P5 ;  /* 0x0000000928007c0c */ /* 0x000fe2000afa6670 */
[----:B------:R-:W-:Y:S02]  /*14e0*/  IMAD R32, R24, R36, RZ ;  /* 0x0000002418207224 */ /* 0x000fe400078e02ff */
[----:B------:R-:W5:Y:S01]  /*14f0*/  LDG.E.U16 R40, desc[UR6][R38.64+0x2] ;  /* 0x0000020626287981 */ /* 0x000f62000c1e1500 */
[----:B------:R-:W-:-:S13]  /*1500*/  ISETP.GE.OR P5, PT, R31, UR11, P5 ;  /* 0x0000000b1f007c0c */ /* 0x000fda000afa6670 */
[----:B------:R-:W-:Y:S02]  /*1510*/  @!P5 IMAD R41, R41, UR10, R30 ;  /* 0x0000000a2929dc24 */ /* 0x000fe4000f8e021e */
[----:B---3--:R-:W-:Y:S01]  /*1520*/  @!P2 HADD2.F32 R44, -RZ, R43.H0_H0 ;  /* 0x2000002bff2ca230 */ /* 0x008fe20000004100 */
[----:B------:R-:W-:Y:S02]  /*1530*/  ISETP.EQ.AND P2, PT, R23, R12, !P0 ;  /* 0x0000000c1700720c */ /* 0x000fe40004742270 */
[----:B------:R-:W0:Y:S02]  /*1540*/  @!P5 LDC.64 R22, c[0x0][0x210] ;  /* 0x00008400ff16db82 */ /* 0x000e240000000a00 */
[----:B------:R-:W-:Y:S01]  /*1550*/  ISETP.EQ.AND P6, PT, R32, R11, P2 ;  /* 0x0000000b2000720c */ /* 0x000fe200017c2270 */
[----:B--2---:R-:W-:-:S12]  /*1560*/  HADD2.F32 R42, -RZ, R42.H0_H0 ;  /* 0x2000002aff2a7230 */ /* 0x004fd80000004100 */
        /* <DEDUP_REMOVED lines=8> */
[----:B----4-:R-:W-:Y:S02]  /*15f0*/  @!P1 HADD2.F32 R42, -RZ, R34.H0_H0 ;  /* 0x20000022ff2a9230 */ /* 0x010fe40000004100 */
[----:B------:R-:W-:-:S05]  /*1600*/  IMAD R34, R29, R36, RZ ;  /* 0x000000241d227224 */ /* 0x000fca00078e02ff */
[----:B------:R-:W-:Y:S01]  /*1610*/  ISETP.EQ.AND P1, PT, R34, R17, P2 ;  /* 0x000000112200720c */ /* 0x000fe20001722270 */
[----:B-----5:R-:W-:-:S12]  /*1620*/  HADD2.F32 R40, -RZ, R40.H0_H0 ;  /* 0x20000028ff287230 */ /* 0x020fd80000004100 */
[----:B------:R-:W-:Y:S01]  /*1630*/  @P1 FFMA.FTZ R37, R40, R42, R37 ;  /* 0x0000002a28251223 */ /* 0x000fe20000010025 */
[----:B------:R-:W-:Y:S01]  /*1640*/  IABS R40, R18 ;  /* 0x0000001200287213 */ /* 0x000fe20000000000 */
[----:B------:R-:W-:Y:S02]  /*1650*/  IMAD.MOV.U32 R42, RZ, RZ, RZ ;  /* 0x000000ffff2a7224 */ /* 0x000fe400078e00ff */
[----:B------:R-:W-:-:S05]  /*1660*/  IMAD R36, R30, R36, RZ ;  /* 0x000000241e247224 */ /* 0x000fca00078e02ff */
[----:B------:R-:W-:Y:S01]  /*1670*/  ISETP.EQ.AND P2, PT, R36, R15, P2 ;  /* 0x0000000f2400720c */ /* 0x000fe20001742270 */
[----:B--2---:R-:W-:Y:S02]  /*1680*/  @!P5 HADD2.F32 R42, -RZ, R22.H0_H0 ;  /* 0x20000016ff2ad230 */ /* 0x004fe40000004100 */
        /* <DEDUP_REMOVED lines=11> */
[----:B------:R-:W-:-:S04]  /*1740*/  @!P6 IADD3 R22, -R22, RZ, RZ ;  /* 0x000000ff1616e210 */ /* 0x000fc80007ffe1ff */
[----:B------:R-:W-:-:S04]  /*1750*/  SEL R40, R23, R22, !P4 ;  /* 0x0000001617287207 */ /* 0x000fc80006000000 */
[----:B------:R-:W-:-:S04]  /*1760*/  LOP3.LUT R41, R40, R31, RZ, 0xfc, !PT ;  /* 0x0000001f28297212 */ /* 0x000fc800078efcff */
[----:B------:R-:W-:-:S04]  /*1770*/  LOP3.LUT R22, R41, R24, RZ, 0xfc, !PT ;  /* 0x0000001829167212 */ /* 0x000fc800078efcff */
[----:B------:R-:W-:-:S04]  /*1780*/  ISETP.GE.AND P1, PT, R22, RZ, PT ;  /* 0x000000ff1600720c */ /* 0x000fc80003f26270 */
[----:B------:R-:W-:-:S04]  /*1790*/  ISETP.GE.OR P1, PT, R24, UR10, !P1 ;  /* 0x0000000a18007c0c */ /* 0x000fc8000cf26670 */
[----:B------:R-:W-:-:S04]  /*17a0*/  ISETP.GE.OR P1, PT, R40, UR9, P1 ;  /* 0x0000000928007c0c */ /* 0x000fc80008f26670 */
[----:B------:R-:W-:Y:S01]  /*17b0*/  ISETP.GE.OR P1, PT, R31, UR11, P1 ;  /* 0x0000000b1f007c0c */ /* 0x000fe20008f26670 */
[----:B------:R-:W-:Y:S02]  /*17c0*/  HADD2.F32 R22, -RZ, R35.H0_H0 ;  /* 0x20000023ff167230 */ /* 0x000fe40000004100 */
        /* <DEDUP_REMOVED lines=19> */
[----:B--2---:R-:W-:Y:S01]  /*1900*/  @!P1 HADD2.F32 R44, -RZ, R42.H0_H0 ;  /* 0x2000002aff2c9230 */ /* 0x004fe20000004100 */
        /* <DEDUP_REMOVED lines=18> */
[----:B--2---:R-:W-:-:S05]  /*1a30*/  HADD2.F32 R42, -RZ, R42.H0_H0 ;  /* 0x2000002aff2a7230 */ /* 0x004fca0000004100 */
[----:B------:R-:W-:Y:S01]  /*1a40*/  @P6 FFMA.FTZ R35, R42, R44, R35 ;  /* 0x0000002c2a236223 */ /* 0x000fe20000010023 */
[----:B---3--:R-:W-:Y:S01]  /*1a50*/  @!P2 HADD2.F32 R40, -RZ, R41.H0_H0 ;  /* 0x20000029ff28a230 */ /* 0x008fe20000004100 */
        /* <DEDUP_REMOVED lines=12> */
[----:B------:R-:W-:Y:S02]  /*1b20*/  @!P6 IMAD.IADD R37, R37, 0x1, -R44 ;  /* 0x000000012525e824 */ /* 0x000fe400078e0a2c */
[----:B------:R-:W-:-:S03]  /*1b30*/  @!P6 VIADD R33, R33, 0x1 ;  /* 0x000000012121e836 */ /* 0x000fc60000000000 */
        /* <DEDUP_REMOVED lines=15> */
[----:B----4-:R-:W-:Y:S02]  /*1c30*/  HADD2.F32 R44, -RZ, R43.H0_H0 ;  /* 0x2000002bff2c7230 */ /* 0x010fe40000004100 */
[----:B------:R-:W-:-:S03]  /*1c40*/  @!P2 IMAD R24, R33, UR10, R24 ;  /* 0x0000000a2118ac24 */ /* 0x000fc6000f8e0218 */
[----:B------:R-:W-:Y:S01]  /*1c50*/  @P4 FFMA.FTZ R35, R44, R40, R35 ;  /* 0x000000282c234223 */ /* 0x000fe20000010023 */
[----:B------:R-:W-:Y:S02]  /*1c60*/  IMAD.MOV.U32 R44, RZ, RZ, RZ ;  /* 0x000000ffff2c7224 */ /* 0x000fe400078e00ff */
[----:B--2---:R-:W-:Y:S01]  /*1c70*/  @!P5 HADD2.F32 R44, -RZ, R41.H0_H0 ;  /* 0x20000029ff2cd230 */ /* 0x004fe20000004100 */
        /* <DEDUP_REMOVED lines=10> */
[----:B------:R-:W-:-:S04]  /*1d20*/  ISETP.GE.OR P4, PT, R42, UR9, P4 ;  /* 0x000000092a007c0c */ /* 0x000fc8000a786670 */
[----:B------:R-:W-:Y:S02]  /*1d30*/  ISETP.GE.OR P5, PT, R31, UR11, P4 ;  /* 0x0000000b1f007c0c */ /* 0x000fe4000a7a6670 */
[----:B------:R-:W-:-:S04]  /*1d40*/  ISETP.GE.OR P4, PT, R30, UR10, !P6 ;  /* 0x0000000a1e007c0c */ /* 0x000fc8000f786670 */
[----:B------:R-:W-:-:S04]  /*1d50*/  ISETP.GE.OR P4, PT, R42, UR9, P4 ;  /* 0x000000092a007c0c */ /* 0x000fc8000a786670 */
[----:B------:R-:W-:-:S03]  /*1d60*/  ISETP.GE.OR P4, PT, R31, UR11, P4 ;  /* 0x0000000b1f007c0c */ /* 0x000fc6000a786670 */
[----:B------:R-:W0:Y:S01]  /*1d70*/  @!P5 LDC.64 R22, c[0x0][0x210] ;  /* 0x00008400ff16db82 */ /* 0x000e220000000a00 */
[----:B------:R-:W-:Y:S02]  /*1d80*/  IMAD R31, R42, R25, RZ ;  /* 0x000000192a1f7224 */ /* 0x000fe400078e02ff */
[----:B------:R-:W-:-:S07]  /*1d90*/  @!P5 IMAD R29, R33, UR10, R29 ;  /* 0x0000000a211ddc24 */ /* 0x000fce000f8e021d */
[----:B------:R-:W1:Y:S01]  /*1da0*/  @!P4 LDC.64 R24, c[0x0][0x210] ;  /* 0x00008400ff18cb82 */ /* 0x000e620000000a00 */
[----:B------:R-:W-:Y:S01]  /*1db0*/  IMAD R33, R33, UR10, R30 ;  /* 0x0000000a21217c24 */ /* 0x000fe2000f8e021e */
[----:B------:R-:W-:-:S04]  /*1dc0*/  @!P5 IADD3 R30, P6, R29, R20, RZ ;  /* 0x000000141d1ed210 */ /* 0x000fc80007fde0ff */
[----:B------:R-:W-:Y:S02]  /*1dd0*/  @!P5 LEA.HI.X.SX32 R29, R29, R21, 0x1, P6 ;  /* 0x000000151d1dd211 */ /* 0x000fe400030f0eff */
[----:B0-----:R-:W-:-:S04]  /*1de0*/  @!P5 LEA R22, P6, R30, R22, 0x1 ;  /* 0x000000161e16d211 */ /* 0x001fc800078c08ff */
[----:B------:R-:W-:Y:S02]  /*1df0*/  @!P5 LEA.HI.X R23, R30, R23, R29, 0x1, P6 ;  /* 0x000000171e17d211 */ /* 0x000fe400030f0c1d */
[----:B------:R-:W-:-:S04]  /*1e00*/  @!P4 IADD3 R29, P6, R33, R20, RZ ;  /* 0x00000014211dc210 */ /* 0x000fc80007fde0ff */
[----:B------:R-:W-:Y:S01]  /*1e10*/  @!P4 LEA.HI.X.SX32 R30, R33, R21, 0x1, P6 ;  /* 0x00000015211ec211 */ /* 0x000fe200030f0eff */
[----:B------:R0:W3:Y:S01]  /*1e20*/  @!P5 LDG.E.U16 R23, desc[UR6][R22.64] ;  /* 0x000000061617d981 */ /* 0x0000e2000c1e1500 */
[----:B-1----:R-:W-:-:S04]  /*1e30*/  @!P4 LEA R24, P6, R29, R24, 0x1 ;  /* 0x000000181d18c211 */ /* 0x002fc800078c08ff */
[----:B------:R-:W-:Y:S02]  /*1e40*/  @!P4 LEA.HI.X R25, R29, R25, R30, 0x1, P6 ;  /* 0x000000191d19c211 */ /* 0x000fe400030f0c1e */
[----:B------:R-:W4:Y:S04]  /*1e50*/  LDG.E.U16 R29, desc[UR6][R38.64+0xa] ;  /* 0x00000a06261d7981 */ /* 0x000f28000c1e1500 */
[----:B------:R-:W5:Y:S01]  /*1e60*/  LDG.E.U16 R30, desc[UR6][R38.64+0xc] ;  /* 0x00000c06261e7981 */ /* 0x000f62000c1e1500 */
[----:B------:R-:W-:-:S03]  /*1e70*/  ISETP.EQ.AND P0, PT, R31, R16, !P0 ;  /* 0x000000101f00720c */ /* 0x000fc60004702270 */
[----:B------:R-:W3:Y:S01]  /*1e80*/  LDG.E.U16 R31, desc[UR6][R38.64+0xe] ;  /* 0x00000e06261f7981 */ /* 0x000ee2000c1e1500 */
[----:B------:R-:W-:-:S03]  /*1e90*/  ISETP.EQ.AND P6, PT, R32, R11, P0 ;  /* 0x0000000b2000720c */ /* 0x000fc600007c2270 */
[----:B------:R1:W3:Y:S04]  /*1ea0*/  @!P4 LDG.E.U16 R25, desc[UR6][R24.64] ;  /* 0x000000061819c981 */ /* 0x0002e8000c1e1500 */
[----:B------:R3:W3:Y:S01]  /*1eb0*/  LDG.E.U16 R32, desc[UR6][R38.64+0x10] ;  /* 0x0000100626207981 */ /* 0x0006e2000c1e1500 */
[----:B------:R-:W-:Y:S01]  /*1ec0*/  ISETP.EQ.AND P1, PT, R36, R15, P1 ;  /* 0x0000000f2400720c */ /* 0x000fe20000f22270 */
[----:B0-----:R-:W-:Y:S02]  /*1ed0*/  IMAD.MOV.U32 R22, RZ, RZ, RZ ;  /* 0x000000ffff167224 */ /* 0x001fe400078e00ff */
[----:B------:R-:W-:Y:S02]  /*1ee0*/  VIADD R28, R28, 0x1 ;  /* 0x000000011c1c7836 */ /* 0x000fe40000000000 */
[----:B-1----:R-:W-:-:S02]  /*1ef0*/  IMAD.MOV.U32 R24, RZ, RZ, RZ ;  /* 0x000000ffff187224 */ /* 0x002fc400078e00ff */
[----:B------:R-:W-:Y:S02]  /*1f00*/  VIADD R27, R27, -UR12 ;  /* 0x8000000c1b1b7c36 */ /* 0x000fe40008000000 */
[----:B----4-:R-:W-:Y:S02]  /*1f10*/  HADD2.F32 R42, -RZ, R29.H0_H0 ;  /* 0x2000001dff2a7230 */ /* 0x010fe40000004100 */
[----:B------:R-:W-:-:S03]  /*1f20*/  IMAD.MOV.U32 R29, RZ, RZ, RZ ;  /* 0x000000ffff1d7224 */ /* 0x000fc600078e00ff */
[----:B------:R-:W-:Y:S01]  /*1f30*/  @P1 FFMA.FTZ R35, R42, R44, R35 ;  /* 0x0000002c2a231223 */ /* 0x000fe20000010023 */
[----:B------:R-:W-:Y:S01]  /*1f40*/  ISETP.EQ.AND P1, PT, R34, R17, P0 ;  /* 0x000000112200720c */ /* 0x000fe20000722270 */
[----:B--2---:R-:W-:Y:S02]  /*1f50*/  @!P2 HADD2.F32 R29, -RZ, R40.H0_H0 ;  /* 0x20000028ff1da230 */ /* 0x004fe40000004100 */
[----:B-----5:R-:W-:Y:S02]  /*1f60*/  HADD2.F32 R30, -RZ, R30.H0_H0 ;  /* 0x2000001eff1e7230 */ /* 0x020fe40000004100 */
[----:B---3--:R-:W-:-:S03]  /*1f70*/  @!P5 HADD2.F32 R22, -RZ, R23.H0_H0 ;  /* 0x20000017ff16d230 */ /* 0x008fc60000004100 */
[----:B------:R-:W-:Y:S01]  /*1f80*/  @P6 FFMA.FTZ R35, R30, R29, R35 ;  /* 0x0000001d1e236223 */ /* 0x000fe20000010023 */
[----:B------:R-:W-:Y:S01]  /*1f90*/  HADD2.F32 R30, -RZ, R31.H0_H0 ;  /* 0x2000001fff1e7230 */ /* 0x000fe20000004100 */
[----:B------:R-:W-:-:S04]  /*1fa0*/  ISETP.EQ.AND P0, PT, R36, R15, P0 ;  /* 0x0000000f2400720c */ /* 0x000fc80000702270 */
[----:B------:R-:W-:Y:S01]  /*1fb0*/  @P1 FFMA.FTZ R35, R30, R22, R35 ;  /* 0x000000161e231223 */ /* 0x000fe20000010023 */
[----:B------:R-:W-:Y:S01]  /*1fc0*/  ISETP.NE.AND P1, PT, R28, 0x3, PT ;  /* 0x000000031c00780c */ /* 0x000fe20003f25270 */
[----:B------:R-:W-:Y:S01]  /*1fd0*/  @!P4 HADD2.F32 R24, -RZ, R25.H0_H0 ;  /* 0x20000019ff18c230 */ /* 0x000fe20000004100 */
[----:B------:R-:W-:Y:S01]  /*1fe0*/  IADD3 R38, P2, R38, 0x12, RZ ;  /* 0x0000001226267810 */ /* 0x000fe20007f5e0ff */
[----:B------:R-:W-:Y:S02]  /*1ff0*/  HADD2.F32 R32, -RZ, R32.H0_H0 ;  /* 0x20000020ff207230 */ /* 0x000fe40000004100 */
[----:B------:R-:W-:Y:S02]  /*2000*/  IMAD.MOV.U32 R37, RZ, RZ, R35 ;  /* 0x000000ffff257224 */ /* 0x000fe400078e0023 */
[----:B------:R-:W-:Y:S02]  /*2010*/  IMAD.X R39, RZ, RZ, R39, P2 ;  /* 0x000000ffff277224 */ /* 0x000fe400010e0627 */
[----:B------:R-:W-:-:S04]  /*2020*/  @P0 FFMA.FTZ R37, R32, R24, R37 ;  /* 0x0000001820250223 */ /* 0x000fc80000010025 */
[----:B------:R-:W-:Y:S05]  /*2030*/  @P1 BRA `(.L_x_230) ;  /* 0xffffffec00141947 */ /* 0x000fea000383ffff */
[----:B------:R-:W-:-:S05]  /*2040*/  IADD3 R14, P0, R14, 0x36, RZ ;  /* 0x000000360e0e7810 */ /* 0x000fca0007f1e0ff */
[----:B------:R-:W-:Y:S01]  /*2050*/  IMAD.X R13, RZ, RZ, R13, P0 ;  /* 0x000000ffff0d7224 */ /* 0x000fe200000e060d */
[----:B------:R-:W-:Y:S07]  /*2060*/  @!P3 BRA `(.L_x_231) ;  /* 0xffffffe800a0b947 */ /* 0x000fee000383ffff */
.L_x_229:
[----:B------:R-:W-:Y:S05]  /*2070*/  BSYNC B0 ;  /* 0x0000000000007941 */ /* 0x000fea0003800000 */
.L_x_228:
[----:B------:R-:W-:Y:S01]  /*2080*/  ULDC.64 UR4, c[0x0][0x260] ;  /* 0x0000980000047ab9 */ /* 0x000fe20000000a00 */
[----:B------:R-:W-:Y:S01]  /*2090*/  ULDC.64 UR14, c[0x0][0x268] ;  /* 0x00009a00000e7ab9 */ /* 0x000fe20000000a00 */
[----:B------:R-:W-:Y:S01]  /*20a0*/  IMAD R9, R9, UR5, RZ ;  /* 0x0000000509097c24 */ /* 0x000fe2000f8e02ff */
[----:B------:R-:W-:Y:S01]  /*20b0*/  ULDC UR5, c[0x0][0x25c] ;  /* 0x0000970000057ab9 */ /* 0x000fe20000000800 */
[----:B------:R-:W-:Y:S01]  /*20c0*/  IMAD R8, R8, UR14, RZ ;  /* 0x0000000e08087c24 */ /* 0x000fe2000f8e02ff */
[----:B------:R-:W-:Y:S01]  /*20d0*/  F2FP.F16.F32.PACK_AB R37, RZ, R37 ;  /* 0x00000025ff25723e */ /* 0x000fe200000000ff */
        /* <DEDUP_REMOVED lines=26> */
.L_x_233:
        /* <DEDUP_REMOVED lines=16> */
.L_x_479:


//--------------------- .text._ZN2at6native51_GLOBAL__N__11011a27_18_DepthwiseConv3d_cu_35e0c7b543conv_depthwise3d_cuda_backward_input_kernelIN3c104HalfEfLi3ELi3ELi3ELin1ELin1ELin1ELi1ELi1ELi1EEEvNS_27GenericPackedTensorAccessorIKT_Lm5ENS_16DefaultPtrTraitsEiEENS5_IS6_Lm5ES8_iEES9_iiiiiiiii --------------------------
	.section	.text._ZN2at6native51_GLOBAL__N__11011a27_18_DepthwiseConv3d_cu_35e0c7b543conv_depthwise3d_cuda_backward_input_kernelIN3c104HalfEfLi3ELi3ELi3ELin1ELin1ELin1ELi1ELi1ELi1EEEvNS_27GenericPackedTensorAccessorIKT_Lm5ENS_16DefaultPtrTraitsEiEENS5_IS6_Lm5ES8_iEES9_iiiiiiiii,"ax",@progbits
	.align	128
.text._ZN2at6native51_GLOBAL__N__11011a27_18_DepthwiseConv3d_cu_35e0c7b543conv_depthwise3d_cuda_backward_input_kernelIN3c104HalfEfLi3ELi3ELi3ELin1ELin1ELin1ELi1ELi1ELi1EEEvNS_27GenericPackedTensorAccessorIKT_Lm5ENS_16DefaultPtrTraitsEiEENS5_IS6_Lm5ES8_iEES9_iiiiiiiii:
        .type           _ZN2at6native51_GLOBAL__N__11011a27_18_DepthwiseConv3d_cu_35e0c7b543conv_depthwise3d_cuda_backward_input_kernelIN3c104HalfEfLi3ELi3ELi3ELin1ELin1ELin1ELi1ELi1ELi1EEEvNS_27GenericPackedTensorAccessorIKT_Lm5ENS_16DefaultPtrTraitsEiEENS5_IS6_Lm5ES8_iEES9_iiiiiiiii,@function
        .size           _ZN2at6native51_GLOBAL__N__11011a27_18_DepthwiseConv3d_cu_35e0c7b543conv_depthwise3d_cuda_backward_input_kernelIN3c104HalfEfLi3ELi3ELi3ELin1ELin1ELin1ELi1ELi1ELi1EEEvNS_27GenericPackedTensorAccessorIKT_Lm5ENS_16DefaultPtrTraitsEiEENS5_IS6_Lm5ES8_iEES9_iiiiiiiii,(.L_x_480 - _ZN2at6native51_GLOBAL__N__11011a27_18_DepthwiseConv3d_cu_35e0c7b543conv_depthwise3d_cuda_backward_input_kernelIN3c104HalfEfLi3ELi3ELi3ELin1ELin1ELin1ELi1ELi1ELi1EEEvNS_27GenericPackedTensorAccessorIKT_Lm5ENS_16DefaultPtrTraitsEiEENS5_IS6_Lm5ES8_iEES9_iiiiiiiii)
        .other          _ZN2at6native51_GLOBAL__N__11011a27_18_DepthwiseConv3d_cu_35e0c7b543conv_depthwise3d_cuda_backward_input_kernelIN3c104HalfEfLi3ELi3ELi3ELin1ELin1ELin1ELi1ELi1ELi1EEEvNS_27GenericPackedTensorAccessorIKT_Lm5ENS_16DefaultPtrTraitsEiEENS5_IS6_Lm5ES8_iEES9_iiiiiiiii,@"STO_CUDA_ENTRY STV_DEFAULT"
_ZN2at6native51_GLOBAL__N__11011a27_18_DepthwiseConv3d_cu_35e0c7b543conv_depthwise3d_cuda_backward_input_kernelIN3c104HalfEfLi3ELi3ELi3ELin1ELin1ELin1ELi1ELi1ELi1EEEvNS_27GenericPackedTensorAccessorIKT_Lm5ENS_16DefaultPtrTraitsEiEENS5_IS6_Lm5ES8_iEES9_iiiiiiiii:
        /* <DEDUP_REMOVED lines=50> */
.L_x_238:
        /* <DEDUP_REMOVED lines=16> */
[----:B------:R-:W-:-:S05]  /*0420*/  IMAD.HI.U32 R11, R11, R12, RZ ;  /* 0x0000000c0b0b7227 */ /* 0x000fca00078e00ff */
[----:B------:R-:W-:Y:S01]  /*0430*/  IADD3 R4, -R11, RZ, RZ ;  /* 0x000000ff0b047210 */ /* 0x000fe20007ffe1ff */
[----:B0-----:R-:W0:Y:S04]  /*0440*/  MUFU.RCP R6, R6 ;  /* 0x0000000600067308 */ /* 0x001e280000001000 */
[----:B------:R-:W-:-:S05]  /*0450*/  IMAD R4, R9, R4, R12 ;  /* 0x0000000409047224 */ /* 0x000fca00078e020c */
[----:B------:R-:W-:Y:S01]  /*0460*/  ISETP.GT.U32.AND P1, PT, R9, R4, PT ;  /* 0x000000040900720c */ /* 0x000fe20003f24070 */
[----:B0-----:R-:W-:-:S12]  /*0470*/  VIADD R12, R6, 0xffffffe ;  /* 0x0ffffffe060c7836 */ /* 0x001fd80000000000 */
[----:B------:R-:W-:Y:S01]  /*0480*/  @!P1 IMAD.IADD R4, R4, 0x1, -R9 ;  /* 0x0000000104049824 */ /* 0x000fe200078e0a09 */
[----:B------:R0:W1:Y:S01]  /*0490*/  F2I.FTZ.U32.TRUNC.NTZ R13, R12 ;  /* 0x0000000c000d7305 */ /* 0x000062000021f000 */
[----:B------:R-:W-:Y:S01]  /*04a0*/  @!P1 VIADD R11, R11, 0x1 ;  /* 0x000000010b0b9836 */ /* 0x000fe20000000000 */
        /* <DEDUP_REMOVED lines=8> */
[----:B------:R-:W-:-:S04]  /*0530*/  IMAD R17, R4, R15, RZ ;  /* 0x0000000f04117224 */ /* 0x000fc800078e02ff */
[----:B------:R-:W-:Y:S01]  /*0540*/  IMAD.HI.U32 R12, R13, R17, R12 ;  /* 0x000000110d0c7227 */ /* 0x000fe200078e000c */
[----:B------:R-:W-:Y:S01]  /*0550*/  @!P2 IADD3 R11, -R11, RZ, RZ ;  /* 0x000000ff0b0ba210 */ /* 0x000fe20007ffe1ff */
[----:B------:R-:W0:Y:S01]  /*0560*/  LDC R13, c[0x0][0x24c] ;  /* 0x00009300ff0d7b82 */ /* 0x000e220000000800 */
[----:B------:R-:W-:Y:S02]  /*0570*/  @!P1 LOP3.LUT R11, RZ, R7, RZ, 0x33, !PT ;  /* 0x00000007ff0b9212 */ /* 0x000fe400078e33ff */
[----:B--2---:R-:W-:Y:S02]  /*0580*/  IABS R19, R9 ;  /* 0x0000000900137213 */ /* 0x004fe40000000000 */
[----:B------:R-:W-:Y:S02]  /*0590*/  IABS R4, R11 ;  /* 0x0000000b00047213 */ /* 0x000fe40000000000 */
[----:B------:R-:W1:Y:S03]  /*05a0*/  I2F.RP R6, R19 ;  /* 0x0000001300067306 */ /* 0x000e660000209400 */
[----:B------:R-:W-:-:S04]  /*05b0*/  IMAD.HI.U32 R10, R12, R4, RZ ;  /* 0x000000040c0a7227 */ /* 0x000fc800078e00ff */
[----:B------:R-:W-:-:S04]  /*05c0*/  IMAD.MOV R12, RZ, RZ, -R10 ;  /* 0x000000ffff0c7224 */ /* 0x000fc800078e0a0a */
[C---:B------:R-:W-:Y:S01]  /*05d0*/  IMAD R4, R15.reuse, R12, R4 ;  /* 0x0000000c0f047224 */ /* 0x040fe200078e0204 */
[----:B-1----:R-:W1:Y:S04]  /*05e0*/  MUFU.RCP R6, R6 ;  /* 0x0000000600067308 */ /* 0x002e680000001000 */
[----:B------:R-:W-:Y:S02]  /*05f0*/  ISETP.GT.U32.AND P1, PT, R15, R4, PT ;  /* 0x000000040f00720c */ /* 0x000fe40003f24070 */
[----:B0-----:R-:W-:-:S04]  /*0600*/  IABS R21, R13 ;  /* 0x0000000d00157213 */ /* 0x001fc80000000000 */
[----:B------:R-:W0:Y:S07]  /*0610*/  I2F.RP R16, R21 ;  /* 0x0000001500107306 */ /* 0x000e2e0000209400 */
[----:B------:R-:W-:Y:S02]  /*0620*/  @!P1 IMAD.IADD R4, R4, 0x1, -R15 ;  /* 0x0000000104049824 */ /* 0x000fe400078e0a0f */
[----:B------:R-:W-:Y:S01]  /*0630*/  @!P1 VIADD R10, R10, 0x1 ;  /* 0x000000010a0a9836 */ /* 0x000fe20000000000 */
[----:B------:R-:W-:Y:S01]  /*0640*/  ISETP.NE.AND P1, PT, R8, RZ, PT ;  /* 0x000000ff0800720c */ /* 0x000fe20003f25270 */
[----:B-1----:R-:W-:Y:S01]  /*0650*/  VIADD R14, R6, 0xffffffe ;  /* 0x0ffffffe060e7836 */ /* 0x002fe20000000000 */
[----:B------:R-:W-:-:S02]  /*0660*/  ISETP.GE.U32.AND P0, PT, R4, R15, PT ;  /* 0x0000000f0400720c */ /* 0x000fc40003f06070 */
[----:B------:R-:W-:Y:S01]  /*0670*/  LOP3.LUT R4, R11, R8, RZ, 0x3c, !PT ;  /* 0x000000080b047212 */ /* 0x000fe200078e3cff */
[----:B------:R1:W2:Y:S03]  /*0680*/  F2I.FTZ.U32.TRUNC.NTZ R15, R14 ;  /* 0x0000000e000f7305 */ /* 0x0002a6000021f000 */
[----:B------:R-:W-:-:S05]  /*0690*/  ISETP.GE.AND P2, PT, R4, RZ, PT ;  /* 0x000000ff0400720c */ /* 0x000fca0003f46270 */
[----:B0-----:R-:W0:Y:S01]  /*06a0*/  MUFU.RCP R16, R16 ;  /* 0x0000001000107308 */ /* 0x001e220000001000 */
[----:B-1----:R-:W-:Y:S01]  /*06b0*/  IMAD.MOV.U32 R14, RZ, RZ, RZ ;  /* 0x000000ffff0e7224 */ /* 0x002fe200078e00ff */
[----:B------:R-:W-:Y:S01]  /*06c0*/  @P0 IADD3 R10, R10, 0x1, RZ ;  /* 0x000000010a0a0810 */ /* 0x000fe20007ffe0ff */
[----:B--2---:R-:W-:-:S05]  /*06d0*/  IMAD.MOV R4, RZ, RZ, -R15 ;  /* 0x000000ffff047224 */ /* 0x004fca00078e0a0f */
[----:B------:R-:W-:Y:S01]  /*06e0*/  @!P2 IMAD.MOV R10, RZ, RZ, -R10 ;  /* 0x000000ffff0aa224 */ /* 0x000fe200078e0a0a */
[----:B------:R-:W-:Y:S01]  /*06f0*/  @!P1 LOP3.LUT R10, RZ, R8, RZ, 0x33, !PT ;  /* 0x00000008ff0a9212 */ /* 0x000fe200078e33ff */
[----:B------:R-:W-:-:S03]  /*0700*/  IMAD R17, R4, R19, RZ ;  /* 0x0000001304117224 */ /* 0x000fc600078e02ff */
[----:B------:R-:W-:Y:S01]  /*0710*/  IABS R6, R10 ;  /* 0x0000000a00067213 */ /* 0x000fe20000000000 */
[----:B------:R-:W-:-:S06]  /*0720*/  IMAD.HI.U32 R14, R15, R17, R14 ;  /* 0x000000110f0e7227 */ /* 0x000fcc00078e000e */
[----:B------:R-:W-:Y:S01]  /*0730*/  IMAD.HI.U32 R4, R14, R6, RZ ;  /* 0x000000060e047227 */ /* 0x000fe200078e00ff */
[----:B0-----:R-:W-:-:S03]  /*0740*/  IADD3 R14, R16, 0xffffffe, RZ ;  /* 0x0ffffffe100e7810 */ /* 0x001fc60007ffe0ff */
[----:B------:R-:W-:Y:S01]  /*0750*/  IMAD.MOV R12, RZ, RZ, -R4 ;  /* 0x000000ffff0c7224 */ /* 0x000fe200078e0a04 */
[----:B------:R0:W1:Y:S03]  /*0760*/  F2I.FTZ.U32.TRUNC.NTZ R15, R14 ;  /* 0x0000000e000f7305 */ /* 0x000066000021f000 */
[----:B------:R-:W-:-:S05]  /*0770*/  IMAD R6, R19, R12, R6 ;  /* 0x0000000c13067224 */ /* 0x000fca00078e0206 */
        /* <DEDUP_REMOVED lines=13> */
[----:B------:R-:W-:Y:S01]  /*0850*/  @!P1 LOP3.LUT R4, RZ, R9, RZ, 0x33, !PT ;  /* 0x00000009ff049212 */ /* 0x000fe200078e33ff */
[----:B------:R-:W-:-:S03]  /*0860*/  IMAD.MOV R14, RZ, RZ, -R10 ;  /* 0x000000ffff0e7224 */ /* 0x000fc600078e0a0a */
[----:B------:R-:W-:Y:S01]  /*0870*/  IABS R12, R4 ;  /* 0x00000004000c7213 */ /* 0x000fe20000000000 */
[----:B------:R-:W-:-:S04]  /*0880*/  IMAD R8, R8, R14, R11 ;  /* 0x0000000e08087224 */ /* 0x000fc800078e020b */
        /* <DEDUP_REMOVED lines=16> */
[----:B------:R-:W-:Y:S02]  /*0990*/  IMAD R15, R0, R15, RZ ;  /* 0x0000000f000f7224 */ /* 0x000fe400078e02ff */
[----:B------:R-:W-:-:S03]  /*09a0*/  IMAD R7, R7, R13, R2 ;  /* 0x0000000d07077224 */ /* 0x000fc600078e0202 */
[----:B------:R-:W-:-:S04]  /*09b0*/  IADD3 R12, R0, R15, RZ ;  /* 0x0000000f000c7210 */ /* 0x000fc80007ffe0ff */
[----:B------:R-:W-:Y:S01]  /*09c0*/  ISETP.GE.AND P0, PT, R15, R12, PT ;  /* 0x0000000c0f00720c */ /* 0x000fe20003f06270 */
[----:B------:R-:W-:-:S04]  /*09d0*/  IMAD.MOV R12, RZ, RZ, -R4 ;  /* 0x000000ffff0c7224 */ /* 0x000fc800078e0a04 */
[----:B------:R-:W-:-:S08]  /*09e0*/  IMAD R9, R9, R12, R10 ;  /* 0x0000000c09097224 */ /* 0x000fd000078e020a */
[----:B------:R-:W-:Y:S05]  /*09f0*/  @P0 BRA `(.L_x_235) ;  /* 0x0000000c00800947 */ /* 0x000fea0003800000 */
[----:B------:R-:W0:Y:S01]  /*0a00*/  LDC.64 R12, c[0x0][0x270] ;  /* 0x00009c00ff0c7b82 */ /* 0x000e220000000a00 */
[----:B------:R-:W-:Y:S01]  /*0a10*/  IMAD.MOV.U32 R11, RZ, RZ, R15 ;  /* 0x000000ffff0b7224 */ /* 0x000fe200078e000f */
[----:B------:R-:W-:Y:S01]  /*0a20*/  ULDC UR5, c[0x0][0x28c] ;  /* 0x0000a30000057ab9 */ /* 0x000fe20000000800 */
[----:B------:R-:W-:Y:S02]  /*0a30*/  HFMA2.MMA R36, -RZ, RZ, 0, 0 ;  /* 0x00000000ff247435 */ /* 0x000fe400000001ff */
[----:B------:R-:W-:Y:S01]  /*0a40*/  IMAD R15, R11, UR5, RZ ;  /* 0x000000050b0f7c24 */ /* 0x000fe2000f8e02ff */
[----:B------:R-:W-:-:S03]  /*0a50*/  ULDC UR5, c[0x0][0x2b0] ;  /* 0x0000ac0000057ab9 */ /* 0x000fc60000000800 */
[----:B0-----:R-:W-:-:S04]  /*0a60*/  IMAD.WIDE R12, R15, 0x2, R12 ;  /* 0x000000020f0c7825 */ /* 0x001fc800078e020c */
[----:B------:R-:W-:-:S07]  /*0a70*/  VIADD R15, R8, UR5 ;  /* 0x00000005080f7c36 */ /* 0x000fce0008000000 */
.L_x_237:
[----:B------:R-:W0:Y:S01]  /*0a80*/  LDC R19, c[0x0][0x2bc] ;  /* 0x0000af00ff137b82 */ /* 0x000e220000000800 */
[----:B------:R-:W-:Y:S01]  /*0a90*/  ULDC UR6, c[0x0][0x2bc] ;  /* 0x0000af0000067ab9 */ /* 0x000fe20000000800 */
[----:B------:R-:W-:Y:S01]  /*0aa0*/  ULDC UR5, c[0x0][0x2b0] ;  /* 0x0000ac0000057ab9 */ /* 0x000fe20000000800 */
[----:B------:R-:W-:Y:S01]  /*0ab0*/  UIADD3 UR6, -UR6, URZ, URZ ;  /* 0x0000003f06067290 */ /* 0x000fe2000fffe13f */
[----:B------:R-:W-:Y:S01]  /*0ac0*/  IMAD.MOV.U32 R34, RZ, RZ, R12 ;  /* 0x000000ffff227224 */ /* 0x000fe200078e000c */
[----:B------:R-:W-:Y:S01]  /*0ad0*/  ULDC UR7, c[0x0][0x2c0] ;  /* 0x0000b00000077ab9 */ /* 0x000fe20000000800 */
[----:B------:R-:W-:Y:S01]  /*0ae0*/  ULDC.64 UR18, c[0x0][0x2b0] ;  /* 0x0000ac0000127ab9 */ /* 0x000fe20000000a00 */
[----:B------:R-:W-:Y:S01]  /*0af0*/  ULDC UR9, c[0x0][0x2ac] ;  /* 0x0000ab0000097ab9 */ /* 0x000fe20000000800 */
[----:B------:R-:W1:Y:S01]  /*0b00*/  LDC R30, c[0x0][0x2c0] ;  /* 0x0000b000ff1e7b82 */ /* 0x000e620000000800 */
[----:B------:R-:W-:Y:S01]  /*0b10*/  UIADD3 UR7, -UR7, URZ, URZ ;  /* 0x0000003f07077290 */ /* 0x000fe2000fffe13f */
[----:B------:R-:W-:Y:S01]  /*0b20*/  VIADD R10, R9, UR9 ;  /* 0x00000009090a7c36 */ /* 0x000fe20008000000 */
[----:B------:R-:W-:Y:S01]  /*0b30*/  ULEA UR5, UR6, UR5, 0x1 ;  /* 0x0000000506057291 */ /* 0x000fe2000f8e083f */
[----:B------:R-:W-:Y:S01]  /*0b40*/  VIADD R16, R7, UR19 ;  /* 0x0000001307107c36 */ /* 0x000fe20008000000 */
[----:B------:R-:W-:Y:S01]  /*0b50*/  ULDC UR8, c[0x0][0x2b4] ;  /* 0x0000ad0000087ab9 */ /* 0x000fe20000000800 */
[----:B------:R-:W-:Y:S01]  /*0b60*/  ULDC UR20, c[0x0][0x224] ;  /* 0x0000890000147ab9 */ /* 0x000fe20000000800 */
[----:B------:R-:W-:Y:S01]  /*0b70*/  ULDC UR16, c[0x0][0x230] ;  /* 0x00008c0000107ab9 */ /* 0x000fe20000000800 */
[----:B------:R-:W-:Y:S01]  /*0b80*/  ULDC.64 UR22, c[0x0][0x228] ;  /* 0x00008a0000167ab9 */ /* 0x000fe20000000a00 */
[----:B------:R-:W-:Y:S01]  /*0b90*/  ULEA UR7, UR7, UR8, 0x1 ;  /* 0x0000000807077291 */ /* 0x000fe2000f8e083f */
[----:B------:R-:W-:-:S02]  /*0ba0*/  IMAD R17, R11, UR16, RZ ;  /* 0x000000100b117c24 */ /* 0x000fc4000f8e02ff */
[----:B------:R-:W-:Y:S02]  /*0bb0*/  IMAD R18, R6, UR23, RZ ;  /* 0x0000001706127c24 */ /* 0x000fe4000f8e02ff */
[----:B------:R-:W-:Y:S01]  /*0bc0*/  IMAD R23, R10, UR20, R15 ;  /* 0x000000140a177c24 */ /* 0x000fe2000f8e020f */
[----:B------:R-:W-:Y:S01]  /*0bd0*/  SHF.R.S32.HI R25, RZ, 0x1f, R17 ;  /* 0x0000001fff197819 */ /* 0x000fe20000011411 */
[----:B------:R-:W-:Y:S01]  /*0be0*/  VIADD R14, R7, UR7 ;  /* 0x00000007070e7c36 */ /* 0x000fe20008000000 */
[----:B0-----:R-:W-:Y:S01]  /*0bf0*/  IADD3 R19, R8, UR18, -R19 ;  /* 0x0000001208137c10 */ /* 0x001fe2000fffe813 */
[C---:B------:R-:W-:Y:S01]  /*0c00*/  IMAD R33, R23.reuse, UR22, R16 ;  /* 0x0000001617217c24 */ /* 0x040fe2000f8e0210 */
[----:B------:R-:W-:Y:S01]  /*0c10*/  IADD3 R17, P0, R18, R17, RZ ;  /* 0x0000001112117210 */ /* 0x000fe20007f1e0ff */
[----:B------:R-:W-:Y:S02]  /*0c20*/  IMAD R32, R23, UR22, R14 ;  /* 0x0000001617207c24 */ /* 0x000fe4000f8e020e */
[----:B------:R-:W-:Y:S01]  /*0c30*/  IMAD R21, R10, UR20, R19 ;  /* 0x000000140a157c24 */ /* 0x000fe2000f8e0213 */
[----:B------:R-:W-:Y:S01]  /*0c40*/  LEA.HI.X.SX32 R18, R18, R25, 0x1, P0 ;  /* 0x0000001912127211 */ /* 0x000fe200000f0eff */
[----:B------:R-:W-:Y:S01]  /*0c50*/  VIADD R19, R8, UR5 ;  /* 0x0000000508137c36 */ /* 0x000fe20008000000 */
[----:B-1----:R-:W-:Y:S01]  /*0c60*/  IADD3 R30, R7, UR19, -R30 ;  /* 0x00000013071e7c10 */ /* 0x002fe2000fffe81e */
[----:B------:R-:W-:-:S02]  /*0c70*/  IMAD R26, R21, UR22, R16 ;  /* 0x00000016151a7c24 */ /* 0x000fc4000f8e0210 */
[----:B------:R-:W-:Y:S02]  /*0c80*/  IMAD R31, R10, UR20, R19 ;  /* 0x000000140a1f7c24 */ /* 0x000fe4000f8e0213 */
[--C-:B------:R-:W-:Y:S02]  /*0c90*/  IMAD R29, R21, UR22, R30.reuse ;  /* 0x00000016151d7c24 */ /* 0x100fe4000f8e021e */
[----:B------:R-:W-:Y:S02]  /*0ca0*/  IMAD R28, R23, UR22, R30 ;  /* 0x00000016171c7c24 */ /* 0x000fe4000f8e021e */
[--C-:B------:R-:W-:Y:S02]  /*0cb0*/  IMAD R19, R21, UR22, R14.reuse ;  /* 0x0000001615137c24 */ /* 0x100fe4000f8e020e */
[C---:B------:R-:W-:Y:S01]  /*0cc0*/  IMAD R27, R31.reuse, UR22, R14 ;  /* 0x000000161f1b7c24 */ /* 0x040fe2000f8e020e */
[----:B------:R-:W-:Y:S01]  /*0cd0*/  MOV R14, RZ ;  /* 0x000000ff000e7202 */ /* 0x000fe20000000f00 */
[----:B------:R-:W-:-:S02]  /*0ce0*/  IMAD R30, R31, UR22, R30 ;  /* 0x000000161f1e7c24 */ /* 0x000fc4000f8e021e */
[----:B------:R-:W-:Y:S02]  /*0cf0*/  IMAD R31, R31, UR22, R16 ;  /* 0x000000161f1f7c24 */ /* 0x000fe4000f8e0210 */
[----:B------:R-:W-:-:S07]  /*0d00*/  IMAD.MOV.U32 R35, RZ, RZ, R13 ;  /* 0x000000ffff237224 */ /* 0x000fce00078e000d */
.L_x_236:
[----:B------:R-:W-:Y:S01]  /*0d10*/  LOP3.LUT R20, R16, R15, R10, 0xfe, !PT ;  /* 0x0000000f10147212 */ /* 0x000fe200078efe0a */
[----:B------:R-:W-:Y:S01]  /*0d20*/  VIADD R39, R7, UR13 ;  /* 0x0000000d07277c36 */ /* 0x000fe20008000000 */
[----:B------:R-:W-:Y:S01]  /*0d30*/  IADD3 R38, RZ, -UR24, RZ ;  /* 0x80000018ff267c10 */ /* 0x000fe2000fffe0ff */
[----:B------:R-:W2:Y:S01]  /*0d40*/  LDG.E.U16 R41, desc[UR10][R34.64+0x2] ;  /* 0x0000020a22297981 */ /* 0x000ea2000c1e1500 */
[----:B------:R-:W-:Y:S01]  /*0d50*/  ISETP.GE.AND P0, PT, R20, RZ, PT ;  /* 0x000000ff1400720c */ /* 0x000fe20003f06270 */
[----:B------:R-:W-:Y:S02]  /*0d60*/  IMAD.MOV.U32 R45, RZ, RZ, RZ ;  /* 0x000000ffff2d7224 */ /* 0x000fe400078e00ff */
[----:B------:R-:W3:Y:S01]  /*0d70*/  LDG.E.U16 R43, desc[UR10][R34.64+0x4] ;  /* 0x0000040a222b7981 */ /* 0x000ee2000c1e1500 */
        /* <DEDUP_REMOVED lines=8> */
[----:B------:R0:W4:Y:S01]  /*0e00*/  @!P2 LDG.E.U16 R40, desc[UR10][R22.64] ;  /* 0x0000000a1628a981 */ /* 0x000122000c1e1500 */
[----:B------:R-:W-:Y:S02]  /*0e10*/  VIADD R25, R39, -UR24 ;  /* 0x8000001827197c36 */ /* 0x000fe40008000000 */
[----:B------:R-:W-:Y:S02]  /*0e20*/  VIADD R24, R8, UR12 ;  /* 0x0000000c08187c36 */ /* 0x000fe40008000000 */
[----:B------:R-:W-:Y:S01]  /*0e30*/  IMAD R37, R38, 0x2, R39 ;  /* 0x0000000226257824 */ /* 0x000fe200078e0227 */
[C---:B------:R-:W-:Y:S01]  /*0e40*/  ISETP.GE.AND P0, PT, R25.reuse, UR21, PT ;  /* 0x0000001519007c0c */ /* 0x040fe2000bf06270 */
[----:B------:R-:W5:Y:S01]  /*0e50*/  LDG.E.U16 R38, desc[UR10][R34.64] ;  /* 0x0000000a22267981 */ /* 0x000f62000c1e1500 */
[-CC-:B------:R-:W-:Y:S02]  /*0e60*/  LOP3.LUT R20, R25, R24.reuse, R10.reuse, 0xfe, !PT ;  /* 0x0000001819147212 */ /* 0x180fe400078efe0a */
[----:B0-----:R-:W-:-:S02]  /*0e70*/  LOP3.LUT R22, R37, R24, R10, 0xfe, !PT ;  /* 0x0000001825167212 */ /* 0x001fc400078efe0a */
[----:B------:R-:W-:-:S04]  /*0e80*/  ISETP.LT.OR P1, PT, R20, RZ, P0 ;  /* 0x000000ff1400720c */ /* 0x000fc80000721670 */
[----:B------:R-:W-:-:S04]  /*0e90*/  ISETP.GE.OR P1, PT, R24, UR15, P1 ;  /* 0x0000000f18007c0c */ /* 0x000fc80008f26670 */
[----:B------:R-:W-:Y:S02]  /*0ea0*/  ISETP.GE.OR P3, PT, R10, UR14, P1 ;  /* 0x0000000e0a007c0c */ /* 0x000fe40008f66670 */
[----:B------:R-:W-:-:S04]  /*0eb0*/  ISETP.GE.AND P1, PT, R37, UR21, PT ;  /* 0x0000001525007c0c */ /* 0x000fc8000bf26270 */
[----:B------:R-:W-:-:S07]  /*0ec0*/  ISETP.LT.OR P4, PT, R22, RZ, P1 ;  /* 0x000000ff1600720c */ /* 0x000fce0000f81670 */
[----:B------:R-:W0:Y:S01]  /*0ed0*/  @!P3 LDC.64 R20, c[0x0][0x210] ;  /* 0x00008400ff14bb82 */ /* 0x000e220000000a00 */
[----:B------:R-:W-:Y:S02]  /*0ee0*/  @!P3 IADD3 R23, P6, R28, R17, RZ ;  /* 0x000000111c17b210 */ /* 0x000fe40007fde0ff */
[----:B------:R-:W-:-:S04]  /*0ef0*/  ISETP.GE.OR P4, PT, R24, UR15, P4 ;  /* 0x0000000f18007c0c */ /* 0x000fc8000a786670 */
[----:B------:R-:W-:Y:S02]  /*0f00*/  ISETP.GE.OR P4, PT, R10, UR14, P4 ;  /* 0x0000000e0a007c0c */ /* 0x000fe4000a786670 */
[----:B0-----:R-:W-:Y:S02]  /*0f10*/  @!P3 LEA R22, P5, R23, R20, 0x1 ;  /* 0x000000141716b211 */ /* 0x001fe400078a08ff */
[----:B------:R-:W-:-:S04]  /*0f20*/  @!P3 LEA.HI.X.SX32 R20, R28, R18, 0x1, P6 ;  /* 0x000000121c14b211 */ /* 0x000fc800030f0eff */
[----:B------:R-:W-:-:S05]  /*0f30*/  @!P3 LEA.HI.X R23, R23, R21, R20, 0x1, P5 ;  /* 0x000000151717b211 */ /* 0x000fca00028f0c14 */
[----:B------:R-:W0:Y:S01]  /*0f40*/  @!P4 LDC.64 R20, c[0x0][0x210] ;  /* 0x00008400ff14cb82 */ /* 0x000e220000000a00 */
[----:B------:R1:W2:Y:S01]  /*0f50*/  @!P3 LDG.E.U16 R22, desc[UR10][R22.64] ;  /* 0x0000000a1616b981 */ /* 0x0002a2000c1e1500 */
[----:B----4-:R-:W-:Y:S01]  /*0f60*/  @!P2 HADD2.F32 R45, -RZ, R40.H0_H0 ;  /* 0x20000028ff2da230 */ /* 0x010fe20000004100 */
[----:B------:R-:W-:-:S04]  /*0f70*/  @!P4 IADD3 R40, P2, R32, R17, RZ ;  /* 0x000000112028c210 */ /* 0x000fc80007f5e0ff */
[----:B0-----:R-:W-:Y:S02]  /*0f80*/  @!P4 LEA R20, P5, R40, R20, 0x1 ;  /* 0x000000142814c211 */ /* 0x001fe400078a08ff */
[----:B------:R-:W-:-:S04]  /*0f90*/  @!P4 LEA.HI.X.SX32 R42, R32, R18, 0x1, P2 ;  /* 0x00000012202ac211 */ /* 0x000fc800010f0eff */
[----:B------:R-:W-:-:S05]  /*0fa0*/  @!P4 LEA.HI.X R21, R40, R21, R42, 0x1, P5 ;  /* 0x000000152815c211 */ /* 0x000fca00028f0c2a */
[----:B------:R0:W4:Y:S01]  /*0fb0*/  @!P4 LDG.E.U16 R42, desc[UR10][R20.64] ;  /* 0x0000000a142ac981 */ /* 0x000122000c1e1500 */
[----:B------:R-:W-:-:S05]  /*0fc0*/  VIADD R40, R15, -UR25 ;  /* 0x800000190f287c36 */ /* 0x000fca0008000000 */
[----:B-1----:R-:W-:-:S04]  /*0fd0*/  LOP3.LUT R23, R39, R40, R10, 0xfe, !PT ;  /* 0x0000002827177212 */ /* 0x002fc800078efe0a */
[----:B------:R-:W-:-:S04]  /*0fe0*/  ISETP.GE.AND P2, PT, R23, RZ, PT ;  /* 0x000000ff1700720c */ /* 0x000fc80003f46270 */
[----:B------:R-:W-:-:S04]  /*0ff0*/  ISETP.GE.OR P2, PT, R16, UR21, !P2 ;  /* 0x0000001510007c0c */ /* 0x000fc8000d746670 */
[----:B------:R-:W-:-:S04]  /*1000*/  ISETP.GE.OR P2, PT, R40, UR15, P2 ;  /* 0x0000000f28007c0c */ /* 0x000fc80009746670 */
[----:B------:R-:W-:Y:S01]  /*1010*/  ISETP.GE.OR P2, PT, R10, UR14, P2 ;  /* 0x0000000e0a007c0c */ /* 0x000fe20009746670 */
[----:B-----5:R-:W-:Y:S01]  /*1020*/  HADD2.F32 R23, -RZ, R38.H0_H0 ;  /* 0x20000026ff177230 */ /* 0x020fe20000004100 */
[----:B------:R-:W-:-:S04]  /*1030*/  LOP3.LUT R38, R25, R40, R10, 0xfe, !PT ;  /* 0x0000002819267212 */ /* 0x000fc800078efe0a */
[----:B------:R-:W-:-:S07]  /*1040*/  FFMA.FTZ R23, R23, R45, R36 ;  /* 0x0000002d17177223 */ /* 0x000fce0000010024 */
[----:B0-----:R-:W0:Y:S01]  /*1050*/  @!P2 LDC.64 R20, c[0x0][0x210] ;  /* 0x00008400ff14ab82 */ /* 0x001e220000000a00 */
[----:B------:R-:W-:Y:S02]  /*1060*/  IMAD.MOV.U32 R36, RZ, RZ, RZ ;  /* 0x000000ffff247224 */ /* 0x000fe400078e00ff */
[----:B--2---:R-:W-:Y:S01]  /*1070*/  @!P3 HADD2.F32 R36, -RZ, R22.H0_H0 ;  /* 0x20000016ff24b230 */ /* 0x004fe20000004100 */
[----:B------:R-:W-:Y:S01]  /*1080*/  ISETP.LT.OR P3, PT, R38, RZ, P0 ;  /* 0x000000ff2600720c */ /* 0x000fe20000761670 */
[----:B------:R-:W-:Y:S01]  /*1090*/  HADD2.F32 R22, -RZ, R41.H0_H0 ;  /* 0x20000029ff167230 */ /* 0x000fe20000004100 */
[----:B------:R-:W2:Y:S02]  /*10a0*/  LDG.E.U16 R38, desc[UR10][R34.64+0x6] ;  /* 0x0000060a22267981 */ /* 0x000ea4000c1e1500 */
[----:B------:R-:W-:Y:S02]  /*10b0*/  ISETP.GE.OR P3, PT, R40, UR15, P3 ;  /* 0x0000000f28007c0c */ /* 0x000fe40009f66670 */
[----:B------:R-:W-:-:S02]  /*10c0*/  FFMA.FTZ R36, R22, R36, R23 ;  /* 0x0000002416247223 */ /* 0x000fc40000010017 */
[----:B------:R-:W-:Y:S02]  /*10d0*/  ISETP.GE.OR P3, PT, R10, UR14, P3 ;  /* 0x0000000e0a007c0c */ /* 0x000fe40009f66670 */
[----:B------:R-:W-:-:S04]  /*10e0*/  @!P2 IADD3 R23, P5, R26, R17, RZ ;  /* 0x000000111a17a210 */ /* 0x000fc80007fbe0ff */
[----:B0-----:R-:W-:Y:S02]  /*10f0*/  @!P2 LEA R22, P6, R23, R20, 0x1 ;  /* 0x000000141716a211 */ /* 0x001fe400078c08ff */
[----:B------:R-:W-:-:S04]  /*1100*/  @!P2 LEA.HI.X.SX32 R20, R26, R18, 0x1, P5 ;  /* 0x000000121a14a211 */ /* 0x000fc800028f0eff */
[----:B------:R-:W-:Y:S02]  /*1110*/  @!P2 LEA.HI.X R23, R23, R21, R20, 0x1, P6 ;  /* 0x000000151717a211 */ /* 0x000fe400030f0c14 */
[----:B------:R-:W0:Y:S01]  /*1120*/  @!P3 LDC.64 R20, c[0x0][0x210] ;  /* 0x00008400ff14bb82 */ /* 0x000e220000000a00 */
[----:B------:R-:W-:Y:S01]  /*1130*/  MOV R41, RZ ;  /* 0x000000ff00297202 */ /* 0x000fe20000000f00 */
[----:B---3--:R-:W-:Y:S01]  /*1140*/  HADD2.F32 R43, -RZ, R43.H0_H0 ;  /* 0x2000002bff2b7230 */ /* 0x008fe20000004100 */
[----:B------:R1:W3:Y:S01]  /*1150*/  @!P2 LDG.E.U16 R22, desc[UR10][R22.64] ;  /* 0x0000000a1616a981 */ /* 0x0002e2000c1e1500 */
[----:B----4-:R-:W-:-:S05]  /*1160*/  @!P4 HADD2.F32 R41, -RZ, R42.H0_H0 ;  /* 0x2000002aff29c230 */ /* 0x010fca0000004100 */
[----:B------:R-:W-:Y:S01]  /*1170*/  FFMA.FTZ R36, R43, R41, R36 ;  /* 0x000000292b247223 */ /* 0x000fe20000010024 */
[----:B------:R-:W-:-:S04]  /*1180*/  @!P3 IADD3 R41, P4, R29, R17, RZ ;  /* 0x000000111d29b210 */ /* 0x000fc80007f9e0ff */
[----:B0-----:R-:W-:Y:S02]  /*1190*/  @!P3 LEA R20, P5, R41, R20, 0x1 ;  /* 0x000000142914b211 */ /* 0x001fe400078a08ff */
[----:B------:R-:W-:-:S04]  /*11a0*/  @!P3 LEA.HI.X.SX32 R42, R29, R18, 0x1, P4 ;  /* 0x000000121d2ab211 */ /* 0x000fc800020f0eff */
[----:B------:R-:W-:Y:S02]  /*11b0*/  @!P3 LEA.HI.X R21, R41, R21, R42, 0x1, P5 ;  /* 0x000000152915b211 */ /* 0x000fe400028f0c2a */
[----:B------:R-:W4:Y:S04]  /*11c0*/  LDG.E.U16 R41, desc[UR10][R34.64+0x8] ;  /* 0x0000080a22297981 */ /* 0x000f28000c1e1500 */
[----:B------:R0:W5:Y:S01]  /*11d0*/  @!P3 LDG.E.U16 R20, desc[UR10][R20.64] ;  /* 0x0000000a1414b981 */ /* 0x000162000c1e1500 */
[----:B------:R-:W-:Y:S01]  /*11e0*/  LOP3.LUT R42, R37, R40, R10, 0xfe, !PT ;  /* 0x00000028252a7212 */ /* 0x000fe200078efe0a */
[----:B------:R-:W-:-:S03]  /*11f0*/  IMAD R43, RZ, RZ, -UR25 ;  /* 0x80000019ff2b7e24 */ /* 0x000fc6000f8e02ff */
[----:B------:R-:W-:Y:S01]  /*1200*/  ISETP.LT.OR P4, PT, R42, RZ, P1 ;  /* 0x000000ff2a00720c */ /* 0x000fe20000f81670 */
[----:B------:R-:W-:-:S05]  /*1210*/  IMAD R42, R43, 0x2, R15 ;  /* 0x000000022b2a7824 */ /* 0x000fca00078e020f */
[----:B-1----:R-:W-:Y:S02]  /*1220*/  LOP3.LUT R23, R39, R42, R10, 0xfe, !PT ;  /* 0x0000002a27177212 */ /* 0x002fe400078efe0a */
[----:B------:R-:W-:Y:S02]  /*1230*/  ISETP.GE.OR P4, PT, R40, UR15, P4 ;  /* 0x0000000f28007c0c */ /* 0x000fe4000a786670 */
[----:B------:R-:W-:Y:S01]  /*1240*/  ISETP.GE.AND P6, PT, R23, RZ, PT ;  /* 0x000000ff1700720c */ /* 0x000fe20003fc6270 */
[----:B------:R-:W-:Y:S01]  /*1250*/  IMAD R23, R43, 0x2, R24 ;  /* 0x000000022b177824 */ /* 0x000fe200078e0218 */
[----:B------:R-:W-:Y:S02]  /*1260*/  ISETP.GE.OR P5, PT, R10, UR14, P4 ;  /* 0x0000000e0a007c0c */ /* 0x000fe4000a7a6670 */
[----:B------:R-:W-:Y:S02]  /*1270*/  ISETP.GE.OR P6, PT, R39, UR21, !P6 ;  /* 0x0000001527007c0c */ /* 0x000fe4000f7c6670 */
[----:B------:R-:W-:-:S02]  /*1280*/  LOP3.LUT R40, R23, R10, RZ, 0xfc, !PT ;  /* 0x0000000a17287212 */ /* 0x000fc400078efcff */
[----:B------:R-:W-:Y:S02]  /*1290*/  ISETP.GE.OR P4, PT, R42, UR15, P6 ;  /* 0x0000000f2a007c0c */ /* 0x000fe4000b786670 */
[----:B------:R-:W-:Y:S02]  /*12a0*/  LOP3.LUT R25, R40, R25, RZ, 0xfc, !PT ;  /* 0x0000001928197212 */ /* 0x000fe400078efcff */
[----:B------:R-:W-:Y:S02]  /*12b0*/  ISETP.GE.OR P4, PT, R10, UR14, P4 ;  /* 0x0000000e0a007c0c */ /* 0x000fe4000a786670 */
[----:B------:R-:W-:Y:S02]  /*12c0*/  ISETP.LT.OR P0, PT, R25, RZ, P0 ;  /* 0x000000ff1900720c */ /* 0x000fe40000701670 */
[----:B------:R-:W1:Y:S02]  /*12d0*/  @!P5 LDC.64 R24, c[0x0][0x210] ;  /* 0x00008400ff18db82 */ /* 0x000e640000000a00 */
[----:B------:R-:W-:-:S02]  /*12e0*/  ISETP.GE.OR P0, PT, R42, UR15, P0 ;  /* 0x0000000f2a007c0c */ /* 0x000fc40008706670 */
[----:B------:R-:W-:Y:S02]  /*12f0*/  LOP3.LUT R37, R40, R37, RZ, 0xfc, !PT ;  /* 0x0000002528257212 */ /* 0x000fe400078efcff */
[----:B------:R-:W-:Y:S01]  /*1300*/  ISETP.GE.OR P0, PT, R10, UR14, P0 ;  /* 0x0000000e0a007c0c */ /* 0x000fe20008706670 */
[----:B0-----:R-:W-:Y:S01]  /*1310*/  IMAD.MOV.U32 R21, RZ, RZ, RZ ;  /* 0x000000ffff157224 */ /* 0x001fe200078e00ff */
[----:B------:R-:W-:Y:S01]  /*1320*/  ISETP.LT.OR P1, PT, R37, RZ, P1 ;  /* 0x000000ff2500720c */ /* 0x000fe20000f21670 */
[----:B--2---:R-:W-:Y:S01]  /*1330*/  HADD2.F32 R39, -RZ, R38.H0_H0 ;  /* 0x20000026ff277230 */ /* 0x004fe20000004100 */
[----:B------:R-:W-:Y:S02]  /*1340*/  HFMA2.MMA R38, -RZ, RZ, 0, 0 ;  /* 0x00000000ff267435 */ /* 0x000fe400000001ff */
[----:B------:R-:W-:-:S04]  /*1350*/  ISETP.GE.OR P1, PT, R42, UR15, P1 ;  /* 0x0000000f2a007c0c */ /* 0x000fc80008f26670 */
[----:B------:R-:W-:Y:S01]  /*1360*/  ISETP.GE.OR P1, PT, R10, UR14, P1 ;  /* 0x0000000e0a007c0c */ /* 0x000fe20008f26670 */
[----:B---3--:R-:W-:Y:S02]  /*1370*/  @!P2 HADD2.F32 R21, -RZ, R22.H0_H0 ;  /* 0x20000016ff15a230 */ /* 0x008fe40000004100 */
[----:B------:R-:W0:Y:S01]  /*1380*/  @!P4 LDC.64 R22, c[0x0][0x210] ;  /* 0x00008400ff16cb82 */ /* 0x000e220000000a00 */
[----:B------:R-:W-:Y:S02]  /*1390*/  @!P5 IADD3 R37, P2, R19, R17, RZ ;  /* 0x000000111325d210 */ /* 0x000fe40007f5e0ff */
[----:B------:R-:W-:Y:S02]  /*13a0*/  FFMA.FTZ R39, R39, R21, R36 ;  /* 0x0000001527277223 */ /* 0x000fe40000010024 */
[----:B------:R-:W-:Y:S01]  /*13b0*/  @!P5 LEA.HI.X.SX32 R40, R19, R18, 0x1, P2 ;  /* 0x000000121328d211 */ /* 0x000fe200010f0eff */
[----:B----4-:R-:W-:Y:S02]  /*13c0*/  HADD2.F32 R36, -RZ, R41.H0_H0 ;  /* 0x20000029ff247230 */ /* 0x010fe40000004100 */
[----:B-----5:R-:W-:-:S02]  /*13d0*/  @!P3 HADD2.F32 R38, -RZ, R20.H0_H0 ;  /* 0x20000014ff26b230 */ /* 0x020fc40000004100 */
[----:B------:R-:W2:Y:S03]  /*13e0*/  @!P0 LDC.64 R20, c[0x0][0x210] ;  /* 0x00008400ff148b82 */ /* 0x000ea60000000a00 */
[----:B------:R-:W-:Y:S01]  /*13f0*/  FFMA.FTZ R38, R36, R38, R39 ;  /* 0x0000002624267223 */ /* 0x000fe20000010027 */
[----:B-1----:R-:W-:Y:S02]  /*1400*/  @!P5 LEA R36, P2, R37, R24, 0x1 ;  /* 0x000000182524d211 */ /* 0x002fe400078408ff */
[----:B------:R-:W-:Y:S02]  /*1410*/  @!P4 IADD3 R39, P3, R31, R17, RZ ;  /* 0x000000111f27c210 */ /* 0x000fe40007f7e0ff */
[----:B------:R-:W-:Y:S02]  /*1420*/  @!P5 LEA.HI.X R37, R37, R25, R40, 0x1, P2 ;  /* 0x000000192525d211 */ /* 0x000fe400010f0c28 */
[----:B------:R-:W1:Y:S01]  /*1430*/  @!P1 LDC.64 R24, c[0x0][0x210] ;  /* 0x00008400ff189b82 */ /* 0x000e620000000a00 */
[----:B0-----:R-:W-:-:S02]  /*1440*/  @!P4 LEA R22, P2, R39, R22, 0x1 ;  /* 0x000000162716c211 */ /* 0x001fc400078408ff */
[----:B------:R-:W-:Y:S01]  /*1450*/  @!P4 LEA.HI.X.SX32 R40, R31, R18, 0x1, P3 ;  /* 0x000000121f28c211 */ /* 0x000fe200018f0eff */
[----:B------:R-:W3:Y:S03]  /*1460*/  @!P5 LDG.E.U16 R36, desc[UR10][R36.64] ;  /* 0x0000000a2424d981 */ /* 0x000ee6000c1e1500 */
[----:B------:R-:W-:Y:S02]  /*1470*/  @!P4 LEA.HI.X R23, R39, R23, R40, 0x1, P2 ;  /* 0x000000172717c211 */ /* 0x000fe400010f0c28 */
[----:B------:R-:W-:-:S03]  /*1480*/  @!P0 IADD3 R39, P2, R30, R17, RZ ;  /* 0x000000111e278210 */ /* 0x000fc60007f5e0ff */
[----:B------:R-:W4:Y:S01]  /*1490*/  @!P4 LDG.E.U16 R22, desc[UR10][R22.64] ;  /* 0x0000000a1616c981 */ /* 0x000f22000c1e1500 */
[----:B------:R-:W-:Y:S02]  /*14a0*/  @!P0 LEA.HI.X.SX32 R40, R30, R18, 0x1, P2 ;  /* 0x000000121e288211 */ /* 0x000fe400010f0eff */
[C---:B--2---:R-:W-:Y:S01]  /*14b0*/  @!P0 LEA R20, P3, R39.reuse, R20, 0x1 ;  /* 0x0000001427148211 */ /* 0x044fe200078608ff */
[----:B------:R-:W2:Y:S03]  /*14c0*/  LDG.E.U16 R37, desc[UR10][R34.64+0x10] ;  /* 0x0000100a22257981 */ /* 0x000ea6000c1e1500 */
[----:B------:R-:W-:Y:S02]  /*14d0*/  @!P0 LEA.HI.X R21, R39, R21, R40, 0x1, P3 ;  /* 0x0000001527158211 */ /* 0x000fe400018f0c28 */
[----:B------:R-:W-:Y:S01]  /*14e0*/  @!P1 IADD3 R41, P2, R27, R17, RZ ;  /* 0x000000111b299210 */ /* 0x000fe20007f5e0ff */
[----:B------:R-:W5:Y:S04]  /*14f0*/  LDG.E.U16 R39, desc[UR10][R34.64+0xa] ;  /* 0x00000a0a22277981 */ /* 0x000f68000c1e1500 */
[----:B------:R0:W2:Y:S01]  /*1500*/  @!P0 LDG.E.U16 R20, desc[UR10][R20.64] ;  /* 0x0000000a14148981 */ /* 0x0000a2000c1e1500 */
[----:B-1----:R-:W-:-:S02]  /*1510*/  @!P1 LEA R24, P3, R41, R24, 0x1 ;  /* 0x0000001829189211 */ /* 0x002fc400078608ff */
[----:B------:R-:W-:Y:S01]  /*1520*/  @!P1 LEA.HI.X.SX32 R42, R27, R18, 0x1, P2 ;  /* 0x000000121b2a9211 */ /* 0x000fe200010f0eff */
[----:B------:R-:W2:Y:S03]  /*1530*/  LDG.E.U16 R40, desc[UR10][R34.64+0xc] ;  /* 0x00000c0a22287981 */ /* 0x000ea6000c1e1500 */
[----:B------:R-:W-:Y:S02]  /*1540*/  @!P1 LEA.HI.X R25, R41, R25, R42, 0x1, P3 ;  /* 0x0000001929199211 */ /* 0x000fe400018f0c2a */
[----:B------:R1:W2:Y:S04]  /*1550*/  LDG.E.U16 R41, desc[UR10][R34.64+0xe] ;  /* 0x00000e0a22297981 */ /* 0x0002a8000c1e1500 */
[----:B------:R-:W2:Y:S01]  /*1560*/  @!P1 LDG.E.U16 R24, desc[UR10][R24.64] ;  /* 0x0000000a18189981 */ /* 0x000ea2000c1e1500 */
[----:B------:R-:W-:-:S02]  /*1570*/  VIADD R14, R14, 0x1 ;  /* 0x000000010e0e7836 */ /* 0x000fc40000000000 */
[----:B------:R-:W-:Y:S02]  /*1580*/  IMAD.MOV.U32 R43, RZ, RZ, RZ ;  /* 0x000000ffff2b7224 */ /* 0x000fe400078e00ff */
[----:B0-----:R-:W-:Y:S02]  /*1590*/  IMAD.MOV.U32 R21, RZ, RZ, RZ ;  /* 0x000000ffff157224 */ /* 0x001fe400078e00ff */
[----:B------:R-:W-:Y:S01]  /*15a0*/  IMAD.MOV.U32 R23, RZ, RZ, RZ ;  /* 0x000000ffff177224 */ /* 0x000fe200078e00ff */
[----:B-1----:R-:W-:Y:S01]  /*15b0*/  IADD3 R34, P2, R34, 0x12, RZ ;  /* 0x0000001222227810 */ /* 0x002fe20007f5e0ff */
[----:B------:R-:W-:-:S03]  /*15c0*/  VIADD R10, R10, -UR17 ;  /* 0x800000110a0a7c36 */ /* 0x000fc60008000000 */
[----:B------:R-:W-:Y:S01]  /*15d0*/  IADD3.X R35, RZ, R35, RZ, P2, !PT ;  /* 0x00000023ff237210 */ /* 0x000fe200017fe4ff */
[----:B---3--:R-:W-:Y:S02]  /*15e0*/  @!P5 HADD2.F32 R43, -RZ, R36.H0_H0 ;  /* 0x20000024ff2bd230 */ /* 0x008fe40000004100 */
[----:B----4-:R-:W-:Y:S02]  /*15f0*/  @!P4 HADD2.F32 R23, -RZ, R22.H0_H0 ;  /* 0x20000016ff17c230 */ /* 0x010fe40000004100 */
[----:B-----5:R-:W-:Y:S02]  /*1600*/  HADD2.F32 R39, -RZ, R39.H0_H0 ;  /* 0x20000027ff277230 */ /* 0x020fe40000004100 */
[----:B--2---:R-:W-:Y:S01]  /*1610*/  @!P0 HADD2.F32 R21, -RZ, R20.H0_H0 ;  /* 0x20000014ff158230 */ /* 0x004fe20000004100 */
[----:B------:R-:W-:Y:S02]  /*1620*/  ISETP.NE.AND P0, PT, R14, 0x3, PT ;  /* 0x000000030e00780c */ /* 0x000fe40003f05270 */
[----:B------:R-:W-:Y:S01]  /*1630*/  FFMA.FTZ R38, R39, R43, R38 ;  /* 0x0000002b27267223 */ /* 0x000fe20000010026 */
[----:B------:R-:W-:-:S02]  /*1640*/  HADD2.F32 R45, -RZ, R40.H0_H0 ;  /* 0x20000028ff2d7230 */ /* 0x000fc40000004100 */
[----:B------:R-:W-:Y:S02]  /*1650*/  IMAD.MOV.U32 R36, RZ, RZ, RZ ;  /* 0x000000ffff247224 */ /* 0x000fe400078e00ff */
[----:B------:R-:W-:Y:S02]  /*1660*/  HADD2.F32 R41, -RZ, R41.H0_H0 ;  /* 0x20000029ff297230 */ /* 0x000fe40000004100 */
[----:B------:R-:W-:Y:S01]  /*1670*/  FFMA.FTZ R38, R45, R23, R38 ;  /* 0x000000172d267223 */ /* 0x000fe20000010026 */
[----:B------:R-:W-:Y:S02]  /*1680*/  HADD2.F32 R22, -RZ, R37.H0_H0 ;  /* 0x20000025ff167230 */ /* 0x000fe40000004100 */
[----:B------:R-:W-:Y:S02]  /*1690*/  @!P1 HADD2.F32 R36, -RZ, R24.H0_H0 ;  /* 0x20000018ff249230 */ /* 0x000fe40000004100 */
[----:B------:R-:W-:Y:S01]  /*16a0*/  FFMA.FTZ R21, R41, R21, R38 ;  /* 0x0000001529157223 */ /* 0x000fe20000010026 */
[----:B------:R-:W-:-:S03]  /*16b0*/  IMAD R20, RZ, RZ, -UR4 ;  /* 0x80000004ff147e24 */ /* 0x000fc6000f8e02ff */
[----:B------:R-:W-:Y:S01]  /*16c0*/  FFMA.FTZ R36, R22, R36, R21 ;  /* 0x0000002416247223 */ /* 0x000fe20000010015 */
[C---:B------:R-:W-:Y:S02]  /*16d0*/  IMAD R33, R20.reuse, UR17, R33 ;  /* 0x0000001114217c24 */ /* 0x040fe4000f8e0221 */
[C---:B------:R-:W-:Y:S02]  /*16e0*/  IMAD R19, R20.reuse, UR17, R19 ;  /* 0x0000001114137c24 */ /* 0x040fe4000f8e0213 */
[C---:B------:R-:W-:Y:S02]  /*16f0*/  IMAD R29, R20.reuse, UR17, R29 ;  /* 0x00000011141d7c24 */ /* 0x040fe4000f8e021d */
[C---:B------:R-:W-:Y:S02]  /*1700*/  IMAD R26, R20.reuse, UR17, R26 ;  /* 0x00000011141a7c24 */ /* 0x040fe4000f8e021a */
[C---:B------:R-:W-:Y:S02]  /*1710*/  IMAD R32, R20.reuse, UR17, R32 ;  /* 0x0000001114207c24 */ /* 0x040fe4000f8e0220 */
[----:B------:R-:W-:-:S02]  /*1720*/  IMAD R28, R20, UR17, R28 ;  /* 0x00000011141c7c24 */ /* 0x000fc4000f8e021c */
[C---:B------:R-:W-:Y:S02]  /*1730*/  IMAD R27, R20.reuse, UR17, R27 ;  /* 0x00000011141b7c24 */ /* 0x040fe4000f8e021b */
[C---:B------:R-:W-:Y:S02]  /*1740*/  IMAD R30, R20.reuse, UR17, R30 ;  /* 0x00000011141e7c24 */ /* 0x040fe4000f8e021e */
[----:B------:R-:W-:Y:S01]  /*1750*/  IMAD R31, R20, UR17, R31 ;  /* 0x00000011141f7c24 */ /* 0x000fe2000f8e021f */
[----:B------:R-:W-:Y:S06]  /*1760*/  @P0 BRA `(.L_x_236) ;  /* 0xfffffff400680947 */ /* 0x000fec000383ffff */
[----:B------:R-:W-:Y:S01]  /*1770*/  IMAD.MOV R17, RZ, RZ, -R6 ;  /* 0x000000ffff117224 */ /* 0x000fe200078e0a06 */
[----:B------:R-:W-:Y:S01]  /*1780*/  ULDC UR5, c[0x0][0x24c] ;  /* 0x0000930000057ab9 */ /* 0x000fe20000000800 */
[----:B------:R-:W-:Y:S02]  /*1790*/  IADD3 R11, R11, 0x1, RZ ;  /* 0x000000010b0b7810 */ /* 0x000fe40007ffe0ff */
[----:B------:R-:W-:Y:S01]  /*17a0*/  IMAD R17, R17, UR5, R4 ;  /* 0x0000000511117c24 */ /* 0x000fe2000f8e0204 */
[----:B------:R-:W-:-:S03]  /*17b0*/  IADD3 R12, P1, R12, 0x36, RZ ;  /* 0x000000360c0c7810 */ /* 0x000fc60007f3e0ff */
[----:B------:R-:W-:Y:S02]  /*17c0*/  IMAD R10, R0, R17, R0 ;  /* 0x00000011000a7224 */ /* 0x000fe400078e0200 */
[----:B------:R-:W-:-:S03]  /*17d0*/  IMAD.X R13, RZ, RZ, R13, P1 ;  /* 0x000000ffff0d7224 */ /* 0x000fc600008e060d */
[----:B------:R-:W-:-:S13]  /*17e0*/  ISETP.GE.AND P0, PT, R11, R10, PT ;  /* 0x0000000a0b00720c */ /* 0x000fda0003f06270 */
[----:B------:R-:W-:Y:S05]  /*17f0*/  @!P0 BRA `(.L_x_237) ;  /* 0xfffffff000a08947 */ /* 0x000fea000383ffff */
.L_x_235:
[----:B------:R-:W-:Y:S05]  /*1800*/  BSYNC B0 ;  /* 0x0000000000007941 */ /* 0x000fea0003800000 */
.L_x_234:
[----:B------:R-:W-:Y:S01]  /*1810*/  IMAD.MOV R11, RZ, RZ, -R6 ;  /* 0x000000ffff0b7224 */ /* 0x000fe200078e0a06 */
[----:B------:R-:W-:Y:S01]  /*1820*/  ULDC UR5, c[0x0][0x24c] ;  /* 0x0000930000057ab9 */ /* 0x000fe20000000800 */
[----:B------:R-:W-:Y:S01]  /*1830*/  ULDC.64 UR6, c[0x0][0x260] ;  /* 0x0000980000067ab9 */ /* 0x000fe20000000a00 */
[----:B------:R-:W-:Y:S01]  /*1840*/  ULDC.64 UR8, c[0x0][0x268] ;  /* 0x00009a0000087ab9 */ /* 0x000fe20000000a00 */
[----:B------:R-:W-:Y:S01]  /*1850*/  IMAD R11, R11, UR5, R4 ;  /* 0x000000050b0b7c24 */ /* 0x000fe2000f8e0204 */
[----:B------:R-:W-:Y:S01]  /*1860*/  ULDC UR5, c[0x0][0x25c] ;  /* 0x0000970000057ab9 */ /* 0x000fe20000000800 */
[----:B------:R-:W-:Y:S01]  /*1870*/  IMAD R9, R9, UR7, RZ ;  /* 0x0000000709097c24 */ /* 0x000fe2000f8e02ff */
[----:B------:R-:W-:Y:S01]  /*1880*/  F2FP.F16.F32.PACK_AB R36, RZ, R36 ;  /* 0x00000024ff24723e */ /* 0x000fe200000000ff */
        /* <DEDUP_REMOVED lines=27> */
.L_x_239:
        /* <DEDUP_REMOVED lines=12> */
.L_x_480:


//--------------------- .text._ZN2at6native51_GLOBAL__N__11011a27_18_DepthwiseConv3d_cu_35e0c7b543conv_depthwise3d_cuda_backward_input_kernelIN3c104HalfEfLi3ELi3ELi3ELi1ELi1ELi1ELin1ELin1ELin1EEEvNS_27GenericPackedTensorAccessorIKT_Lm5ENS_16DefaultPtrTraitsEiEENS5_IS6_Lm5ES8_iEES9_iiiiiiiii --------------------------
	.section	.text._ZN2at6native51_GLOBAL__N__11011a27_18_DepthwiseConv3d_cu_35e0c7b543conv_depthwise3d_cuda_backward_input_kernelIN3c104HalfEfLi3ELi3ELi3ELi1ELi1ELi1ELin1ELin1ELin1EEEvNS_27GenericPackedTensorAccessorIKT_Lm5ENS_16DefaultPtrTraitsEiEENS5_IS6_Lm5ES8_iEES9_iiiiiiiii,"ax",@progbits
	.align	128
.text._ZN2at6native51_GLOBAL__N__11011a27_18_DepthwiseConv3d_cu_35e0c7b543conv_depthwise3d_cuda_backward_input_kernelIN3c104HalfEfLi3ELi3ELi3ELi1ELi1ELi1ELin1ELin1ELin1EEEvNS_27GenericPackedTensorAccessorIKT_Lm5ENS_16DefaultPtrTraitsEiEENS5_IS6_Lm5ES8_iEES9_iiiiiiiii:
        .type           _ZN2at6native51_GLOBAL__N__11011a27_18_DepthwiseConv3d_cu_35e0c7b543conv_depthwise3d_cuda_backward_input_kernelIN3c104HalfEfLi3ELi3ELi3ELi1ELi1ELi1ELin1ELin1ELin1EEEvNS_27GenericPackedTensorAccessorIKT_Lm5ENS_16DefaultPtrTraitsEiEENS5_IS6_Lm5ES8_iEES9_iiiiiiiii,@function
        .size           _ZN2at6native51_GLOBAL__N__11011a27_18_DepthwiseConv3d_cu_35e0c7b543conv_depthwise3d_cuda_backward_input_kernelIN3c104HalfEfLi3ELi3ELi3ELi1ELi1ELi1ELin1ELin1ELin1EEEvNS_27GenericPackedTensorAccessorIKT_Lm5ENS_16DefaultPtrTraitsEiEENS5_IS6_Lm5ES8_iEES9_iiiiiiiii,(.L_x_481 - _ZN2at6native51_GLOBAL__N__11011a27_18_DepthwiseConv3d_cu_35e0c7b543conv_depthwise3d_cuda_backward_input_kernelIN3c104HalfEfLi3ELi3ELi3ELi1ELi1ELi1ELin1ELin1ELin1EEEvNS_27GenericPackedTensorAccessorIKT_Lm5ENS_16DefaultPtrTraitsEiEENS5_IS6_Lm5ES8_iEES9_iiiiiiiii)
        .other          _ZN2at6native51_GLOBAL__N__11011a27_18_DepthwiseConv3d_cu_35e0c7b543conv_depthwise3d_cuda_backward_input_kernelIN3c104HalfEfLi3ELi3ELi3ELi1ELi1ELi1ELin1ELin1ELin1EEEvNS_27GenericPackedTensorAccessorIKT_Lm5ENS_16DefaultPtrTraitsEiEENS5_IS6_Lm5ES8_iEES9_iiiiiiiii,@"STO_CUDA_ENTRY STV_DEFAULT"
_ZN2at6native51_GLOBAL__N__11011a27_18_DepthwiseConv3d_cu_35e0c7b543conv_depthwise3d_cuda_backward_input_kernelIN3c104HalfEfLi3ELi3ELi3ELi1ELi1ELi1ELin1ELin1ELin1EEEvNS_27GenericPackedTensorAccessorIKT_Lm5ENS_16DefaultPtrTraitsEiEENS5_IS6_Lm5ES8_iEES9_iiiiiiiii:
        /* <DEDUP_REMOVED lines=44> */
.L_x_244:
        /* <DEDUP_REMOVED lines=15> */
[----:B------:R-:W0:Y:S01]  /*03b0*/  I2F.RP R12, R15 ;  /* 0x0000000f000c7306 */ /* 0x000e220000209400 */
[----:B------:R-:W-:-:S06]  /*03c0*/  IMAD.HI.U32 R7, R7, R11, R6 ;  /* 0x0000000b07077227 */ /* 0x000fcc00078e0006 */
[----:B------:R-:W-:-:S04]  /*03d0*/  IMAD.HI.U32 R11, R7, R10, RZ ;  /* 0x0000000a070b7227 */ /* 0x000fc800078e00ff */
[----:B------:R-:W-:-:S04]  /*03e0*/  IMAD.MOV R4, RZ, RZ, -R11 ;  /* 0x000000ffff047224 */ /* 0x000fc800078e0a0b */
[C---:B------:R-:W-:Y:S01]  /*03f0*/  IMAD R4, R13.reuse, R4, R10 ;  /* 0x000000040d047224 */ /* 0x040fe200078e020a */
[----:B0-----:R-:W0:Y:S01]  /*0400*/  MUFU.RCP R12, R12 ;  /* 0x0000000c000c7308 */ /* 0x001e220000001000 */
[----:B------:R-:W1:Y:S03]  /*0410*/  LDC R10, c[0x0][0x250] ;  /* 0x00009400ff0a7b82 */ /* 0x000e660000000800 */
[----:B------:R-:W-:Y:S01]  /*0420*/  ISETP.GT.U32.AND P1, PT, R13, R4, PT ;  /* 0x000000040d00720c */ /* 0x000fe20003f24070 */
[----:B0-----:R-:W-:-:S12]  /*0430*/  VIADD R6, R12, 0xffffffe ;  /* 0x0ffffffe0c067836 */ /* 0x001fd80000000000 */
[-C--:B------:R-:W-:Y:S01]  /*0440*/  @!P1 IADD3 R4, R4, -R13.reuse, RZ ;  /* 0x8000000d04049210 */ /* 0x080fe20007ffe0ff */
[----:B------:R-:W-:Y:S01]  /*0450*/  @!P1 VIADD R11, R11, 0x1 ;  /* 0x000000010b0b9836 */ /* 0x000fe20000000000 */
[----:B------:R-:W-:Y:S01]  /*0460*/  ISETP.NE.AND P1, PT, R9, RZ, PT ;  /* 0x000000ff0900720c */ /* 0x000fe20003f25270 */
[----:B------:R0:W2:Y:S01]  /*0470*/  F2I.FTZ.U32.TRUNC.NTZ R7, R6 ;  /* 0x0000000600077305 */ /* 0x0000a2000021f000 */
[----:B------:R-:W-:Y:S02]  /*0480*/  ISETP.GE.U32.AND P0, PT, R4, R13, PT ;  /* 0x0000000d0400720c */ /* 0x000fe40003f06070 */
[----:B------:R-:W-:Y:S02]  /*0490*/  LOP3.LUT R4, R2, R9, RZ, 0x3c, !PT ;  /* 0x0000000902047212 */ /* 0x000fe400078e3cff */
[----:B-1----:R-:W-:Y:S02]  /*04a0*/  IABS R17, R10 ;  /* 0x0000000a00117213 */ /* 0x002fe40000000000 */
[----:B------:R-:W-:Y:S01]  /*04b0*/  ISETP.GE.AND P2, PT, R4, RZ, PT ;  /* 0x000000ff0400720c */ /* 0x000fe20003f46270 */
[----:B0-----:R-:W-:Y:S01]  /*04c0*/  IMAD.MOV.U32 R6, RZ, RZ, RZ ;  /* 0x000000ffff067224 */ /* 0x001fe200078e00ff */
[----:B------:R-:W0:Y:S05]  /*04d0*/  I2F.RP R12, R17 ;  /* 0x00000011000c7306 */ /* 0x000e2a0000209400 */
[----:B------:R-:W-:-:S02]  /*04e0*/  @P0 VIADD R11, R11, 0x1 ;  /* 0x000000010b0b0836 */ /* 0x000fc40000000000 */
        /* <DEDUP_REMOVED lines=30> */
[----:B------:R-:W-:-:S03]  /*06d0*/  IABS R4, R13 ;  /* 0x0000000d00047213 */ /* 0x000fc60000000000 */
[----:B0-----:R-:W-:Y:S02]  /*06e0*/  VIADD R15, R12, 0xffffffe ;  /* 0x0ffffffe0c0f7836 */ /* 0x001fe40000000000 */
[----:B------:R-:W-:-:S04]  /*06f0*/  IMAD.HI.U32 R14, R14, R4, RZ ;  /* 0x000000040e0e7227 */ /* 0x000fc800078e00ff */
[----:B------:R-:W-:Y:S01]  /*0700*/  IMAD.MOV R6, RZ, RZ, -R14 ;  /* 0x000000ffff067224 */ /* 0x000fe200078e0a0e */
[----:B------:R-:W0:Y:S01]  /*0710*/  F2I.FTZ.U32.TRUNC.NTZ R15, R15 ;  /* 0x0000000f000f7305 */ /* 0x000e22000021f000 */
[----:B------:R-:W-:Y:S02]  /*0720*/  IMAD.MOV R12, RZ, RZ, -R13 ;  /* 0x000000ffff0c7224 */ /* 0x000fe400078e0a0d */
        /* <DEDUP_REMOVED lines=50> */
.L_x_243:
[----:B------:R-:W0:Y:S01]  /*0a50*/  LDC R15, c[0x0][0x2a0] ;  /* 0x0000a800ff0f7b82 */ /* 0x000e220000000800 */
[----:B------:R-:W-:Y:S01]  /*0a60*/  IMAD R21, R0, R7, RZ ;  /* 0x0000000700157224 */ /* 0x000fe200078e02ff */
[----:B------:R-:W-:Y:S01]  /*0a70*/  ULDC UR5, c[0x0][0x230] ;  /* 0x00008c0000057ab9 */ /* 0x000fe20000000800 */
[----:B------:R-:W-:Y:S01]  /*0a80*/  ULDC UR4, c[0x0][0x22c] ;  /* 0x00008b0000047ab9 */ /* 0x000fe20000000800 */
[----:B------:R-:W-:Y:S02]  /*0a90*/  IMAD R16, R10, UR5, RZ ;  /* 0x000000050a107c24 */ /* 0x000fe4000f8e02ff */
[----:B------:R-:W-:Y:S01]  /*0aa0*/  IMAD R17, R4, UR4, RZ ;  /* 0x0000000404117c24 */ /* 0x000fe2000f8e02ff */
[----:B------:R-:W-:Y:S01]  /*0ab0*/  ULDC UR4, c[0x0][0x2ac] ;  /* 0x0000ab0000047ab9 */ /* 0x000fe20000000800 */
[----:B------:R-:W-:Y:S02]  /*0ac0*/  IMAD.IADD R21, R0, 0x1, R21 ;  /* 0x0000000100157824 */ /* 0x000fe400078e0215 */
[----:B------:R-:W-:-:S02]  /*0ad0*/  VIADD R10, R10, 0x1 ;  /* 0x000000010a0a7836 */ /* 0x000fc40000000000 */
[----:B------:R-:W-:Y:S02]  /*0ae0*/  IMAD.MOV.U32 R27, RZ, RZ, RZ ;  /* 0x000000ffff1b7224 */ /* 0x000fe400078e00ff */
[----:B------:R-:W-:Y:S01]  /*0af0*/  IMAD.MOV.U32 R38, RZ, RZ, R12 ;  /* 0x000000ffff267224 */ /* 0x000fe200078e000c */
[----:B------:R-:W-:Y:S01]  /*0b00*/  ISETP.GE.AND P1, PT, R10, R21, PT ;  /* 0x000000150a00720c */ /* 0x000fe20003f26270 */
[----:B------:R-:W-:Y:S02]  /*0b10*/  IMAD.MOV.U32 R39, RZ, RZ, R13 ;  /* 0x000000ffff277224 */ /* 0x000fe400078e000d */
[----:B------:R-:W-:Y:S01]  /*0b20*/  VIADD R26, R9, UR4 ;  /* 0x00000004091a7c36 */ /* 0x000fe20008000000 */
[----:B------:R-:W-:Y:S02]  /*0b30*/  P2R R21, PR, RZ, 0x2 ;  /* 0x00000002ff157803 */ /* 0x000fe40000000000 */
[----:B0-----:R-:W-:-:S04]  /*0b40*/  IABS R15, R15 ;  /* 0x0000000f000f7213 */ /* 0x001fc80000000000 */
[----:B------:R-:W0:Y:S08]  /*0b50*/  I2F.RP R20, R15 ;  /* 0x0000000f00147306 */ /* 0x000e300000209400 */
[----:B0-----:R-:W0:Y:S02]  /*0b60*/  MUFU.RCP R20, R20 ;  /* 0x0000001400147308 */ /* 0x001e240000001000 */
[----:B0-----:R-:W-:-:S02]  /*0b70*/  IADD3 R18, R20, 0xffffffe, RZ ;  /* 0x0ffffffe14127810 */ /* 0x001fc40007ffe0ff */
[----:B------:R-:W-:-:S04]  /*0b80*/  SHF.R.S32.HI R20, RZ, 0x1f, R16 ;  /* 0x0000001fff147819 */ /* 0x000fc80000011410 */
[----:B------:R0:W1:Y:S01]  /*0b90*/  F2I.FTZ.U32.TRUNC.NTZ R19, R18 ;  /* 0x0000001200137305 */ /* 0x000062000021f000 */
[----:B------:R-:W-:-:S04]  /*0ba0*/  IADD3 R16, P0, R17, R16, RZ ;  /* 0x0000001011107210 */ /* 0x000fc80007f1e0ff */
[----:B------:R-:W-:Y:S01]  /*0bb0*/  LEA.HI.X.SX32 R17, R17, R20, 0x1, P0 ;  /* 0x0000001411117211 */ /* 0x000fe200000f0eff */
[----:B0-----:R-:W-:Y:S02]  /*0bc0*/  IMAD.MOV.U32 R18, RZ, RZ, RZ ;  /* 0x000000ffff127224 */ /* 0x001fe400078e00ff */
[----:B-1----:R-:W-:-:S04]  /*0bd0*/  IMAD.MOV R22, RZ, RZ, -R19 ;  /* 0x000000ffff167224 */ /* 0x002fc800078e0a13 */
[----:B------:R-:W-:-:S04]  /*0be0*/  IMAD R23, R22, R15, RZ ;  /* 0x0000000f16177224 */ /* 0x000fc800078e02ff */
[----:B------:R-:W-:-:S07]  /*0bf0*/  IMAD.HI.U32 R18, R19, R23, R18 ;  /* 0x0000001713127227 */ /* 0x000fce00078e0012 */
.L_x_242:
        /* <DEDUP_REMOVED lines=9> */
[----:B--2---:R-:W-:-:S07]  /*0c90*/  LOP3.LUT R40, R26, R33, RZ, 0x3c, !PT ;  /* 0x000000211a287212 */ /* 0x004fce00078e3cff */
[----:B0-----:R-:W0:Y:S08]  /*0ca0*/  MUFU.RCP R29, R29 ;  /* 0x0000001d001d7308 */ /* 0x001e300000001000 */
[----:B-1----:R-:W1:Y:S01]  /*0cb0*/  MUFU.RCP R20, R20 ;  /* 0x0000001400147308 */ /* 0x002e620000001000 */
[----:B0-----:R-:W-:-:S07]  /*0cc0*/  VIADD R22, R29, 0xffffffe ;  /* 0x0ffffffe1d167836 */ /* 0x001fce0000000000 */
[----:B------:R0:W2:Y:S01]  /*0cd0*/  F2I.FTZ.U32.TRUNC.NTZ R23, R22 ;  /* 0x0000001600177305 */ /* 0x0000a2000021f000 */
[----:B-1----:R-:W-:Y:S01]  /*0ce0*/  VIADD R24, R20, 0xffffffe ;  /* 0x0ffffffe14187836 */ /* 0x002fe20000000000 */
[----:B------:R-:W-:-:S06]  /*0cf0*/  IABS R20, R11 ;  /* 0x0000000b00147213 */ /* 0x000fcc0000000000 */
[----:B------:R1:W3:Y:S01]  /*0d00*/  F2I.FTZ.U32.TRUNC.NTZ R25, R24 ;  /* 0x0000001800197305 */ /* 0x0002e2000021f000 */
[----:B0-----:R-:W-:Y:S01]  /*0d10*/  HFMA2.MMA R22, -RZ, RZ, 0, 0 ;  /* 0x00000000ff167435 */ /* 0x001fe200000001ff */
[----:B--2---:R-:W-:Y:S02]  /*0d20*/  IMAD.MOV R41, RZ, RZ, -R23 ;  /* 0x000000ffff297224 */ /* 0x004fe400078e0a17 */
[----:B-1----:R-:W-:Y:S02]  /*0d30*/  IMAD.MOV.U32 R24, RZ, RZ, RZ ;  /* 0x000000ffff187224 */ /* 0x002fe400078e00ff */
[----:B------:R-:W-:Y:S02]  /*0d40*/  IMAD R29, R41, R28, RZ ;  /* 0x0000001c291d7224 */ /* 0x000fe400078e02ff */
[----:B---3--:R-:W-:-:S03]  /*0d50*/  IMAD.MOV R31, RZ, RZ, -R25 ;  /* 0x000000ffff1f7224 */ /* 0x008fc600078e0a19 */
[----:B------:R-:W-:Y:S01]  /*0d60*/  IMAD.HI.U32 R23, R23, R29, R22 ;  /* 0x0000001d17177227 */ /* 0x000fe200078e0016 */
[----:B------:R-:W-:-:S03]  /*0d70*/  IABS R22, R33 ;  /* 0x0000002100167213 */ /* 0x000fc60000000000 */
        /* <DEDUP_REMOVED lines=15> */
[----:B------:R-:W-:Y:S01]  /*0e70*/  ISETP.GE.AND P0, PT, R20, RZ, PT ;  /* 0x000000ff1400720c */ /* 0x000fe20003f06270 */
[----:B------:R-:W-:-:S02]  /*0e80*/  VIADD R36, R11, 0xffffffff ;  /* 0xffffffff0b247836 */ /* 0x000fc40000000000 */
[----:B------:R-:W-:Y:S01]  /*0e90*/  VIADD R20, R11, 0xfffffffe ;  /* 0xfffffffe0b147836 */ /* 0x000fe20000000000 */
[----:B------:R-:W-:-:S04]  /*0ea0*/  ISETP.GT.U32.AND P2, PT, R34, R29, PT ;  /* 0x0000001d2200720c */ /* 0x000fc80003f44070 */
[----:B------:R-:W-:Y:S01]  /*0eb0*/  IABS R43, R20 ;  /* 0x00000014002b7213 */ /* 0x000fe20000000000 */
[----:B------:R-:W-:Y:S02]  /*0ec0*/  @!P3 IMAD.IADD R41, R41, 0x1, -R28 ;  /* 0x000000012929b824 */ /* 0x000fe400078e0a1c */
[----:B------:R-:W-:Y:S01]  /*0ed0*/  @!P1 IMAD.IADD R32, R32, 0x1, -R22 ;  /* 0x0000000120209824 */ /* 0x000fe200078e0a16 */
[----:B------:R-:W-:Y:S01]  /*0ee0*/  IABS R22, R36 ;  /* 0x0000002400167213 */ /* 0x000fe20000000000 */
[----:B------:R-:W-:Y:S01]  /*0ef0*/  @!P3 VIADD R31, R31, 0x1 ;  /* 0x000000011f1fb836 */ /* 0x000fe20000000000 */
[----:B------:R-:W-:Y:S01]  /*0f00*/  ISETP.GE.U32.AND P5, PT, R41, R28, PT ;  /* 0x0000001c2900720c */ /* 0x000fe20003fa6070 */
[----:B------:R-:W-:Y:S01]  /*0f10*/  @!P1 VIADD R30, R30, 0x1 ;  /* 0x000000011e1e9836 */ /* 0x000fe20000000000 */
[----:B------:R-:W-:Y:S01]  /*0f20*/  ISETP.GE.U32.AND P4, PT, R32, R15, PT ;  /* 0x0000000f2000720c */ /* 0x000fe20003f86070 */
[----:B------:R-:W-:Y:S02]  /*0f30*/  @!P2 IMAD.IADD R29, R29, 0x1, -R34 ;  /* 0x000000011d1da824 */ /* 0x000fe400078e0a22 */
[----:B------:R-:W-:-:S02]  /*0f40*/  IMAD.MOV.U32 R32, RZ, RZ, R22 ;  /* 0x000000ffff207224 */ /* 0x000fc400078e0016 */
[----:B------:R-:W-:Y:S01]  /*0f50*/  @!P2 VIADD R24, R24, 0x1 ;  /* 0x000000011818a836 */ /* 0x000fe20000000000 */
[----:B------:R-:W-:Y:S01]  /*0f60*/  ISETP.GE.U32.AND P3, PT, R29, R34, PT ;  /* 0x000000221d00720c */ /* 0x000fe20003f66070 */
[----:B------:R-:W-:Y:S01]  /*0f70*/  IMAD.HI.U32 R22, R23, R32, RZ ;  /* 0x0000002017167227 */ /* 0x000fe200078e00ff */
[----:B------:R-:W-:-:S03]  /*0f80*/  ISETP.NE.AND P2, PT, R35, RZ, PT ;  /* 0x000000ff2300720c */ /* 0x000fc60003f45270 */
[----:B------:R-:W-:Y:S01]  /*0f90*/  IMAD.HI.U32 R29, R23, R43, RZ ;  /* 0x0000002b171d7227 */ /* 0x000fe200078e00ff */
[----:B------:R-:W-:Y:S02]  /*0fa0*/  LOP3.LUT R23, R14, R19, RZ, 0x3c, !PT ;  /* 0x000000130e177212 */ /* 0x000fe400078e3cff */
[----:B------:R-:W-:Y:S01]  /*0fb0*/  @P5 IADD3 R31, R31, 0x1, RZ ;  /* 0x000000011f1f5810 */ /* 0x000fe20007ffe0ff */
[----:B------:R-:W-:Y:S01]  /*0fc0*/  @P4 VIADD R30, R30, 0x1 ;  /* 0x000000011e1e4836 */ /* 0x000fe20000000000 */
[----:B------:R-:W-:Y:S01]  /*0fd0*/  ISETP.GE.AND P5, PT, R40, RZ, PT ;  /* 0x000000ff2800720c */ /* 0x000fe20003fa6270 */
[----:B------:R-:W-:Y:S01]  /*0fe0*/  IMAD.MOV R40, RZ, RZ, -R29 ;  /* 0x000000ffff287224 */ /* 0x000fe200078e0a1d */
[----:B------:R-:W-:Y:S01]  /*0ff0*/  ISETP.GE.AND P1, PT, R23, RZ, PT ;  /* 0x000000ff1700720c */ /* 0x000fe20003f26270 */
[----:B------:R-:W-:Y:S01]  /*1000*/  IMAD.MOV R23, RZ, RZ, -R22 ;  /* 0x000000ffff177224 */ /* 0x000fe200078e0a16 */
[----:B------:R-:W-:Y:S01]  /*1010*/  ISETP.NE.AND P4, PT, R33, RZ, PT ;  /* 0x000000ff2100720c */ /* 0x000fe20003f85270 */
[----:B------:R-:W-:Y:S01]  /*1020*/  @P3 VIADD R24, R24, 0x1 ;  /* 0x0000000118183836 */ /* 0x000fe20000000000 */
[----:B------:R-:W-:Y:S01]  /*1030*/  ISETP.NE.AND P3, PT, R19, RZ, PT ;  /* 0x000000ff1300720c */ /* 0x000fe20003f65270 */
[----:B------:R-:W-:-:S02]  /*1040*/  IMAD R23, R28, R23, R32 ;  /* 0x000000171c177224 */ /* 0x000fc400078e0220 */
[----:B------:R-:W-:Y:S01]  /*1050*/  IMAD.MOV.U32 R41, RZ, RZ, R24 ;  /* 0x000000ffff297224 */ /* 0x000fe200078e0018 */
[----:B------:R-:W-:Y:S01]  /*1060*/  LOP3.LUT R24, RZ, R19, RZ, 0x33, !PT ;  /* 0x00000013ff187212 */ /* 0x000fe200078e33ff */
[C---:B------:R-:W-:Y:S01]  /*1070*/  IMAD R43, R28.reuse, R40, R43 ;  /* 0x000000281c2b7224 */ /* 0x040fe200078e022b */
[----:B------:R-:W-:Y:S01]  /*1080*/  LOP3.LUT R40, RZ, R35, RZ, 0x33, !PT ;  /* 0x00000023ff287212 */ /* 0x000fe200078e33ff */
[----:B------:R-:W-:Y:S01]  /*1090*/  @!P5 IMAD.MOV R30, RZ, RZ, -R30 ;  /* 0x000000ffff1ed224 */ /* 0x000fe200078e0a1e */
[----:B------:R-:W-:Y:S01]  /*10a0*/  ISETP.GT.U32.AND P5, PT, R28, R23, PT ;  /* 0x000000171c00720c */ /* 0x000fe20003fa4070 */
[----:B------:R-:W-:Y:S02]  /*10b0*/  @!P1 IMAD.MOV R41, RZ, RZ, -R41 ;  /* 0x000000ffff299224 */ /* 0x000fe400078e0a29 */
[----:B------:R-:W-:Y:S01]  /*10c0*/  @!P0 IMAD.MOV R31, RZ, RZ, -R31 ;  /* 0x000000ffff1f8224 */ /* 0x000fe200078e0a1f */
[----:B------:R-:W-:Y:S02]  /*10d0*/  @!P4 LOP3.LUT R30, RZ, R33, RZ, 0x33, !PT ;  /* 0x00000021ff1ec212 */ /* 0x000fe400078e33ff */
[----:B------:R-:W-:-:S02]  /*10e0*/  SEL R41, R24, R41, !P3 ;  /* 0x0000002918297207 */ /* 0x000fc40005800000 */
[----:B------:R-:W-:Y:S02]  /*10f0*/  SEL R31, R40, R31, !P2 ;  /* 0x0000001f281f7207 */ /* 0x000fe40005000000 */
[----:B------:R-:W-:Y:S02]  /*1100*/  LOP3.LUT R32, R41, R30, RZ, 0xfc, !PT ;  /* 0x0000001e29207212 */ /* 0x000fe400078efcff */
[----:B------:R-:W-:Y:S01]  /*1110*/  ISETP.GT.U32.AND P4, PT, R28, R43, PT ;  /* 0x0000002b1c00720c */ /* 0x000fe20003f84070 */
[----:B------:R-:W-:Y:S01]  /*1120*/  @!P5 IMAD.IADD R23, R23, 0x1, -R28 ;  /* 0x000000011717d824 */ /* 0x000fe200078e0a1c */
[----:B------:R-:W-:Y:S02]  /*1130*/  LOP3.LUT R42, R32, R31, RZ, 0xfc, !PT ;  /* 0x0000001f202a7212 */ /* 0x000fe400078efcff */
[----:B------:R-:W-:Y:S02]  /*1140*/  @!P5 IADD3 R22, R22, 0x1, RZ ;  /* 0x000000011616d810 */ /* 0x000fe40007ffe0ff */
[----:B------:R-:W-:-:S02]  /*1150*/  ISETP.GE.AND P0, PT, R42, RZ, PT ;  /* 0x000000ff2a00720c */ /* 0x000fc40003f06270 */
[----:B------:R-:W-:Y:S02]  /*1160*/  ISETP.GE.U32.AND P1, PT, R23, R28, PT ;  /* 0x0000001c1700720c */ /* 0x000fe40003f26070 */
[----:B------:R-:W-:Y:S02]  /*1170*/  ISETP.GE.OR P0, PT, R31, UR9, !P0 ;  /* 0x000000091f007c0c */ /* 0x000fe4000c706670 */
[----:B------:R-:W-:Y:S01]  /*1180*/  LOP3.LUT R23, R36, R35, RZ, 0x3c, !PT ;  /* 0x0000002324177212 */ /* 0x000fe200078e3cff */
[----:B------:R-:W-:Y:S01]  /*1190*/  @!P4 IMAD.IADD R43, R43, 0x1, -R28 ;  /* 0x000000012b2bc824 */ /* 0x000fe200078e0a1c */
[----:B------:R-:W-:Y:S01]  /*11a0*/  ISETP.GE.OR P0, PT, R41, UR8, P0 ;  /* 0x0000000829007c0c */ /* 0x000fe20008706670 */
[----:B------:R-:W-:-:S03]  /*11b0*/  @!P4 VIADD R29, R29, 0x1 ;  /* 0x000000011d1dc836 */ /* 0x000fc60000000000 */
[----:B------:R-:W-:Y:S02]  /*11c0*/  ISETP.GE.U32.AND P5, PT, R43, R28, PT ;  /* 0x0000001c2b00720c */ /* 0x000fe40003fa6070 */
[----:B------:R-:W-:Y:S01]  /*11d0*/  ISETP.GE.OR P0, PT, R30, UR10, P0 ;  /* 0x0000000a1e007c0c */ /* 0x000fe20008706670 */
[----:B------:R-:W-:Y:S01]  /*11e0*/  @P1 VIADD R22, R22, 0x1 ;  /* 0x0000000116161836 */ /* 0x000fe20000000000 */
[----:B------:R-:W-:Y:S02]  /*11f0*/  LOP3.LUT R28, R20, R35, RZ, 0x3c, !PT ;  /* 0x00000023141c7212 */ /* 0x000fe400078e3cff */
[----:B------:R-:W-:Y:S01]  /*1200*/  ISETP.GE.AND P1, PT, R23, RZ, PT ;  /* 0x000000ff1700720c */ /* 0x000fe20003f26270 */
[----:B------:R-:W-:Y:S01]  /*1210*/  IMAD.MOV.U32 R43, RZ, RZ, R22 ;  /* 0x000000ffff2b7224 */ /* 0x000fe200078e0016 */
[----:B------:R-:W-:-:S05]  /*1220*/  ISETP.GE.AND P4, PT, R28, RZ, PT ;  /* 0x000000ff1c00720c */ /* 0x000fca0003f86270 */
[----:B------:R-:W-:Y:S02]  /*1230*/  @P5 VIADD R29, R29, 0x1 ;  /* 0x000000011d1d5836 */ /* 0x000fe40000000000 */
[----:B------:R-:W0:Y:S04]  /*1240*/  @!P0 LDC.64 R22, c[0x0][0x210] ;  /* 0x00008400ff168b82 */ /* 0x000e280000000a00 */
[----:B------:R-:W-:Y:S02]  /*1250*/  @!P1 IMAD.MOV R43, RZ, RZ, -R43 ;  /* 0x000000ffff2b9224 */ /* 0x000fe400078e0a2b */
[----:B------:R-:W-:-:S03]  /*1260*/  @!P4 IMAD.MOV R29, RZ, RZ, -R29 ;  /* 0x000000ffff1dc224 */ /* 0x000fc600078e0a1d */
[C---:B------:R-:W-:Y:S02]  /*1270*/  SEL R28, R40.reuse, R43, !P2 ;  /* 0x0000002b281c7207 */ /* 0x040fe40005000000 */
[----:B------:R-:W-:Y:S01]  /*1280*/  SEL R29, R40, R29, !P2 ;  /* 0x0000001d281d7207 */ /* 0x000fe20005000000 */
[----:B------:R-:W-:-:S04]  /*1290*/  IMAD R40, R30, UR8, R41 ;  /* 0x000000081e287c24 */ /* 0x000fc8000f8e0229 */
[----:B------:R-:W-:-:S05]  /*12a0*/  @!P0 IMAD R43, R40, UR9, R31 ;  /* 0x00000009282b8c24 */ /* 0x000fca000f8e021f */
        /* <DEDUP_REMOVED lines=18> */
[----:B0-----:R-:W-:Y:S02]  /*13d0*/  @!P1 LEA.HI.X.SX32 R44, R42, R17, 0x1, P2 ;  /* 0x000000112a2c9211 */ /* 0x001fe400010f0eff */
[----:B-1----:R-:W-:-:S04]  /*13e0*/  @!P1 LEA R42, P2, R43, R22, 0x1 ;  /* 0x000000162b2a9211 */ /* 0x002fc800078408ff */
[----:B------:R-:W-:Y:S02]  /*13f0*/  @!P1 LEA.HI.X R43, R43, R23, R44, 0x1, P2 ;  /* 0x000000172b2b9211 */ /* 0x000fe400010f0c2c */
[----:B------:R-:W0:Y:S03]  /*1400*/  @!P5 LDC.64 R22, c[0x0][0x210] ;  /* 0x00008400ff16db82 */ /* 0x000e260000000a00 */
[----:B------:R1:W3:Y:S02]  /*1410*/  @!P1 LDG.E.U16 R42, desc[UR6][R42.64] ;  /* 0x000000062a2a9981 */ /* 0x0002e4000c1e1500 */
[----:B-1----:R-:W-:-:S05]  /*1420*/  @!P5 IMAD R43, R40, UR9, R29 ;  /* 0x00000009282bdc24 */ /* 0x002fca000f8e021d */
[----:B------:R-:W-:-:S04]  /*1430*/  @!P5 IADD3 R40, P2, R43, R16, RZ ;  /* 0x000000102b28d210 */ /* 0x000fc80007f5e0ff */
[----:B------:R-:W-:Y:S02]  /*1440*/  @!P5 LEA.HI.X.SX32 R45, R43, R17, 0x1, P2 ;  /* 0x000000112b2dd211 */ /* 0x000fe400010f0eff */
[C---:B0-----:R-:W-:Y:S01]  /*1450*/  @!P5 LEA R44, P2, R40.reuse, R22, 0x1 ;  /* 0x00000016282cd211 */ /* 0x041fe200078408ff */
[----:B------:R-:W4:Y:S03]  /*1460*/  LDG.E.U16 R43, desc[UR6][R38.64+0x2] ;  /* 0x00000206262b7981 */ /* 0x000f26000c1e1500 */
[----:B------:R-:W-:Y:S01]  /*1470*/  @!P5 LEA.HI.X R45, R40, R23, R45, 0x1, P2 ;  /* 0x00000017282dd211 */ /* 0x000fe200010f0c2d */
[----:B------:R-:W5:Y:S04]  /*1480*/  LDG.E.U16 R22, desc[UR6][R38.64+0x4] ;  /* 0x0000040626167981 */ /* 0x000f68000c1e1500 */
[----:B------:R-:W4:Y:S04]  /*1490*/  LDG.E.U16 R40, desc[UR6][R38.64] ;  /* 0x0000000626287981 */ /* 0x000f28000c1e1500 */
[----:B------:R0:W5:Y:S01]  /*14a0*/  @!P5 LDG.E.U16 R23, desc[UR6][R44.64] ;  /* 0x000000062c17d981 */ /* 0x000162000c1e1500 */
[----:B------:R-:W-:-:S02]  /*14b0*/  IMAD R33, R30, R33, RZ ;  /* 0x000000211e217224 */ /* 0x000fc400078e02ff */
[----:B------:R-:W-:-:S03]  /*14c0*/  IMAD R41, R41, R19, RZ ;  /* 0x0000001329297224 */ /* 0x000fc600078e02ff */
[----:B------:R-:W-:-:S04]  /*14d0*/  ISETP.NE.AND P4, PT, R26, R33, PT ;  /* 0x000000211a00720c */ /* 0x000fc80003f85270 */
[----:B------:R-:W-:Y:S01]  /*14e0*/  ISETP.EQ.AND P2, PT, R41, R14, !P4 ;  /* 0x0000000e2900720c */ /* 0x000fe20006742270 */
[----:B------:R-:W-:Y:S02]  /*14f0*/  IMAD.MOV.U32 R41, RZ, RZ, RZ ;  /* 0x000000ffff297224 */ /* 0x000fe400078e00ff */
[-C--:B------:R-:W-:Y:S02]  /*1500*/  IMAD R33, R28, R35.reuse, RZ ;  /* 0x000000231c217224 */ /* 0x080fe400078e02ff */
[----:B0-----:R-:W-:Y:S02]  /*1510*/  IMAD.MOV.U32 R44, RZ, RZ, RZ ;  /* 0x000000ffff2c7224 */ /* 0x001fe400078e00ff */
[----:B--2---:R-:W-:Y:S02]  /*1520*/  @!P0 HADD2.F32 R41, -RZ, R32.H0_H0 ;  /* 0x20000020ff298230 */ /* 0x004fe40000004100 */
[----:B------:R-:W-:-:S05]  /*1530*/  IMAD R32, R31, R35, RZ ;  /* 0x000000231f207224 */ /* 0x000fca00078e02ff */
[----:B------:R-:W-:Y:S01]  /*1540*/  ISETP.EQ.AND P0, PT, R32, R11, P2 ;  /* 0x0000000b2000720c */ /* 0x000fe20001702270 */
[----:B---3--:R-:W-:Y:S01]  /*1550*/  @!P1 HADD2.F32 R44, -RZ, R42.H0_H0 ;  /* 0x2000002aff2c9230 */ /* 0x008fe20000004100 */
[----:B------:R-:W-:Y:S01]  /*1560*/  ISETP.EQ.AND P1, PT, R33, R36, P2 ;  /* 0x000000242100720c */ /* 0x000fe20001722270 */
[----:B----4-:R-:W-:-:S10]  /*1570*/  HADD2.F32 R40, -RZ, R40.H0_H0 ;  /* 0x20000028ff287230 */ /* 0x010fd40000004100 */
[----:B------:R-:W-:Y:S01]  /*1580*/  @P0 FFMA.FTZ R37, R40, R41, R37 ;  /* 0x0000002928250223 */ /* 0x000fe20000010025 */
[----:B------:R-:W-:-:S05]  /*1590*/  HADD2.F32 R40, -RZ, R43.H0_H0 ;  /* 0x2000002bff287230 */ /* 0x000fca0000004100 */
[----:B------:R-:W-:Y:S01]  /*15a0*/  @P1 FFMA.FTZ R37, R40, R44, R37 ;  /* 0x0000002c28251223 */ /* 0x000fe20000010025 */
[----:B------:R-:W-:Y:S02]  /*15b0*/  VIADD R44, R14, 0xffffffff ;  /* 0xffffffff0e2c7836 */ /* 0x000fe40000000000 */
[----:B------:R-:W-:-:S03]  /*15c0*/  IMAD.MOV.U32 R40, RZ, RZ, RZ ;  /* 0x000000ffff287224 */ /* 0x000fc600078e00ff */
[----:B------:R-:W-:Y:S01]  /*15d0*/  IABS R41, R44 ;  /* 0x0000002c00297213 */ /* 0x000fe20000000000 */
[----:B-----5:R-:W-:-:S04]  /*15e0*/  @!P5 HADD2.F32 R40, -RZ, R23.H0_H0 ;  /* 0x20000017ff28d230 */ /* 0x020fc80000004100 */
[----:B------:R-:W-:-:S04]  /*15f0*/  IMAD.HI.U32 R23, R25, R41, RZ ;  /* 0x0000002919177227 */ /* 0x000fc800078e00ff */
[----:B------:R-:W-:-:S04]  /*1600*/  IMAD.MOV R42, RZ, RZ, -R23 ;  /* 0x000000ffff2a7224 */ /* 0x000fc800078e0a17 */
[----:B------:R-:W-:-:S05]  /*1610*/  IMAD R41, R34, R42, R41 ;  /* 0x0000002a22297224 */ /* 0x000fca00078e0229 */
[----:B------:R-:W-:-:S13]  /*1620*/  ISETP.GT.U32.AND P1, PT, R34, R41, PT ;  /* 0x000000292200720c */ /* 0x000fda0003f24070 */
[----:B------:R-:W-:-:S05]  /*1630*/  @!P1 IMAD.IADD R41, R41, 0x1, -R34 ;  /* 0x0000000129299824 */ /* 0x000fca00078e0a22 */
[----:B------:R-:W-:Y:S02]  /*1640*/  ISETP.GE.U32.AND P0, PT, R41, R34, PT ;  /* 0x000000222900720c */ /* 0x000fe40003f06070 */
[----:B------:R-:W-:-:S04]  /*1650*/  LOP3.LUT R41, R44, R19, RZ, 0x3c, !PT ;  /* 0x000000132c297212 */ /* 0x000fc800078e3cff */
[----:B------:R-:W-:Y:S02]  /*1660*/  ISETP.GE.AND P5, PT, R41, RZ, PT ;  /* 0x000000ff2900720c */ /* 0x000fe40003fa6270 */
[----:B------:R-:W-:-:S05]  /*1670*/  @!P1 IADD3 R23, R23, 0x1, RZ ;  /* 0x0000000117179810 */ /* 0x000fca0007ffe0ff */
        /* <DEDUP_REMOVED lines=11> */
[----:B------:R-:W-:-:S10]  /*1730*/  HADD2.F32 R22, -RZ, R22.H0_H0 ;  /* 0x20000016ff167230 */ /* 0x000fd40000004100 */
        /* <DEDUP_REMOVED lines=15> */
[----:B--2---:R-:W-:Y:S01]  /*1830*/  @!P0 HADD2.F32 R43, -RZ, R22.H0_H0 ;  /* 0x20000016ff2b8230 */ /* 0x004fe20000004100 */
[----:B------:R-:W-:-:S04]  /*1840*/  ISETP.GE.AND P0, PT, R45, RZ, PT ;  /* 0x000000ff2d00720c */ /* 0x000fc80003f06270 */
[----:B------:R-:W-:-:S04]  /*1850*/  ISETP.GE.OR P0, PT, R28, UR9, !P0 ;  /* 0x000000091c007c0c */ /* 0x000fc8000c706670 */
[----:B------:R-:W-:-:S04]  /*1860*/  ISETP.GE.OR P0, PT, R41, UR8, P0 ;  /* 0x0000000829007c0c */ /* 0x000fc80008706670 */
[----:B------:R-:W-:Y:S01]  /*1870*/  ISETP.GE.OR P0, PT, R30, UR10, P0 ;  /* 0x0000000a1e007c0c */ /* 0x000fe20008706670 */
[----:B---3--:R-:W-:-:S12]  /*1880*/  HADD2.F32 R44, -RZ, R44.H0_H0 ;  /* 0x2000002cff2c7230 */ /* 0x008fd80000004100 */
[----:B------:R-:W0:Y:S01]  /*1890*/  @!P0 LDC.64 R22, c[0x0][0x210] ;  /* 0x00008400ff168b82 */ /* 0x000e220000000a00 */
[----:B------:R-:W-:Y:S01]  /*18a0*/  @P1 FFMA.FTZ R37, R44, R43, R37 ;  /* 0x0000002b2c251223 */ /* 0x000fe20000010025 */
        /* <DEDUP_REMOVED lines=9> */
[----:B------:R-:W-:-:S04]  /*1940*/  IMAD.HI.U32 R25, R25, R43, RZ ;  /* 0x0000002b19197227 */ /* 0x000fc800078e00ff */
[----:B------:R-:W-:-:S04]  /*1950*/  IMAD.MOV R44, RZ, RZ, -R25 ;  /* 0x000000ffff2c7224 */ /* 0x000fc800078e0a19 */
[----:B------:R-:W-:-:S05]  /*1960*/  IMAD R43, R34, R44, R43 ;  /* 0x0000002c222b7224 */ /* 0x000fca00078e022b */
[----:B------:R-:W-:-:S13]  /*1970*/  ISETP.GT.U32.AND P2, PT, R34, R43, PT ;  /* 0x0000002b2200720c */ /* 0x000fda0003f44070 */
[----:B------:R-:W-:Y:S02]  /*1980*/  @!P2 IMAD.IADD R43, R43, 0x1, -R34 ;  /* 0x000000012b2ba824 */ /* 0x000fe400078e0a22 */
[----:B------:R-:W-:-:S03]  /*1990*/  @!P2 VIADD R25, R25, 0x1 ;  /* 0x000000011919a836 */ /* 0x000fc60000000000 */
[----:B------:R-:W-:-:S13]  /*19a0*/  ISETP.GE.U32.AND P2, PT, R43, R34, PT ;  /* 0x000000222b00720c */ /* 0x000fda0003f46070 */
[----:B------:R-:W-:-:S04]  /*19b0*/  @P2 VIADD R25, R25, 0x1 ;  /* 0x0000000119192836 */ /* 0x000fc80000000000 */
[----:B------:R-:W-:Y:S02]  /*19c0*/  IMAD.MOV.U32 R43, RZ, RZ, R25 ;  /* 0x000000ffff2b7224 */ /* 0x000fe400078e0019 */
[----:B------:R-:W3:Y:S01]  /*19d0*/  LDG.E.U16 R25, desc[UR6][R38.64+0x8] ;  /* 0x0000080626197981 */ /* 0x000ee2000c1e1500 */
[----:B------:R-:W-:-:S04]  /*19e0*/  LOP3.LUT R34, R36, R19, RZ, 0x3c, !PT ;  /* 0x0000001324227212 */ /* 0x000fc800078e3cff */
[----:B------:R-:W-:Y:S02]  /*19f0*/  ISETP.GE.AND P2, PT, R34, RZ, PT ;  /* 0x000000ff2200720c */ /* 0x000fe40003f46270 */
[----:B------:R-:W-:-:S11]  /*1a00*/  LOP3.LUT R42, R42, R29, RZ, 0xfc, !PT ;  /* 0x0000001d2a2a7212 */ /* 0x000fd600078efcff */
        /* <DEDUP_REMOVED lines=11> */
[----:B--2---:R-:W-:Y:S01]  /*1ac0*/  @!P0 HADD2.F32 R24, -RZ, R22.H0_H0 ;  /* 0x20000016ff188230 */ /* 0x004fe20000004100 */
[----:B------:R-:W-:-:S04]  /*1ad0*/  ISETP.GE.OR P0, PT, R31, UR9, !P3 ;  /* 0x000000091f007c0c */ /* 0x000fc8000df06670 */
[----:B------:R-:W-:-:S04]  /*1ae0*/  ISETP.GE.OR P0, PT, R43, UR8, P0 ;  /* 0x000000082b007c0c */ /* 0x000fc80008706670 */
[----:B------:R-:W-:Y:S02]  /*1af0*/  ISETP.GE.OR P0, PT, R30, UR10, P0 ;  /* 0x0000000a1e007c0c */ /* 0x000fe40008706670 */
[----:B------:R-:W-:-:S04]  /*1b00*/  @!P2 IADD3 R41, P3, R40, R16, RZ ;  /* 0x000000102829a210 */ /* 0x000fc80007f7e0ff */
[----:B------:R-:W-:Y:S01]  /*1b10*/  @!P2 LEA.HI.X.SX32 R42, R40, R17, 0x1, P3 ;  /* 0x00000011282aa211 */ /* 0x000fe200018f0eff */
[----:B---3--:R-:W-:-:S05]  /*1b20*/  HADD2.F32 R22, -RZ, R25.H0_H0 ;  /* 0x20000019ff167230 */ /* 0x008fca0000004100 */
[----:B------:R-:W-:Y:S02]  /*1b30*/  @P1 FFMA.FTZ R37, R22, R24, R37 ;  /* 0x0000001816251223 */ /* 0x000fe40000010025 */
[----:B------:R-:W0:Y:S01]  /*1b40*/  @!P2 LDC.64 R22, c[0x0][0x210] ;  /* 0x00008400ff16ab82 */ /* 0x000e220000000a00 */
[----:B------:R-:W-:-:S04]  /*1b50*/  LOP3.LUT R24, R34, R28, RZ, 0xfc, !PT ;  /* 0x0000001c22187212 */ /* 0x000fc800078efcff */
[----:B------:R-:W-:-:S03]  /*1b60*/  ISETP.GE.AND P1, PT, R24, RZ, PT ;  /* 0x000000ff1800720c */ /* 0x000fc60003f26270 */
[----:B------:R-:W1:Y:S01]  /*1b70*/  @!P0 LDC.64 R24, c[0x0][0x210] ;  /* 0x00008400ff188b82 */ /* 0x000e620000000a00 */
[----:B------:R-:W-:-:S04]  /*1b80*/  ISETP.GE.OR P1, PT, R28, UR9, !P1 ;  /* 0x000000091c007c0c */ /* 0x000fc8000cf26670 */
[----:B------:R-:W-:Y:S02]  /*1b90*/  ISETP.GE.OR P1, PT, R43, UR8, P1 ;  /* 0x000000082b007c0c */ /* 0x000fe40008f26670 */
[----:B0-----:R-:W-:-:S04]  /*1ba0*/  @!P2 LEA R40, P3, R41, R22, 0x1 ;  /* 0x000000162928a211 */ /* 0x001fc800078608ff */
[----:B------:R-:W-:Y:S01]  /*1bb0*/  @!P2 LEA.HI.X R41, R41, R23, R42, 0x1, P3 ;  /* 0x000000172929a211 */ /* 0x000fe200018f0c2a */
[C---:B------:R-:W-:Y:S01]  /*1bc0*/  IMAD R42, R30.reuse, UR8, R43 ;  /* 0x000000081e2a7c24 */ /* 0x040fe2000f8e022b */
[----:B------:R-:W-:-:S03]  /*1bd0*/  ISETP.GE.OR P3, PT, R30, UR10, P1 ;  /* 0x0000000a1e007c0c */ /* 0x000fc60008f66670 */
[----:B------:R-:W-:Y:S01]  /*1be0*/  @!P0 IMAD R31, R42, UR9, R31 ;  /* 0x000000092a1f8c24 */ /* 0x000fe2000f8e021f */
[----:B------:R-:W-:Y:S01]  /*1bf0*/  LOP3.LUT R34, R34, R29, RZ, 0xfc, !PT ;  /* 0x0000001d22227212 */ /* 0x000fe200078efcff */
[----:B------:R-:W2:Y:S03]  /*1c00*/  @!P2 LDG.E.U16 R40, desc[UR6][R40.64] ;  /* 0x000000062828a981 */ /* 0x000ea6000c1e1500 */
[----:B------:R-:W-:-:S04]  /*1c10*/  @!P0 IADD3 R22, P1, R31, R16, RZ ;  /* 0x000000101f168210 */ /* 0x000fc80007f3e0ff */
[----:B------:R-:W-:Y:S02]  /*1c20*/  @!P0 LEA.HI.X.SX32 R31, R31, R17, 0x1, P1 ;  /* 0x000000111f1f8211 */ /* 0x000fe400008f0eff */
[----:B-1----:R-:W-:-:S04]  /*1c30*/  @!P0 LEA R24, P1, R22, R24, 0x1 ;  /* 0x0000001816188211 */ /* 0x002fc800078208ff */
[----:B------:R-:W-:Y:S02]  /*1c40*/  @!P0 LEA.HI.X R25, R22, R25, R31, 0x1, P1 ;  /* 0x0000001916198211 */ /* 0x000fe400008f0c1f */
[----:B------:R-:W0:Y:S01]  /*1c50*/  @!P3 LDC.64 R22, c[0x0][0x210] ;  /* 0x00008400ff16bb82 */ /* 0x000e220000000a00 */
[----:B------:R-:W-:Y:S02]  /*1c60*/  @!P3 IMAD R31, R42, UR9, R28 ;  /* 0x000000092a1fbc24 */ /* 0x000fe4000f8e021c */
[----:B------:R1:W3:Y:S03]  /*1c70*/  @!P0 LDG.E.U16 R24, desc[UR6][R24.64] ;  /* 0x0000000618188981 */ /* 0x0002e6000c1e1500 */
[----:B------:R-:W-:-:S04]  /*1c80*/  @!P3 IADD3 R28, P1, R31, R16, RZ ;  /* 0x000000101f1cb210 */ /* 0x000fc80007f3e0ff */
[----:B------:R-:W-:Y:S02]  /*1c90*/  @!P3 LEA.HI.X.SX32 R31, R31, R17, 0x1, P1 ;  /* 0x000000111f1fb211 */ /* 0x000fe400008f0eff */
[----:B0-----:R-:W-:-:S04]  /*1ca0*/  @!P3 LEA R44, P1, R28, R22, 0x1 ;  /* 0x000000161c2cb211 */ /* 0x001fc800078208ff */
[----:B------:R-:W-:Y:S02]  /*1cb0*/  @!P3 LEA.HI.X R45, R28, R23, R31, 0x1, P1 ;  /* 0x000000171c2db211 */ /* 0x000fe400008f0c1f */
[----:B------:R-:W-:Y:S01]  /*1cc0*/  ISETP.GE.AND P1, PT, R34, RZ, PT ;  /* 0x000000ff2200720c */ /* 0x000fe20003f26270 */
[----:B------:R0:W4:Y:S03]  /*1cd0*/  LDG.E.U16 R31, desc[UR6][R38.64+0x10] ;  /* 0x00001006261f7981 */ /* 0x000126000c1e1500 */
[----:B------:R-:W-:Y:S01]  /*1ce0*/  ISETP.GE.OR P1, PT, R29, UR9, !P1 ;  /* 0x000000091d007c0c */ /* 0x000fe2000cf26670 */
[----:B------:R-:W5:Y:S03]  /*1cf0*/  @!P3 LDG.E.U16 R44, desc[UR6][R44.64] ;  /* 0x000000062c2cb981 */ /* 0x000f66000c1e1500 */
[----:B------:R-:W-:-:S04]  /*1d00*/  ISETP.GE.OR P1, PT, R43, UR8, P1 ;  /* 0x000000082b007c0c */ /* 0x000fc80008f26670 */
[----:B------:R-:W-:Y:S01]  /*1d10*/  ISETP.GE.OR P1, PT, R30, UR10, P1 ;  /* 0x0000000a1e007c0c */ /* 0x000fe20008f26670 */
[----:B------:R-:W-:Y:S01]  /*1d20*/  IMAD R29, R42, UR9, R29 ;  /* 0x000000092a1d7c24 */ /* 0x000fe2000f8e021d */
[----:B------:R-:W4:Y:S11]  /*1d30*/  LDG.E.U16 R30, desc[UR6][R38.64+0xe] ;  /* 0x00000e06261e7981 */ /* 0x000f36000c1e1500 */
[----:B------:R-:W1:Y:S01]  /*1d40*/  @!P1 LDC.64 R22, c[0x0][0x210] ;  /* 0x00008400ff169b82 */ /* 0x000e620000000a00 */
[----:B------:R-:W-:-:S04]  /*1d50*/  @!P1 IADD3 R28, P6, R29, R16, RZ ;  /* 0x000000101d1c9210 */ /* 0x000fc80007fde0ff */
[----:B------:R-:W-:Y:S02]  /*1d60*/  @!P1 LEA.HI.X.SX32 R29, R29, R17, 0x1, P6 ;  /* 0x000000111d1d9211 */ /* 0x000fe400030f0eff */
[----:B-1----:R-:W-:-:S04]  /*1d70*/  @!P1 LEA R22, P6, R28, R22, 0x1 ;  /* 0x000000161c169211 */ /* 0x002fc800078c08ff */
[----:B------:R-:W-:Y:S02]  /*1d80*/  @!P1 LEA.HI.X R23, R28, R23, R29, 0x1, P6 ;  /* 0x000000171c179211 */ /* 0x000fe400030f0c1d */
[----:B------:R-:W4:Y:S04]  /*1d90*/  LDG.E.U16 R28, desc[UR6][R38.64+0xa] ;  /* 0x00000a06261c7981 */ /* 0x000f28000c1e1500 */
[----:B------:R-:W4:Y:S04]  /*1da0*/  LDG.E.U16 R29, desc[UR6][R38.64+0xc] ;  /* 0x00000c06261d7981 */ /* 0x000f28000c1e1500 */
[----:B------:R-:W4:Y:S01]  /*1db0*/  @!P1 LDG.E.U16 R22, desc[UR6][R22.64] ;  /* 0x0000000616169981 */ /* 0x000f22000c1e1500 */
[----:B------:R-:W-:Y:S01]  /*1dc0*/  IMAD R19, R43, R19, RZ ;  /* 0x000000132b137224 */ /* 0x000fe200078e02ff */
[----:B------:R-:W-:-:S02]  /*1dd0*/  ISETP.EQ.AND P5, PT, R35, R20, P5 ;  /* 0x000000142300720c */ /* 0x000fc40002fa2270 */
[----:B------:R-:W-:Y:S02]  /*1de0*/  MOV R20, RZ ;  /* 0x000000ff00147202 */ /* 0x000fe40000000f00 */
[----:B------:R-:W-:Y:S01]  /*1df0*/  ISETP.EQ.AND P4, PT, R19, R36, !P4 ;  /* 0x000000241300720c */ /* 0x000fe20006782270 */
[----:B------:R-:W-:Y:S02]  /*1e00*/  IMAD.MOV.U32 R25, RZ, RZ, RZ ;  /* 0x000000ffff197224 */ /* 0x000fe400078e00ff */
[----:B------:R-:W-:Y:S02]  /*1e10*/  VIADD R27, R27, 0x12 ;  /* 0x000000121b1b7836 */ /* 0x000fe40000000000 */
[----:B------:R-:W-:Y:S02]  /*1e20*/  IMAD.MOV.U32 R19, RZ, RZ, RZ ;  /* 0x000000ffff137224 */ /* 0x000fe400078e00ff */
[----:B------:R-:W-:Y:S02]  /*1e30*/  VIADD R26, R26, 0xffffffff ;  /* 0xffffffff1a1a7836 */ /* 0x000fe40000000000 */
[----:B--2---:R-:W-:Y:S01]  /*1e40*/  @!P2 HADD2.F32 R20, -RZ, R40.H0_H0 ;  /* 0x20000028ff14a230 */ /* 0x004fe20000004100 */
[----:B------:R-:W-:Y:S01]  /*1e50*/  ISETP.EQ.AND P2, PT, R32, R11, P4 ;  /* 0x0000000b2000720c */ /* 0x000fe20002742270 */
[----:B------:R-:W-:-:S02]  /*1e60*/  VIADD R32, R11, 0xffffffff ;  /* 0xffffffff0b207836 */ /* 0x000fc40000000000 */
[----:B---3--:R-:W-:Y:S02]  /*1e70*/  @!P0 HADD2.F32 R25, -RZ, R24.H0_H0 ;  /* 0x20000018ff198230 */ /* 0x008fe40000004100 */
[----:B------:R-:W-:Y:S01]  /*1e80*/  VIADD R24, R11, 0xfffffffe ;  /* 0xfffffffe0b187836 */ /* 0x000fe20000000000 */
[----:B------:R-:W-:Y:S01]  /*1e90*/  ISETP.NE.AND P0, PT, R27, 0x36, PT ;  /* 0x000000361b00780c */ /* 0x000fe20003f05270 */
[----:B-----5:R-:W-:Y:S02]  /*1ea0*/  @!P3 HADD2.F32 R19, -RZ, R44.H0_H0 ;  /* 0x2000002cff13b230 */ /* 0x020fe40000004100 */
[----:B----4-:R-:W-:Y:S02]  /*1eb0*/  HADD2.F32 R30, -RZ, R30.H0_H0 ;  /* 0x2000001eff1e7230 */ /* 0x010fe40000004100 */
[----:B------:R-:W-:-:S05]  /*1ec0*/  HADD2.F32 R28, -RZ, R28.H0_H0 ;  /* 0x2000001cff1c7230 */ /* 0x000fca0000004100 */
[----:B------:R-:W-:Y:S01]  /*1ed0*/  @P5 FFMA.FTZ R37, R28, R20, R37 ;  /* 0x000000141c255223 */ /* 0x000fe20000010025 */
[----:B------:R-:W-:Y:S01]  /*1ee0*/  ISETP.EQ.AND P5, PT, R33, R32, P4 ;  /* 0x000000202100720c */ /* 0x000fe200027a2270 */
[----:B------:R-:W-:Y:S01]  /*1ef0*/  HADD2.F32 R20, -RZ, R29.H0_H0 ;  /* 0x2000001dff147230 */ /* 0x000fe20000004100 */
[----:B------:R-:W-:-:S04]  /*1f00*/  ISETP.EQ.AND P4, PT, R35, R24, P4 ;  /* 0x000000182300720c */ /* 0x000fc80002782270 */
[----:B------:R-:W-:Y:S01]  /*1f10*/  @P2 FFMA.FTZ R37, R20, R25, R37 ;  /* 0x0000001914252223 */ /* 0x000fe20000010025 */
[----:B------:R-:W-:Y:S02]  /*1f20*/  IMAD.MOV.U32 R20, RZ, RZ, RZ ;  /* 0x000000ffff147224 */ /* 0x000fe400078e00ff */
[----:B------:R-:W-:Y:S01]  /*1f30*/  @!P1 HADD2.F32 R20, -RZ, R22.H0_H0 ;  /* 0x20000016ff149230 */ /* 0x000fe20000004100 */
[----:B0-----:R-:W-:Y:S01]  /*1f40*/  IADD3 R38, P1, R38, 0x12, RZ ;  /* 0x0000001226267810 */ /* 0x001fe20007f3e0ff */
[----:B------:R-:W-:Y:S02]  /*1f50*/  HADD2.F32 R22, -RZ, R31.H0_H0 ;  /* 0x2000001fff167230 */ /* 0x000fe40000004100 */
[----:B------:R-:W-:Y:S02]  /*1f60*/  @P5 FFMA.FTZ R37, R30, R19, R37 ;  /* 0x000000131e255223 */ /* 0x000fe40000010025 */
[----:B------:R-:W-:Y:S02]  /*1f70*/  IMAD.X R39, RZ, RZ, R39, P1 ;  /* 0x000000ffff277224 */ /* 0x000fe400008e0627 */
[----:B------:R-:W-:Y:S01]  /*1f80*/  @P4 FFMA.FTZ R37, R22, R20, R37 ;  /* 0x0000001416254223 */ /* 0x000fe20000010025 */
[----:B------:R-:W-:Y:S06]  /*1f90*/  @P0 BRA `(.L_x_242) ;  /* 0xffffffec00180947 */ /* 0x000fec000383ffff */
[----:B------:R-:W-:Y:S02]  /*1fa0*/  ISETP.NE.AND P6, PT, R21, RZ, PT ;  /* 0x000000ff1500720c */ /* 0x000fe40003fc5270 */
[----:B------:R-:W-:-:S05]  /*1fb0*/  IADD3 R12, P0, R12, 0x36, RZ ;  /* 0x000000360c0c7810 */ /* 0x000fca0007f1e0ff */
[----:B------:R-:W-:-:S06]  /*1fc0*/  IMAD.X R13, RZ, RZ, R13, P0 ;  /* 0x000000ffff0d7224 */ /* 0x000fcc00000e060d */
[----:B------:R-:W-:Y:S05]  /*1fd0*/  @!P6 BRA `(.L_x_243) ;  /* 0xffffffe8009ce947 */ /* 0x000fea000383ffff */
.L_x_241:
[----:B------:R-:W-:Y:S05]  /*1fe0*/  BSYNC B0 ;  /* 0x0000000000007941 */ /* 0x000fea0003800000 */
.L_x_240:
        /* <DEDUP_REMOVED lines=32> */
.L_x_245:
        /* <DEDUP_REMOVED lines=9> */
.L_x_481:


//--------------------- .text._ZN2at6native51_GLOBAL__N__11011a27_18_DepthwiseConv3d_cu_35e0c7b543conv_depthwise3d_cuda_backward_input_kernelIN3c104HalfEfLi3ELi3ELi3ELi1ELi1ELi1ELi1ELi1ELi1EEEvNS_27GenericPackedTensorAccessorIKT_Lm5ENS_16DefaultPtrTraitsEiEENS5_IS6_Lm5ES8_iEES9_iiiiiiiii --------------------------
	.section	.text._ZN2at6native51_GLOBAL__N__11011a27_18_DepthwiseConv3d_cu_35e0c7b543conv_depthwise3d_cuda_backward_input_kernelIN3c104HalfEfLi3ELi3ELi3ELi1ELi1ELi1ELi1ELi1ELi1EEEvNS_27GenericPackedTensorAccessorIKT_Lm5ENS_16DefaultPtrTraitsEiEENS5_IS6_Lm5ES8_iEES9_iiiiiiiii,"ax",@progbits
	.align	128
.text._ZN2at6native51_GLOBAL__N__11011a27_18_DepthwiseConv3d_cu_35e0c7b543conv_depthwise3d_cuda_backward_input_kernelIN3c104HalfEfLi3ELi3ELi3ELi1ELi1ELi1ELi1ELi1ELi1EEEvNS_27GenericPackedTensorAccessorIKT_Lm5ENS_16DefaultPtrTraitsEiEENS5_IS6_Lm5ES8_iEES9_iiiiiiiii:
        .type           _ZN2at6native51_GLOBAL__N__11011a27_18_DepthwiseConv3d_cu_35e0c7b543conv_depthwise3d_cuda_backward_input_kernelIN3c104HalfEfLi3ELi3ELi3ELi1ELi1ELi1ELi1ELi1ELi1EEEvNS_27GenericPackedTensorAccessorIKT_Lm5ENS_16DefaultPtrTraitsEiEENS5_IS6_Lm5ES8_iEES9_iiiiiiiii,@function
        .size           _ZN2at6native51_GLOBAL__N__11011a27_18_DepthwiseConv3d_cu_35e0c7b543conv_depthwise3d_cuda_backward_input_kernelIN3c104HalfEfLi3ELi3ELi3ELi1ELi1ELi1ELi1ELi1ELi1EEEvNS_27GenericPackedTensorAccessorIKT_Lm5ENS_16DefaultPtrTraitsEiEENS5_IS6_Lm5ES8_iEES9_iiiiiiiii,(.L_x_482 - _ZN2at6native51_GLOBAL__N__11011a27_18_DepthwiseConv3d_cu_35e0c7b543conv_depthwise3d_cuda_backward_input_kernelIN3c104HalfEfLi3ELi3ELi3ELi1ELi1ELi1ELi1ELi1ELi1EEEvNS_27GenericPackedTensorAccessorIKT_Lm5ENS_16DefaultPtrTraitsEiEENS5_IS6_Lm5ES8_iEES9_iiiiiiiii)
        .other          _ZN2at6native51_GLOBAL__N__11011a27_18_DepthwiseConv3d_cu_35e0c7b543conv_depthwise3d_cuda_backward_input_kernelIN3c104HalfEfLi3ELi3ELi3ELi1ELi1ELi1ELi1ELi1ELi1EEEvNS_27GenericPackedTensorAccessorIKT_Lm5ENS_16DefaultPtrTraitsEiEENS5_IS6_Lm5ES8_iEES9_iiiiiiiii,@"STO_CUDA_ENTRY STV_DEFAULT"
_ZN2at6native51_GLOBAL__N__11011a27_18_DepthwiseConv3d_cu_35e0c7b543conv_depthwise3d_cuda_backward_input_kernelIN3c104HalfEfLi3ELi3ELi3ELi1ELi1ELi1ELi1ELi1ELi1EEEvNS_27GenericPackedTensorAccessorIKT_Lm5ENS_16DefaultPtrTraitsEiEENS5_IS6_Lm5ES8_iEES9_iiiiiiiii:
        /* <DEDUP_REMOVED lines=27> */
[----:B0-----:R-:W-:Y:S01]  /*01b0*/  HFMA2.MMA R2, -RZ, RZ, 0, 0 ;  /* 0x00000000ff027435 */ /* 0x001fe200000001ff */
[----:B--2---:R-:W-:-:S04]  /*01c0*/  IMAD.MOV R6, RZ, RZ, -R3 ;  /* 0x000000ffff067224 */ /* 0x004fc800078e0a03 */
[----:B------:R-:W-:Y:S01]  /*01d0*/  IMAD R7, R6, R5, RZ ;  /* 0x0000000506077224 */ /* 0x000fe200078e02ff */
[----:B-1----:R-:W-:-:S04]  /*01e0*/  IABS R6, R13 ;  /* 0x0000000d00067213 */ /* 0x002fc80000000000 */
        /* <DEDUP_REMOVED lines=11> */
[----:B------:R-:W-:-:S06]  /*02a0*/  @P0 IADD3 R0, R0, 0x1, RZ ;  /* 0x0000000100000810 */ /* 0x000fcc0007ffe0ff */
[----:B------:R-:W-:Y:S01]  /*02b0*/  @!P2 IMAD.MOV R0, RZ, RZ, -R0 ;  /* 0x000000ffff00a224 */ /* 0x000fe200078e0a00 */
[----:B------:R-:W-:-:S07]  /*02c0*/  @!P1 LOP3.LUT R0, RZ, R4, RZ, 0x33, !PT ;  /* 0x00000004ff009212 */ /* 0x000fce00078e33ff */
.L_x_250:
        /* <DEDUP_REMOVED lines=13> */
[----:B------:R-:W-:Y:S01]  /*03a0*/  IMAD R13, R6, R7, RZ ;  /* 0x00000007060d7224 */ /* 0x000fe200078e02ff */
[----:B------:R-:W-:-:S03]  /*03b0*/  MOV R6, R10 ;  /* 0x0000000a00067202 */ /* 0x000fc60000000f00 */
[----:B------:R-:W-:-:S04]  /*03c0*/  IMAD.HI.U32 R5, R5, R13, R4 ;  /* 0x0000000d05057227 */ /* 0x000fc800078e0004 */
[----:B------:R-:W-:Y:S01]  /*03d0*/  IMAD.MOV.U32 R13, RZ, RZ, R12 ;  /* 0x000000ffff0d7224 */ /* 0x000fe200078e000c */
[----:B--2---:R-:W-:Y:S01]  /*03e0*/  IABS R12, R14 ;  /* 0x0000000e000c7213 */ /* 0x004fe20000000000 */
[----:B------:R-:W-:Y:S02]  /*03f0*/  IMAD.HI.U32 R2, R5, R6, RZ ;  /* 0x0000000605027227 */ /* 0x000fe400078e00ff */
[----:B------:R-:W0:Y:S02]  /*0400*/  I2F.RP R10, R13 ;  /* 0x0000000d000a7306 */ /* 0x000e240000209400 */
[----:B------:R-:W-:-:S04]  /*0410*/  IMAD.MOV R4, RZ, RZ, -R2 ;  /* 0x000000ffff047224 */ /* 0x000fc800078e0a02 */
[----:B------:R-:W-:-:S05]  /*0420*/  IMAD R4, R7, R4, R6 ;  /* 0x0000000407047224 */ /* 0x000fca00078e0206 */
[----:B------:R-:W-:Y:S01]  /*0430*/  ISETP.GT.U32.AND P1, PT, R7, R4, PT ;  /* 0x000000040700720c */ /* 0x000fe20003f24070 */
[----:B0-----:R-:W0:-:S12]  /*0440*/  MUFU.RCP R10, R10 ;  /* 0x0000000a000a7308 */ /* 0x001e180000001000 */
[-C--:B------:R-:W-:Y:S01]  /*0450*/  @!P1 IADD3 R4, R4, -R7.reuse, RZ ;  /* 0x8000000704049210 */ /* 0x080fe20007ffe0ff */
[----:B------:R-:W-:Y:S01]  /*0460*/  @!P1 VIADD R2, R2, 0x1 ;  /* 0x0000000102029836 */ /* 0x000fe20000000000 */
[----:B------:R-:W-:Y:S02]  /*0470*/  ISETP.NE.AND P1, PT, R3, RZ, PT ;  /* 0x000000ff0300720c */ /* 0x000fe40003f25270 */
[----:B------:R-:W-:Y:S02]  /*0480*/  ISETP.GE.U32.AND P0, PT, R4, R7, PT ;  /* 0x000000070400720c */ /* 0x000fe40003f06070 */
[----:B------:R-:W-:Y:S01]  /*0490*/  LOP3.LUT R4, R8, R3, RZ, 0x3c, !PT ;  /* 0x0000000308047212 */ /* 0x000fe200078e3cff */
[----:B0-----:R-:W-:-:S03]  /*04a0*/  VIADD R6, R10, 0xffffffe ;  /* 0x0ffffffe0a067836 */ /* 0x001fc60000000000 */
[----:B------:R-:W-:Y:S01]  /*04b0*/  ISETP.GE.AND P2, PT, R4, RZ, PT ;  /* 0x000000ff0400720c */ /* 0x000fe20003f46270 */
[----:B------:R0:W1:Y:S06]  /*04c0*/  F2I.FTZ.U32.TRUNC.NTZ R7, R6 ;  /* 0x0000000600077305 */ /* 0x00006c000021f000 */
[----:B------:R-:W-:Y:S02]  /*04d0*/  @P0 VIADD R2, R2, 0x1 ;  /* 0x0000000102020836 */ /* 0x000fe40000000000 */
[----:B0-----:R-:W-:-:S04]  /*04e0*/  IMAD.MOV.U32 R6, RZ, RZ, RZ ;  /* 0x000000ffff067224 */ /* 0x001fc800078e00ff */
[----:B------:R-:W-:Y:S01]  /*04f0*/  @!P2 IMAD.MOV R2, RZ, RZ, -R2 ;  /* 0x000000ffff02a224 */ /* 0x000fe200078e0a02 */
[----:B------:R-:W-:Y:S02]  /*0500*/  @!P1 LOP3.LUT R2, RZ, R3, RZ, 0x33, !PT ;  /* 0x00000003ff029212 */ /* 0x000fe400078e33ff */
[----:B-1----:R-:W-:Y:S02]  /*0510*/  IADD3 R4, RZ, -R7, RZ ;  /* 0x80000007ff047210 */ /* 0x002fe40007ffe0ff */
[----:B------:R-:W-:-:S03]  /*0520*/  IABS R10, R2 ;  /* 0x00000002000a7213 */ /* 0x000fc60000000000 */
[----:B------:R-:W-:Y:S02]  /*0530*/  IMAD R5, R4, R13, RZ ;  /* 0x0000000d04057224 */ /* 0x000fe400078e02ff */
[----:B------:R-:W-:Y:S02]  /*0540*/  IMAD.MOV.U32 R4, RZ, RZ, R12 ;  /* 0x000000ffff047224 */ /* 0x000fe400078e000c */
[----:B------:R-:W-:Y:S01]  /*0550*/  IMAD.HI.U32 R6, R7, R5, R6 ;  /* 0x0000000507067227 */ /* 0x000fe200078e0006 */
[----:B------:R-:W-:Y:S02]  /*0560*/  MOV R7, R10 ;  /* 0x0000000a00077202 */ /* 0x000fe40000000f00 */
[----:B------:R-:W0:Y:S03]  /*0570*/  I2F.RP R10, R4 ;  /* 0x00000004000a7306 */ /* 0x000e260000209400 */
[----:B------:R-:W-:-:S04]  /*0580*/  IMAD.HI.U32 R5, R6, R7, RZ ;  /* 0x0000000706057227 */ /* 0x000fc800078e00ff */
[----:B------:R-:W-:-:S04]  /*0590*/  IMAD.MOV R6, RZ, RZ, -R5 ;  /* 0x000000ffff067224 */ /* 0x000fc800078e0a05 */
[C---:B------:R-:W-:Y:S01]  /*05a0*/  IMAD R6, R13.reuse, R6, R7 ;  /* 0x000000060d067224 */ /* 0x040fe200078e0207 */
[----:B0-----:R-:W0:Y:S04]  /*05b0*/  MUFU.RCP R10, R10 ;  /* 0x0000000a000a7308 */ /* 0x001e280000001000 */
[----:B------:R-:W-:-:S13]  /*05c0*/  ISETP.GT.U32.AND P1, PT, R13, R6, PT ;  /* 0x000000060d00720c */ /* 0x000fda0003f24070 */
[----:B------:R-:W-:Y:S01]  /*05d0*/  @!P1 IMAD.IADD R6, R6, 0x1, -R13 ;  /* 0x0000000106069824 */ /* 0x000fe200078e0a0d */
[----:B------:R-:W-:Y:S01]  /*05e0*/  @!P1 IADD3 R5, R5, 0x1, RZ ;  /* 0x0000000105059810 */ /* 0x000fe20007ffe0ff */
[----:B0-----:R-:W-:Y:S01]  /*05f0*/  VIADD R7, R10, 0xffffffe ;  /* 0x0ffffffe0a077836 */ /* 0x001fe20000000000 */
[----:B------:R-:W-:Y:S02]  /*0600*/  ISETP.NE.AND P1, PT, R15, RZ, PT ;  /* 0x000000ff0f00720c */ /* 0x000fe40003f25270 */
[----:B------:R-:W-:Y:S02]  /*0610*/  ISETP.GE.U32.AND P0, PT, R6, R13, PT ;  /* 0x0000000d0600720c */ /* 0x000fe40003f06070 */
[----:B------:R-:W0:Y:S01]  /*0620*/  LDC R13, c[0x0][0x24c] ;  /* 0x00009300ff0d7b82 */ /* 0x000e220000000800 */
[----:B------:R-:W-:Y:S01]  /*0630*/  LOP3.LUT R6, R2, R15, RZ, 0x3c, !PT ;  /* 0x0000000f02067212 */ /* 0x000fe200078e3cff */
[----:B------:R-:W1:Y:S03]  /*0640*/  F2I.FTZ.U32.TRUNC.NTZ R7, R7 ;  /* 0x0000000700077305 */ /* 0x000e66000021f000 */
[----:B------:R-:W-:-:S02]  /*0650*/  ISETP.GE.AND P2, PT, R6, RZ, PT ;  /* 0x000000ff0600720c */ /* 0x000fc40003f46270 */
[----:B------:R-:W-:-:S04]  /*0660*/  MOV R6, RZ ;  /* 0x000000ff00067202 */ /* 0x000fc80000000f00 */
[----:B------:R-:W-:Y:S02]  /*0670*/  @P0 VIADD R5, R5, 0x1 ;  /* 0x0000000105050836 */ /* 0x000fe40000000000 */
[----:B-1----:R-:W-:-:S05]  /*0680*/  IMAD.MOV R17, RZ, RZ, -R7 ;  /* 0x000000ffff117224 */ /* 0x002fca00078e0a07 */
[----:B------:R-:W-:Y:S01]  /*0690*/  @!P2 IMAD.MOV R5, RZ, RZ, -R5 ;  /* 0x000000ffff05a224 */ /* 0x000fe200078e0a05 */
[----:B------:R-:W-:Y:S01]  /*06a0*/  @!P1 LOP3.LUT R5, RZ, R15, RZ, 0x33, !PT ;  /* 0x0000000fff059212 */ /* 0x000fe200078e33ff */
[----:B------:R-:W-:-:S03]  /*06b0*/  IMAD R17, R17, R4, RZ ;  /* 0x0000000411117224 */ /* 0x000fc600078e02ff */
[----:B------:R-:W-:Y:S01]  /*06c0*/  IABS R10, R5 ;  /* 0x00000005000a7213 */ /* 0x000fe20000000000 */
[----:B------:R-:W-:Y:S01]  /*06d0*/  IMAD.HI.U32 R6, R7, R17, R6 ;  /* 0x0000001107067227 */ /* 0x000fe200078e0006 */
[----:B0-----:R-:W-:-:S03]  /*06e0*/  IABS R19, R13 ;  /* 0x0000000d00137213 */ /* 0x001fc60000000000 */
[----:B------:R-:W-:Y:S01]  /*06f0*/  IMAD.MOV.U32 R7, RZ, RZ, R10 ;  /* 0x000000ffff077224 */ /* 0x000fe200078e000a */
[----:B------:R-:W0:Y:S03]  /*0700*/  I2F.RP R12, R19 ;  /* 0x00000013000c7306 */ /* 0x000e260000209400 */
[----:B------:R-:W-:-:S04]  /*0710*/  IMAD.HI.U32 R6, R6, R7, RZ ;  /* 0x0000000706067227 */ /* 0x000fc800078e00ff */
[----:B------:R-:W-:-:S04]  /*0720*/  IMAD.MOV R10, RZ, RZ, -R6 ;  /* 0x000000ffff0a7224 */ /* 0x000fc800078e0a06 */
[C---:B------:R-:W-:Y:S01]  /*0730*/  IMAD R7, R4.reuse, R10, R7 ;  /* 0x0000000a04077224 */ /* 0x040fe200078e0207 */
[----:B0-----:R-:W0:Y:S04]  /*0740*/  MUFU.RCP R12, R12 ;  /* 0x0000000c000c7308 */ /* 0x001e280000001000 */
[----:B------:R-:W-:-:S13]  /*0750*/  ISETP.GT.U32.AND P1, PT, R4, R7, PT ;  /* 0x000000070400720c */ /* 0x000fda0003f24070 */
[----:B------:R-:W-:Y:S02]  /*0760*/  @!P1 IMAD.IADD R7, R7, 0x1, -R4 ;  /* 0x0000000107079824 */ /* 0x000fe400078e0a04 */
[----:B------:R-:W-:Y:S01]  /*0770*/  @!P1 VIADD R6, R6, 0x1 ;  /* 0x0000000106069836 */ /* 0x000fe20000000000 */
[----:B0-----:R-:W-:Y:S01]  /*0780*/  IADD3 R10, R12, 0xffffffe, RZ ;  /* 0x0ffffffe0c0a7810 */ /* 0x001fe20007ffe0ff */
[----:B------:R-:W-:Y:S01]  /*0790*/  IMAD.MOV R12, RZ, RZ, -R2 ;  /* 0x000000ffff0c7224 */ /* 0x000fe200078e0a02 */
[----:B------:R-:W-:Y:S02]  /*07a0*/  ISETP.GE.U32.AND P0, PT, R7, R4, PT ;  /* 0x000000040700720c */ /* 0x000fe40003f06070 */
[----:B------:R-:W0:Y:S01]  /*07b0*/  F2I.FTZ.U32.TRUNC.NTZ R7, R10 ;  /* 0x0000000a00077305 */ /* 0x000e22000021f000 */
[----:B------:R-:W-:Y:S01]  /*07c0*/  LOP3.LUT R4, R5, R14, RZ, 0x3c, !PT ;  /* 0x0000000e05047212 */ /* 0x000fe200078e3cff */
[----:B------:R-:W-:Y:S01]  /*07d0*/  IMAD R12, R3, R12, R8 ;  /* 0x0000000c030c7224 */ /* 0x000fe200078e0208 */
[----:B------:R-:W-:-:S02]  /*07e0*/  ISETP.NE.AND P1, PT, R14, RZ, PT ;  /* 0x000000ff0e00720c */ /* 0x000fc40003f25270 */
        /* <DEDUP_REMOVED lines=14> */
[-C--:B------:R-:W-:Y:S01]  /*08d0*/  @!P1 IADD3 R4, R4, -R19.reuse, RZ ;  /* 0x8000001304049210 */ /* 0x080fe20007ffe0ff */
        /* <DEDUP_REMOVED lines=14> */
[----:B------:R-:W-:Y:S02]  /*09c0*/  ISETP.GE.AND P0, PT, R17, R6, PT ;  /* 0x000000061100720c */ /* 0x000fe40003f06270 */
[----:B------:R-:W-:-:S05]  /*09d0*/  IADD3 R6, -R16, RZ, RZ ;  /* 0x000000ff10067210 */ /* 0x000fca0007ffe1ff */
[----:B------:R-:W-:Y:S02]  /*09e0*/  IMAD R14, R14, R6, R5 ;  /* 0x000000060e0e7224 */ /* 0x000fe400078e0205 */
[----:B------:R-:W-:-:S04]  /*09f0*/  IMAD.MOV.U32 R6, RZ, RZ, RZ ;  /* 0x000000ffff067224 */ /* 0x000fc800078e00ff */
        /* <DEDUP_REMOVED lines=10> */
[C-C-:B0-----:R-:W-:Y:S01]  /*0aa0*/  IADD3 R3, R15.reuse, -0x2, R20.reuse ;  /* 0xfffffffe0f037810 */ /* 0x141fe20007ffe014 */
[C-C-:B------:R-:W-:Y:S01]  /*0ab0*/  IMAD.IADD R19, R15.reuse, 0x1, R20.reuse ;  /* 0x000000010f137824 */ /* 0x140fe200078e0214 */
[----:B------:R-:W-:-:S02]  /*0ac0*/  IADD3 R5, R15, -0x1, R20 ;  /* 0xffffffff0f057810 */ /* 0x000fc40007ffe014 */
[----:B------:R-:W-:Y:S01]  /*0ad0*/  IADD3 R4, R12, -0x2, R21 ;  /* 0xfffffffe0c047810 */ /* 0x000fe20007ffe015 */
[----:B------:R-:W-:Y:S01]  /*0ae0*/  IMAD R3, R2, UR5, R3 ;  /* 0x0000000502037c24 */ /* 0x000fe2000f8e0203 */
[----:B------:R-:W-:Y:S01]  /*0af0*/  IADD3 R21, R12, R21, RZ ;  /* 0x000000150c157210 */ /* 0x000fe20007ffe0ff */
[C---:B------:R-:W-:Y:S02]  /*0b00*/  IMAD R5, R2.reuse, UR5, R5 ;  /* 0x0000000502057c24 */ /* 0x040fe4000f8e0205 */
[----:B------:R-:W-:Y:S02]  /*0b10*/  IMAD R24, R2, UR5, R19 ;  /* 0x0000000502187c24 */ /* 0x000fe4000f8e0213 */
[----:B-1----:R-:W-:-:S04]  /*0b20*/  IMAD.WIDE R22, R7, 0x2, R22 ;  /* 0x0000000207167825 */ /* 0x002fc800078e0216 */
[--C-:B------:R-:W-:Y:S02]  /*0b30*/  IMAD R18, R3, UR4, R4.reuse ;  /* 0x0000000403127c24 */ /* 0x100fe4000f8e0204 */
[----:B------:R-:W-:Y:S02]  /*0b40*/  IMAD R20, R5, UR4, R4 ;  /* 0x0000000405147c24 */ /* 0x000fe4000f8e0204 */
[----:B------:R-:W-:Y:S02]  /*0b50*/  VIADD R25, R21, 0xfffffffe ;  /* 0xfffffffe15197836 */ /* 0x000fe40000000000 */
[----:B------:R-:W-:-:S07]  /*0b60*/  IMAD R24, R24, UR4, R21 ;  /* 0x0000000418187c24 */ /* 0x000fce000f8e0215 */
.L_x_249:
        /* <DEDUP_REMOVED lines=20> */
.L_x_248:
[--C-:B------:R-:W-:Y:S01]  /*0cb0*/  LOP3.LUT R5, R21, R19, R16.reuse, 0xfe, !PT ;  /* 0x0000001315057212 */ /* 0x100fe200078efe10 */
[----:B------:R-:W-:Y:S01]  /*0cc0*/  VIADD R33, R15, UR14 ;  /* 0x0000000e0f217c36 */ /* 0x000fe20008000000 */
[----:B------:R-:W-:Y:S01]  /*0cd0*/  IADD3 R4, R21, -0x1, RZ ;  /* 0xffffffff15047810 */ /* 0x000fe20007ffe0ff */
[----:B------:R-:W2:Y:S01]  /*0ce0*/  LDG.E.U16 R34, desc[UR6][R2.64] ;  /* 0x0000000602227981 */ /* 0x000ea2000c1e1500 */
[----:B------:R-:W-:Y:S02]  /*0cf0*/  ISETP.LT.OR P1, PT, R5, RZ, P4 ;  /* 0x000000ff0500720c */ /* 0x000fe40002721670 */
[C---:B------:R-:W-:Y:S01]  /*0d00*/  ISETP.GE.AND P0, PT, R4.reuse, UR15, PT ;  /* 0x0000000f04007c0c */ /* 0x040fe2000bf06270 */
[----:B------:R-:W3:Y:S01]  /*0d10*/  LDG.E.U16 R7, desc[UR6][R2.64+0x2] ;  /* 0x0000020602077981 */ /* 0x000ee2000c1e1500 */
[----:B------:R-:W-:Y:S02]  /*0d20*/  LOP3.LUT R4, R4, R33, R16, 0xfe, !PT ;  /* 0x0000002104047212 */ /* 0x000fe400078efe10 */
[----:B------:R-:W-:-:S02]  /*0d30*/  ISETP.GE.OR P2, PT, R19, UR13, P1 ;  /* 0x0000000d13007c0c */ /* 0x000fc40008f46670 */
[----:B------:R-:W-:Y:S02]  /*0d40*/  IADD3 R5, P5, R28, R26, RZ ;  /* 0x0000001a1c057210 */ /* 0x000fe40007fbe0ff */
[----:B------:R-:W-:Y:S02]  /*0d50*/  ISETP.LT.OR P1, PT, R4, RZ, P0 ;  /* 0x000000ff0400720c */ /* 0x000fe40000721670 */
[----:B------:R-:W-:Y:S02]  /*0d60*/  ISETP.GE.OR P2, PT, R16, UR12, P2 ;  /* 0x0000000c10007c0c */ /* 0x000fe40009746670 */
[----:B------:R-:W-:Y:S02]  /*0d70*/  LEA.HI.X.SX32 R32, R28, R27, 0x1, P5 ;  /* 0x0000001b1c207211 */ /* 0x000fe400028f0eff */
[----:B------:R-:W-:Y:S02]  /*0d80*/  ISETP.GE.OR P1, PT, R33, UR13, P1 ;  /* 0x0000000d21007c0c */ /* 0x000fe40008f26670 */
[----:B------:R-:W-:-:S02]  /*0d90*/  LEA R4, P5, R5, UR10, 0x1 ;  /* 0x0000000a05047c11 */ /* 0x000fc4000f8a08ff */
[----:B------:R-:W-:Y:S02]  /*0da0*/  ISETP.GE.OR P1, PT, R16, UR12, P1 ;  /* 0x0000000c10007c0c */ /* 0x000fe40008f26670 */
[----:B------:R-:W-:-:S05]  /*0db0*/  LEA.HI.X R5, R5, UR11, R32, 0x1, P5 ;  /* 0x0000000b05057c11 */ /* 0x000fca000a8f0c20 */
[----:B------:R-:W4:Y:S06]  /*0dc0*/  @!P2 LDG.E.U16 R36, desc[UR6][R4.64] ;  /* 0x000000060424a981 */ /* 0x000f2c000c1e1500 */
[----:B------:R-:W5:Y:S01]  /*0dd0*/  @!P1 LDG.E.U16 R32, desc[UR6][R4.64+-0x2] ;  /* 0xfffffe0604209981 */ /* 0x000f62000c1e1500 */
[----:B------:R-:W-:Y:S02]  /*0de0*/  IMAD.MOV.U32 R35, RZ, RZ, RZ ;  /* 0x000000ffff237224 */ /* 0x000fe400078e00ff */
[----:B--2---:R-:W-:Y:S02]  /*0df0*/  HADD2.F32 R37, -RZ, R34.H0_H0 ;  /* 0x20000022ff257230 */ /* 0x004fe40000004100 */
[----:B----4-:R-:W-:-:S05]  /*0e00*/  @!P2 HADD2.F32 R35, -RZ, R36.H0_H0 ;  /* 0x20000024ff23a230 */ /* 0x010fca0000004100 */
[----:B------:R-:W-:Y:S01]  /*0e10*/  FFMA.FTZ R35, R37, R35, R6 ;  /* 0x0000002325237223 */ /* 0x000fe20000010006 */
[----:B------:R-:W-:Y:S02]  /*0e20*/  IMAD.MOV.U32 R6, RZ, RZ, RZ ;  /* 0x000000ffff067224 */ /* 0x000fe400078e00ff */
[----:B-----5:R-:W-:Y:S01]  /*0e30*/  @!P1 HADD2.F32 R6, -RZ, R32.H0_H0 ;  /* 0x20000020ff069230 */ /* 0x020fe20000004100 */
[C---:B------:R-:W-:Y:S02]  /*0e40*/  ISETP.GE.AND P1, PT, R25.reuse, UR15, PT ;  /* 0x0000000f19007c0c */ /* 0x040fe4000bf26270 */
[----:B------:R-:W-:-:S04]  /*0e50*/  LOP3.LUT R32, R25, R33, R16, 0xfe, !PT ;  /* 0x0000002119207212 */ /* 0x000fc800078efe10 */
[----:B------:R-:W-:Y:S01]  /*0e60*/  ISETP.LT.OR P2, PT, R32, RZ, P1 ;  /* 0x000000ff2000720c */ /* 0x000fe20000f41670 */
[----:B---3--:R-:W-:-:S05]  /*0e70*/  HADD2.F32 R32, -RZ, R7.H0_H0 ;  /* 0x20000007ff207230 */ /* 0x008fca0000004100 */
[----:B------:R-:W-:Y:S01]  /*0e80*/  FFMA.FTZ R32, R32, R6, R35 ;  /* 0x0000000620207223 */ /* 0x000fe20000010023 */
[----:B------:R-:W-:-:S04]  /*0e90*/  IADD3 R6, R29, 0x2, RZ ;  /* 0x000000021d067810 */ /* 0x000fc80007ffe0ff */
[----:B------:R-:W-:-:S04]  /*0ea0*/  IADD3 R7, P5, R6, R26, RZ ;  /* 0x0000001a06077210 */ /* 0x000fc80007fbe0ff */
[----:B------:R-:W-:Y:S02]  /*0eb0*/  LEA.HI.X.SX32 R34, R6, R27, 0x1, P5 ;  /* 0x0000001b06227211 */ /* 0x000fe400028f0eff */
[----:B------:R-:W-:-:S04]  /*0ec0*/  LEA R6, P5, R7, UR10, 0x1 ;  /* 0x0000000a07067c11 */ /* 0x000fc8000f8a08ff */
[----:B------:R-:W-:Y:S01]  /*0ed0*/  LEA.HI.X R7, R7, UR11, R34, 0x1, P5 ;  /* 0x0000000b07077c11 */ /* 0x000fe2000a8f0c22 */
[C---:B------:R-:W-:Y:S01]  /*0ee0*/  VIADD R34, R33.reuse, 0xffffffff ;  /* 0xffffffff21227836 */ /* 0x040fe20000000000 */
[----:B------:R-:W-:-:S04]  /*0ef0*/  ISETP.GE.OR P2, PT, R33, UR13, P2 ;  /* 0x0000000d21007c0c */ /* 0x000fc80009746670 */
[----:B------:R-:W-:Y:S02]  /*0f00*/  LOP3.LUT R36, R21, R34, R16, 0xfe, !PT ;  /* 0x0000002215247212 */ /* 0x000fe400078efe10 */
[----:B------:R-:W-:Y:S02]  /*0f10*/  ISETP.GE.OR P2, PT, R16, UR12, P2 ;  /* 0x0000000c10007c0c */ /* 0x000fe40009746670 */
[----:B------:R-:W-:Y:S02]  /*0f20*/  ISETP.LT.OR P5, PT, R36, RZ, P4 ;  /* 0x000000ff2400720c */ /* 0x000fe400027a1670 */
[----:B------:R-:W2:Y:S02]  /*0f30*/  LDG.E.U16 R36, desc[UR6][R2.64+0x4] ;  /* 0x0000040602247981 */ /* 0x000ea4000c1e1500 */
[----:B------:R-:W-:-:S04]  /*0f40*/  ISETP.GE.OR P5, PT, R34, UR13, P5 ;  /* 0x0000000d22007c0c */ /* 0x000fc8000afa6670 */
[----:B------:R-:W-:-:S03]  /*0f50*/  ISETP.GE.OR P5, PT, R16, UR12, P5 ;  /* 0x0000000c10007c0c */ /* 0x000fc6000afa6670 */
[----:B------:R-:W3:Y:S10]  /*0f60*/  @!P2 LDG.E.U16 R35, desc[UR6][R4.64+-0x4] ;  /* 0xfffffc060423a981 */ /* 0x000ef4000c1e1500 */
[----:B------:R-:W4:Y:S04]  /*0f70*/  @!P5 LDG.E.U16 R5, desc[UR6][R6.64] ;  /* 0x000000060605d981 */ /* 0x000f28000c1e1500 */
[----:B------:R-:W5:Y:S01]  /*0f80*/  LDG.E.U16 R4, desc[UR6][R2.64+0x6] ;  /* 0x0000060602047981 */ /* 0x000f62000c1e1500 */
[----:B------:R-:W-:-:S02]  /*0f90*/  IMAD.MOV.U32 R37, RZ, RZ, RZ ;  /* 0x000000ffff257224 */ /* 0x000fc400078e00ff */
[----:B---3--:R-:W-:Y:S02]  /*0fa0*/  @!P2 HADD2.F32 R37, -RZ, R35.H0_H0 ;  /* 0x20000023ff25a230 */ /* 0x008fe40000004100 */
[----:B--2---:R-:W-:Y:S02]  /*0fb0*/  HADD2.F32 R35, -RZ, R36.H0_H0 ;  /* 0x20000024ff237230 */ /* 0x004fe40000004100 */
[----:B------:R-:W2:Y:S03]  /*0fc0*/  LDG.E.U16 R36, desc[UR6][R2.64+0xa] ;  /* 0x00000a0602247981 */ /* 0x000ea6000c1e1500 */
[----:B------:R-:W-:Y:S01]  /*0fd0*/  FFMA.FTZ R35, R35, R37, R32 ;  /* 0x0000002523237223 */ /* 0x000fe20000010020 */
[----:B------:R-:W-:Y:S02]  /*0fe0*/  IMAD.MOV.U32 R32, RZ, RZ, RZ ;  /* 0x000000ffff207224 */ /* 0x000fe400078e00ff */
[----:B----4-:R-:W-:-:S02]  /*0ff0*/  @!P5 HADD2.F32 R32, -RZ, R5.H0_H0 ;  /* 0x20000005ff20d230 */ /* 0x010fc40000004100 */
[----:B-----5:R-:W-:-:S05]  /*1000*/  HADD2.F32 R4, -RZ, R4.H0_H0 ;  /* 0x20000004ff047230 */ /* 0x020fca0000004100 */
[----:B------:R-:W-:Y:S01]  /*1010*/  FFMA.FTZ R32, R4, R32, R35 ;  /* 0x0000002004207223 */ /* 0x000fe20000010023 */
[----:B------:R-:W-:-:S04]  /*1020*/  IADD3 R35, R21, -0x1, RZ ;  /* 0xffffffff15237810 */ /* 0x000fc80007ffe0ff */
[----:B------:R-:W-:-:S04]  /*1030*/  LOP3.LUT R4, R35, R34, R16, 0xfe, !PT ;  /* 0x0000002223047212 */ /* 0x000fc800078efe10 */
[----:B------:R-:W-:-:S04]  /*1040*/  ISETP.LT.OR P2, PT, R4, RZ, P0 ;  /* 0x000000ff0400720c */ /* 0x000fc80000741670 */
[----:B------:R-:W-:-:S04]  /*1050*/  ISETP.GE.OR P2, PT, R34, UR13, P2 ;  /* 0x0000000d22007c0c */ /* 0x000fc80009746670 */
[----:B------:R-:W-:-:S13]  /*1060*/  ISETP.GE.OR P2, PT, R16, UR12, P2 ;  /* 0x0000000c10007c0c */ /* 0x000fda0009746670 */
[----:B------:R-:W3:Y:S01]  /*1070*/  @!P2 LDG.E.U16 R4, desc[UR6][R6.64+-0x2] ;  /* 0xfffffe060604a981 */ /* 0x000ee2000c1e1500 */
[----:B------:R-:W-:Y:S02]  /*1080*/  IMAD.MOV.U32 R5, RZ, RZ, RZ ;  /* 0x000000ffff057224 */ /* 0x000fe400078e00ff */
[----:B---3--:R-:W-:Y:S02]  /*1090*/  @!P2 HADD2.F32 R5, -RZ, R4.H0_H0 ;  /* 0x20000004ff05a230 */ /* 0x008fe40000004100 */
[----:B------:R-:W3:Y:S01]  /*10a0*/  LDG.E.U16 R4, desc[UR6][R2.64+0x8] ;  /* 0x0000080602047981 */ /* 0x000ee2000c1e1500 */
[----:B------:R-:W-:Y:S01]  /*10b0*/  IADD3 R33, R33, -0x2, RZ ;  /* 0xfffffffe21217810 */ /* 0x000fe20007ffe0ff */
[----:B---3--:R-:W-:Y:S01]  /*10c0*/  HADD2.F32 R37, -RZ, R4.H0_H0 ;  /* 0x20000004ff257230 */ /* 0x008fe20000004100 */
[----:B------:R-:W-:-:S04]  /*10d0*/  LOP3.LUT R4, R25, R34, R16, 0xfe, !PT ;  /* 0x0000002219047212 */ /* 0x000fc800078efe10 */
[----:B------:R-:W-:-:S04]  /*10e0*/  ISETP.LT.OR P2, PT, R4, RZ, P1 ;  /* 0x000000ff0400720c */ /* 0x000fc80000f41670 */
[----:B------:R-:W-:-:S04]  /*10f0*/  ISETP.GE.OR P2, PT, R34, UR13, P2 ;  /* 0x0000000d22007c0c */ /* 0x000fc80009746670 */
[----:B------:R-:W-:Y:S01]  /*1100*/  ISETP.GE.OR P2, PT, R16, UR12, P2 ;  /* 0x0000000c10007c0c */ /* 0x000fe20009746670 */
[----:B------:R-:W-:Y:S02]  /*1110*/  VIADD R4, R30, 0x2 ;  /* 0x000000021e047836 */ /* 0x000fe40000000000 */
[----:B------:R-:W-:-:S03]  /*1120*/  FFMA.FTZ R32, R37, R5, R32 ;  /* 0x0000000525207223 */ /* 0x000fc60000010020 */
[----:B------:R-:W-:-:S04]  /*1130*/  IADD3 R5, P5, R4, R26, RZ ;  /* 0x0000001a04057210 */ /* 0x000fc80007fbe0ff */
[----:B------:R-:W-:Y:S02]  /*1140*/  LEA.HI.X.SX32 R37, R4, R27, 0x1, P5 ;  /* 0x0000001b04257211 */ /* 0x000fe400028f0eff */
[C---:B------:R-:W-:Y:S01]  /*1150*/  LEA R4, P5, R5.reuse, UR10, 0x1 ;  /* 0x0000000a05047c11 */ /* 0x040fe2000f8a08ff */
[----:B------:R0:W3:Y:S03]  /*1160*/  @!P2 LDG.E.U16 R34, desc[UR6][R6.64+-0x4] ;  /* 0xfffffc060622a981 */ /* 0x0000e6000c1e1500 */
[----:B------:R-:W-:Y:S02]  /*1170*/  LEA.HI.X R5, R5, UR11, R37, 0x1, P5 ;  /* 0x0000000b05057c11 */ /* 0x000fe4000a8f0c25 */
[----:B------:R-:W-:-:S04]  /*1180*/  LOP3.LUT R37, R21, R33, R16, 0xfe, !PT ;  /* 0x0000002115257212 */ /* 0x000fc800078efe10 */
[----:B------:R-:W-:-:S04]  /*1190*/  ISETP.LT.OR P5, PT, R37, RZ, P4 ;  /* 0x000000ff2500720c */ /* 0x000fc800027a1670 */
[----:B------:R-:W-:-:S04]  /*11a0*/  ISETP.GE.OR P5, PT, R33, UR13, P5 ;  /* 0x0000000d21007c0c */ /* 0x000fc8000afa6670 */
[----:B------:R-:W-:-:S13]  /*11b0*/  ISETP.GE.OR P5, PT, R16, UR12, P5 ;  /* 0x0000000c10007c0c */ /* 0x000fda000afa6670 */
[----:B------:R-:W4:Y:S01]  /*11c0*/  @!P5 LDG.E.U16 R6, desc[UR6][R4.64] ;  /* 0x000000060406d981 */ /* 0x000f22000c1e1500 */
[----:B------:R-:W-:Y:S01]  /*11d0*/  LOP3.LUT R35, R35, R33, R16, 0xfe, !PT ;  /* 0x0000002123237212 */ /* 0x000fe200078efe10 */
[----:B0-----:R-:W-:Y:S02]  /*11e0*/  IMAD.MOV.U32 R7, RZ, RZ, RZ ;  /* 0x000000ffff077224 */ /* 0x001fe400078e00ff */
[----:B--2---:R-:W-:Y:S01]  /*11f0*/  HADD2.F32 R37, -RZ, R36.H0_H0 ;  /* 0x20000024ff257230 */ /* 0x004fe20000004100 */
[----:B------:R-:W-:Y:S01]  /*1200*/  ISETP.LT.OR P0, PT, R35, RZ, P0 ;  /* 0x000000ff2300720c */ /* 0x000fe20000701670 */
[----:B------:R-:W2:Y:S03]  /*1210*/  LDG.E.U16 R36, desc[UR6][R2.64+0xc] ;  /* 0x00000c0602247981 */ /* 0x000ea6000c1e1500 */
[----:B------:R-:W-:-:S04]  /*1220*/  ISETP.GE.OR P0, PT, R33, UR13, P0 ;  /* 0x0000000d21007c0c */ /* 0x000fc80008706670 */
[----:B------:R-:W-:Y:S01]  /*1230*/  ISETP.GE.OR P0, PT, R16, UR12, P0 ;  /* 0x0000000c10007c0c */ /* 0x000fe20008706670 */
[----:B------:R-:W-:Y:S02]  /*1240*/  IMAD.MOV.U32 R35, RZ, RZ, RZ ;  /* 0x000000ffff237224 */ /* 0x000fe400078e00ff */
[----:B---3--:R-:W-:-:S05]  /*1250*/  @!P2 HADD2.F32 R7, -RZ, R34.H0_H0 ;  /* 0x20000022ff07a230 */ /* 0x008fca0000004100 */
[----:B------:R-:W-:Y:S01]  /*1260*/  FFMA.FTZ R32, R37, R7, R32 ;  /* 0x0000000725207223 */ /* 0x000fe20000010020 */
[----:B------:R-:W-:-:S04]  /*1270*/  LOP3.LUT R7, R25, R33, R16, 0xfe, !PT ;  /* 0x0000002119077212 */ /* 0x000fc800078efe10 */
[----:B------:R-:W-:Y:S02]  /*1280*/  ISETP.LT.OR P1, PT, R7, RZ, P1 ;  /* 0x000000ff0700720c */ /* 0x000fe40000f21670 */
[----:B------:R-:W3:Y:S02]  /*1290*/  LDG.E.U16 R7, desc[UR6][R2.64+0xe] ;  /* 0x00000e0602077981 */ /* 0x000ee4000c1e1500 */
[----:B------:R-:W-:Y:S02]  /*12a0*/  ISETP.GE.OR P1, PT, R33, UR13, P1 ;  /* 0x0000000d21007c0c */ /* 0x000fe40008f26670 */
[----:B------:R-:W5:Y:S02]  /*12b0*/  @!P0 LDG.E.U16 R33, desc[UR6][R4.64+-0x2] ;  /* 0xfffffe0604218981 */ /* 0x000f64000c1e1500 */
[----:B------:R-:W-:Y:S01]  /*12c0*/  ISETP.GE.OR P1, PT, R16, UR12, P1 ;  /* 0x0000000c10007c0c */ /* 0x000fe20008f26670 */
[----:B----4-:R-:W-:-:S12]  /*12d0*/  @!P5 HADD2.F32 R35, -RZ, R6.H0_H0 ;  /* 0x20000006ff23d230 */ /* 0x010fd80000004100 */
[----:B------:R0:W4:Y:S04]  /*12e0*/  @!P1 LDG.E.U16 R34, desc[UR6][R4.64+-0x4] ;  /* 0xfffffc0604229981 */ /* 0x000128000c1e1500 */
[----:B------:R1:W4:Y:S01]  /*12f0*/  LDG.E.U16 R6, desc[UR6][R2.64+0x10] ;  /* 0x0000100602067981 */ /* 0x000322000c1e1500 */
[----:B--2---:R-:W-:Y:S02]  /*1300*/  HADD2.F32 R37, -RZ, R36.H0_H0 ;  /* 0x20000024ff257230 */ /* 0x004fe40000004100 */
[----:B------:R-:W-:-:S03]  /*1310*/  VIADD R31, R31, 0xffffffff ;  /* 0xffffffff1f1f7836 */ /* 0x000fc60000000000 */
[----:B------:R-:W-:Y:S01]  /*1320*/  FFMA.FTZ R35, R37, R35, R32 ;  /* 0x0000002325237223 */ /* 0x000fe20000010020 */
[----:B------:R-:W-:Y:S01]  /*1330*/  HFMA2.MMA R32, -RZ, RZ, 0, 0 ;  /* 0x00000000ff207435 */ /* 0x000fe200000001ff */
[----:B0-----:R-:W-:Y:S01]  /*1340*/  IADD3 R5, RZ, -UR13, RZ ;  /* 0x8000000dff057c10 */ /* 0x001fe2000fffe0ff */
[----:B------:R-:W-:-:S04]  /*1350*/  VIADD R16, R16, 0xffffffff ;  /* 0xffffffff10107836 */ /* 0x000fc80000000000 */
[C---:B------:R-:W-:Y:S02]  /*1360*/  IMAD R30, R5.reuse, UR15, R30 ;  /* 0x0000000f051e7c24 */ /* 0x040fe4000f8e021e */
[C---:B------:R-:W-:Y:S02]  /*1370*/  IMAD R29, R5.reuse, UR15, R29 ;  /* 0x0000000f051d7c24 */ /* 0x040fe4000f8e021d */
[----:B------:R-:W-:Y:S02]  /*1380*/  IMAD R28, R5, UR15, R28 ;  /* 0x0000000f051c7c24 */ /* 0x000fe4000f8e021c */
[----:B-----5:R-:W-:Y:S01]  /*1390*/  @!P0 HADD2.F32 R32, -RZ, R33.H0_H0 ;  /* 0x20000021ff208230 */ /* 0x020fe20000004100 */
[----:B------:R-:W-:Y:S01]  /*13a0*/  ISETP.NE.AND P0, PT, R31, RZ, PT ;  /* 0x000000ff1f00720c */ /* 0x000fe20003f05270 */
[----:B---3--:R-:W-:Y:S02]  /*13b0*/  HADD2.F32 R36, -RZ, R7.H0_H0 ;  /* 0x20000007ff247230 */ /* 0x008fe40000004100 */
[----:B------:R-:W-:-:S03]  /*13c0*/  IMAD.MOV.U32 R7, RZ, RZ, RZ ;  /* 0x000000ffff077224 */ /* 0x000fc600078e00ff */
[----:B------:R-:W-:Y:S01]  /*13d0*/  FFMA.FTZ R32, R36, R32, R35 ;  /* 0x0000002024207223 */ /* 0x000fe20000010023 */
[----:B----4-:R-:W-:Y:S01]  /*13e0*/  @!P1 HADD2.F32 R7, -RZ, R34.H0_H0 ;  /* 0x20000022ff079230 */ /* 0x010fe20000004100 */
[----:B-1----:R-:W-:Y:S01]  /*13f0*/  IADD3 R2, P1, R2, 0x12, RZ ;  /* 0x0000001202027810 */ /* 0x002fe20007f3e0ff */
[----:B------:R-:W-:-:S04]  /*1400*/  HADD2.F32 R33, -RZ, R6.H0_H0 ;  /* 0x20000006ff217230 */ /* 0x000fc80000004100 */
[----:B------:R-:W-:Y:S02]  /*1410*/  IMAD.X R3, RZ, RZ, R3, P1 ;  /* 0x000000ffff037224 */ /* 0x000fe400008e0603 */
[----:B------:R-:W-:Y:S01]  /*1420*/  FFMA.FTZ R6, R33, R7, R32 ;  /* 0x0000000721067223 */ /* 0x000fe20000010020 */
[----:B------:R-:W-:Y:S06]  /*1430*/  @P0 BRA `(.L_x_248) ;  /* 0xfffffff8001c0947 */ /* 0x000fec000383ffff */
[----:B------:R-:W-:-:S04]  /*1440*/  IADD3 R22, P0, R22, 0x36, RZ ;  /* 0x0000003616167810 */ /* 0x000fc80007f1e0ff */
[----:B------:R-:W-:Y:S01]  /*1450*/  IADD3.X R23, RZ, R23, RZ, P0, !PT ;  /* 0x00000017ff177210 */ /* 0x000fe200007fe4ff */
[----:B------:R-:W-:Y:S08]  /*1460*/  @!P3 BRA `(.L_x_249) ;  /* 0xfffffff400c0b947 */ /* 0x000ff0000383ffff */
.L_x_247:
[----:B------:R-:W-:Y:S05]  /*1470*/  BSYNC B0 ;  /* 0x0000000000007941 */ /* 0x000fea0003800000 */
.L_x_246:
        /* <DEDUP_REMOVED lines=32> */
.L_x_251:
        /* <DEDUP_REMOVED lines=16> */
.L_x_482:


//--------------------- .text._ZN2at6native51_GLOBAL__N__11011a27_18_DepthwiseConv3d_cu_35e0c7b543conv_depthwise3d_cuda_backward_input_kernelIffLin1ELin1ELin1ELin1ELin1ELin1ELin1ELin1ELin1EEEvNS_27GenericPackedTensorAccessorIKT_Lm5ENS_16DefaultPtrTraitsEiEENS3_IS4_Lm5ES6_iEES7_iiiiiiiii --------------------------
	.section	.text._ZN2at6native51_GLOBAL__N__11011a27_18_DepthwiseConv3d_cu_35e0c7b543conv_depthwise3d_cuda_backward_input_kernelIffLin1ELin1ELin1ELin1ELin1ELin1ELin1ELin1ELin1EEEvNS_27GenericPackedTensorAccessorIKT_Lm5ENS_16DefaultPtrTraitsEiEENS3_IS4_Lm5ES6_iEES7_iiiiiiiii,"ax",@progbits
	.align	128
.text._ZN2at6native51_GLOBAL__N__11011a27_18_DepthwiseConv3d_cu_35e0c7b543conv_depthwise3d_cuda_backward_input_kernelIffLin1ELin1ELin1ELin1ELin1ELin1ELin1ELin1ELin1EEEvNS_27GenericPackedTensorAccessorIKT_Lm5ENS_16DefaultPtrTraitsEiEENS3_IS4_Lm5ES6_iEES7_iiiiiiiii:
        .type           _ZN2at6native51_GLOBAL__N__11011a27_18_DepthwiseConv3d_cu_35e0c7b543conv_depthwise3d_cuda_backward_input_kernelIffLin1ELin1ELin1ELin1ELin1ELin1ELin1ELin1ELin1EEEvNS_27GenericPackedTensorAccessorIKT_Lm5ENS_16DefaultPtrTraitsEiEENS3_IS4_Lm5ES6_iEES7_iiiiiiiii,@function
        .size           _ZN2at6native51_GLOBAL__N__11011a27_18_DepthwiseConv3d_cu_35e0c7b543conv_depthwise3d_cuda_backward_input_kernelIffLin1ELin1ELin1ELin1ELin1ELin1ELin1ELin1ELin1EEEvNS_27GenericPackedTensorAccessorIKT_Lm5ENS_16DefaultPtrTraitsEiEENS3_IS4_Lm5ES6_iEES7_iiiiiiiii,(.L_x_483 - _ZN2at6native51_GLOBAL__N__11011a27_18_DepthwiseConv3d_cu_35e0c7b543conv_depthwise3d_cuda_backward_input_kernelIffLin1ELin1ELin1ELin1ELin1ELin1ELin1ELin1ELin1EEEvNS_27GenericPackedTensorAccessorIKT_Lm5ENS_16DefaultPtrTraitsEiEENS3_IS4_Lm5ES6_iEES7_iiiiiiiii)
        .other          _ZN2at6native51_GLOBAL__N__11011a27_18_DepthwiseConv3d_cu_35e0c7b543conv_depthwise3d_cuda_backward_input_kernelIffLin1ELin1ELin1ELin1ELin1ELin1ELin1ELin1ELin1EEEvNS_27GenericPackedTensorAccessorIKT_Lm5ENS_16DefaultPtrTraitsEiEENS3_IS4_Lm5ES6_iEES7_iiiiiiiii,@"STO_CUDA_ENTRY STV_DEFAULT"
_ZN2at6native51_GLOBAL__N__11011a27_18_DepthwiseConv3d_cu_35e0c7b543conv_depthwise3d_cuda_backward_input_kernelIffLin1ELin1ELin1ELin1ELin1ELin1ELin1ELin1ELin1EEEvNS_27GenericPackedTensorAccessorIKT_Lm5ENS_16DefaultPtrTraitsEiEENS3_IS4_Lm5ES6_iEES7_iiiiiiiii:
        /* <DEDUP_REMOVED lines=36> */
[----:B------:R-:W-:Y:S02]  /*0240*/  @!P1 IMAD.IADD R0, R0, 0x1, -R7 ;  /* 0x0000000100009824 */ /* 0x000fe400078e0a07 */
[----:B------:R-:W-:Y:S01]  /*0250*/  @!P1 VIADD R26, R26, 0x1 ;  /* 0x000000011a1a9836 */ /* 0x000fe20000000000 */
[----:B------:R-:W-:Y:S02]  /*0260*/  ISETP.NE.AND P1, PT, R4, RZ, PT ;  /* 0x000000ff0400720c */ /* 0x000fe40003f25270 */
[----:B------:R-:W-:Y:S02]  /*0270*/  ISETP.GE.U32.AND P0, PT, R0, R7, PT ;  /* 0x000000070000720c */ /* 0x000fe40003f06070 */
[----:B------:R-:W-:-:S04]  /*0280*/  LOP3.LUT R0, R11, R4, RZ, 0x3c, !PT ;  /* 0x000000040b007212 */ /* 0x000fc800078e3cff */
[----:B------:R-:W-:-:S07]  /*0290*/  ISETP.GE.AND P2, PT, R0, RZ, PT ;  /* 0x000000ff0000720c */ /* 0x000fce0003f46270 */
[----:B------:R-:W-:Y:S02]  /*02a0*/  @P0 IADD3 R26, R26, 0x1, RZ ;  /* 0x000000011a1a0810 */ /* 0x000fe40007ffe0ff */
[----:B-1----:R-:W-:-:S04]  /*02b0*/  ISETP.GE.AND P0, PT, R9, 0x1, PT ;  /* 0x000000010900780c */ /* 0x002fc80003f06270 */
[----:B------:R-:W-:Y:S01]  /*02c0*/  @!P2 IMAD.MOV R26, RZ, RZ, -R26 ;  /* 0x000000ffff1aa224 */ /* 0x000fe200078e0a1a */
[----:B------:R-:W-:Y:S02]  /*02d0*/  ISETP.LT.OR P0, PT, R8, 0x1, !P0 ;  /* 0x000000010800780c */ /* 0x000fe40004701670 */
[----:B------:R-:W-:-:S11]  /*02e0*/  @!P1 LOP3.LUT R26, RZ, R4, RZ, 0x33, !PT ;  /* 0x00000004ff1a9212 */ /* 0x000fd600078e33ff */
.L_x_262:
        /* <DEDUP_REMOVED lines=34> */
[----:B------:R-:W-:-:S04]  /*0510*/  @P1 VIADD R0, R0, 0x1 ;  /* 0x0000000100001836 */ /* 0x000fc80000000000 */
[----:B0-----:R-:W0:Y:S01]  /*0520*/  MUFU.RCP R6, R6 ;  /* 0x0000000600067308 */ /* 0x001e220000001000 */
[----:B-1----:R-:W-:Y:S01]  /*0530*/  IMAD.MOV.U32 R4, RZ, RZ, RZ ;  /* 0x000000ffff047224 */ /* 0x002fe200078e00ff */
[----:B------:R-:W-:Y:S02]  /*0540*/  @!P3 IADD3 R0, -R0, RZ, RZ ;  /* 0x000000ff0000b210 */ /* 0x000fe40007ffe1ff */
        /* <DEDUP_REMOVED lines=24> */
[----:B------:R-:W-:Y:S01]  /*06d0*/  @P1 VIADD R5, R5, 0x1 ;  /* 0x0000000105051836 */ /* 0x000fe20000000000 */
[----:B--2---:R-:W-:-:S06]  /*06e0*/  IADD3 R2, RZ, -R9, RZ ;  /* 0x80000009ff027210 */ /* 0x004fcc0007ffe0ff */
        /* <DEDUP_REMOVED lines=52> */
[----:B------:R-:W-:Y:S02]  /*0a30*/  ULDC UR4, c[0x0][0x2c0] ;  /* 0x0000b00000047ab9 */ /* 0x000fe40000000800 */
[----:B------:R-:W-:Y:S01]  /*0a40*/  IMAD R9, RZ, RZ, -UR4 ;  /* 0x80000004ff097e24 */ /* 0x000fe2000f8e02ff */
[----:B------:R-:W1:Y:S01]  /*0a50*/  LDC R10, c[0x0][0x2b4] ;  /* 0x0000ad00ff0a7b82 */ /* 0x000e620000000800 */
[----:B0-----:R-:W-:-:S04]  /*0a60*/  IMAD.WIDE R38, R3, 0x4, R38 ;  /* 0x0000000403267825 */ /* 0x001fc800078e0226 */
[----:B------:R-:W-:Y:S02]  /*0a70*/  IMAD.MOV.U32 R41, RZ, RZ, R39 ;  /* 0x000000ffff297224 */ /* 0x000fe400078e0027 */
[--C-:B-1----:R-:W-:Y:S01]  /*0a80*/  IMAD R9, R9, 0x2, R10.reuse ;  /* 0x0000000209097824 */ /* 0x102fe200078e020a */
[----:B------:R-:W-:-:S03]  /*0a90*/  IADD3 R10, R14, -UR4, R10 ;  /* 0x800000040e0a7c10 */ /* 0x000fc6000fffe00a */
[----:B------:R-:W-:-:S07]  /*0aa0*/  IMAD.IADD R9, R14, 0x1, R9 ;  /* 0x000000010e097824 */ /* 0x000fce00078e0209 */
.L_x_261:
        /* <DEDUP_REMOVED lines=9> */
.L_x_260:
        /* <DEDUP_REMOVED lines=17> */
[----:B------:R-:W-:-:S04]  /*0c50*/  IMAD.HI.U32 R2, R3, R27, R2 ;  /* 0x0000001b03027227 */ /* 0x000fc800078e0002 */
[----:B------:R-:W-:-:S04]  /*0c60*/  IMAD.MOV.U32 R3, RZ, RZ, R4 ;  /* 0x000000ffff037224 */ /* 0x000fc800078e0004 */
[----:B------:R-:W-:-:S04]  /*0c70*/  IMAD.HI.U32 R6, R2, R3, RZ ;  /* 0x0000000302067227 */ /* 0x000fc800078e00ff */
[----:B------:R-:W-:-:S04]  /*0c80*/  IMAD.MOV R2, RZ, RZ, -R6 ;  /* 0x000000ffff027224 */ /* 0x000fc800078e0a06 */
[C---:B------:R-:W-:Y:S02]  /*0c90*/  IMAD R2, R21.reuse, R2, R3 ;  /* 0x0000000215027224 */ /* 0x040fe400078e0203 */
[----:B------:R-:W0:Y:S03]  /*0ca0*/  LDC R3, c[0x0][0x288] ;  /* 0x0000a200ff037b82 */ /* 0x000e260000000800 */
[----:B------:R-:W-:-:S13]  /*0cb0*/  ISETP.GT.U32.AND P2, PT, R21, R2, PT ;  /* 0x000000021500720c */ /* 0x000fda0003f44070 */
[-C--:B------:R-:W-:Y:S01]  /*0cc0*/  @!P2 IADD3 R2, R2, -R21.reuse, RZ ;  /* 0x800000150202a210 */ /* 0x080fe20007ffe0ff */
        /* <DEDUP_REMOVED lines=8> */
[----:B------:R-:W-:-:S07]  /*0d50*/  IMAD.MOV.U32 R4, RZ, RZ, RZ ;  /* 0x000000ffff047224 */ /* 0x000fce00078e00ff */
.L_x_259:
[----:B------:R-:W0:Y:S01]  /*0d60*/  LDC.64 R20, c[0x0][0x2a0] ;  /* 0x0000a800ff147b82 */ /* 0x000e220000000a00 */
[----:B------:R-:W-:Y:S01]  /*0d70*/  ULDC UR4, c[0x0][0x2b0] ;  /* 0x0000ac0000047ab9 */ /* 0x000fe20000000800 */
[----:B------:R-:W-:Y:S01]  /*0d80*/  IMAD.MOV R23, RZ, RZ, -R4 ;  /* 0x000000ffff177224 */ /* 0x000fe200078e0a04 */
[----:B------:R-:W-:Y:S01]  /*0d90*/  IADD3 R0, R13, UR4, RZ ;  /* 0x000000040d007c10 */ /* 0x000fe2000fffe0ff */
[----:B------:R-:W-:Y:S01]  /*0da0*/  ULDC.64 UR4, c[0x0][0x2b8] ;  /* 0x0000ae0000047ab9 */ /* 0x000fe20000000a00 */
[----:B------:R-:W-:-:S03]  /*0db0*/  VIADD R4, R4, 0x1 ;  /* 0x0000000104047836 */ /* 0x000fc60000000000 */
        /* <DEDUP_REMOVED lines=13> */
[----:B------:R-:W-:Y:S02]  /*0e90*/  VIADD R23, R12, UR5 ;  /* 0x000000050c177c36 */ /* 0x000fe40008000000 */
        /* <DEDUP_REMOVED lines=8> */
[----:B------:R-:W-:Y:S02]  /*0f20*/  ULDC UR4, c[0x0][0x224] ;  /* 0x0000890000047ab9 */ /* 0x000fe40000000800 */
[----:B------:R-:W-:Y:S01]  /*0f30*/  IMAD.U32 R2, RZ, RZ, UR4 ;  /* 0x00000004ff027e24 */ /* 0x000fe2000f8e00ff */
[----:B------:R-:W-:Y:S02]  /*0f40*/  ULDC UR4, c[0x0][0x284] ;  /* 0x0000a10000047ab9 */ /* 0x000fe40000000800 */
[----:B------:R-:W-:Y:S02]  /*0f50*/  @!P2 IMAD.IADD R0, R0, 0x1, -R27 ;  /* 0x000000010000a824 */ /* 0x000fe400078e0a1b */
[----:B------:R-:W-:Y:S01]  /*0f60*/  @!P2 VIADD R3, R3, 0x1 ;  /* 0x000000010303a836 */ /* 0x000fe20000000000 */
[----:B------:R-:W-:Y:S02]  /*0f70*/  ISETP.NE.AND P2, PT, R21, RZ, PT ;  /* 0x000000ff1500720c */ /* 0x000fe40003f45270 */
[----:B------:R-:W-:-:S02]  /*0f80*/  ISETP.GE.U32.AND P1, PT, R0, R27, PT ;  /* 0x0000001b0000720c */ /* 0x000fc40003f26070 */
[----:B------:R-:W0:Y:S11]  /*0f90*/  LDC R0, c[0x0][0x288] ;  /* 0x0000a200ff007b82 */ /* 0x000e360000000800 */
[----:B------:R-:W-:-:S05]  /*0fa0*/  @P1 VIADD R3, R3, 0x1 ;  /* 0x0000000103031836 */ /* 0x000fca0000000000 */
[----:B------:R-:W-:Y:S02]  /*0fb0*/  @!P3 IADD3 R3, -R3, RZ, RZ ;  /* 0x000000ff0303b210 */ /* 0x000fe40007ffe1ff */
[----:B------:R-:W-:Y:S02]  /*0fc0*/  @!P2 LOP3.LUT R3, RZ, R21, RZ, 0x33, !PT ;  /* 0x00000015ff03a212 */ /* 0x000fe400078e33ff */
[----:B------:R-:W-:-:S03]  /*0fd0*/  ISETP.GE.AND P3, PT, R4, UR4, PT ;  /* 0x0000000404007c0c */ /* 0x000fc6000bf66270 */
[----:B------:R-:W-:Y:S02]  /*0fe0*/  IMAD R21, R3, R21, RZ ;  /* 0x0000001503157224 */ /* 0x000fe400078e02ff */
[----:B0-----:R-:W-:-:S03]  /*0ff0*/  VIADD R0, R0, 0xffffffff ;  /* 0xffffffff00007836 */ /* 0x001fc60000000000 */
[----:B------:R-:W-:Y:S01]  /*1000*/  ISETP.NE.AND P1, PT, R21, R28, PT ;  /* 0x0000001c1500720c */ /* 0x000fe20003f25270 */
[----:B------:R-:W-:Y:S01]  /*1010*/  IMAD.MOV.U32 R28, RZ, RZ, RZ ;  /* 0x000000ffff1c7224 */ /* 0x000fe200078e00ff */
        /* <DEDUP_REMOVED lines=10> */
[----:B------:R-:W-:Y:S01]  /*10c0*/  UIMAD UR4, UR4, 0x3, UR5 ;  /* 0x00000003040478a4 */ /* 0x000fe2000f8e0205 */
[----:B------:R-:W-:Y:S02]  /*10d0*/  IMAD.MOV.U32 R28, RZ, RZ, RZ ;  /* 0x000000ffff1c7224 */ /* 0x000fe400078e00ff */
[----:B------:R-:W-:-:S03]  /*10e0*/  VIADD R36, R14, UR5 ;  /* 0x000000050e247c36 */ /* 0x000fc60008000000 */
[----:B------:R-:W-:Y:S02]  /*10f0*/  IADD3 R32, R14, UR4, RZ ;  /* 0x000000040e207c10 */ /* 0x000fe4000fffe0ff */
[----:B0-----:R-:W-:-:S04]  /*1100*/  IABS R33, R2 ;  /* 0x0000000200217213 */ /* 0x001fc80000000000 */
[----:B------:R-:W0:Y:S08]  /*1110*/  I2F.RP R2, R33 ;  /* 0x0000002100027306 */ /* 0x000e300000209400 */
[----:B0-----:R-:W0:Y:S02]  /*1120*/  MUFU.RCP R2, R2 ;  /* 0x0000000200027308 */ /* 0x001e240000001000 */
[----:B0-----:R-:W-:-:S06]  /*1130*/  IADD3 R20, R2, 0xffffffe, RZ ;  /* 0x0ffffffe02147810 */ /* 0x001fcc0007ffe0ff */
[----:B------:R0:W1:Y:S02]  /*1140*/  F2I.FTZ.U32.TRUNC.NTZ R21, R20 ;  /* 0x0000001400157305 */ /* 0x000064000021f000 */
[----:B0-----:R-:W-:Y:S02]  /*1150*/  IMAD.MOV.U32 R20, RZ, RZ, RZ ;  /* 0x000000ffff147224 */ /* 0x001fe400078e00ff */
[----:B-1----:R-:W-:-:S04]  /*1160*/  IMAD.MOV R22, RZ, RZ, -R21 ;  /* 0x000000ffff167224 */ /* 0x002fc800078e0a15 */
[----:B------:R-:W-:-:S04]  /*1170*/  IMAD R35, R22, R33, RZ ;  /* 0x0000002116237224 */ /* 0x000fc800078e02ff */
[----:B------:R-:W-:-:S07]  /*1180*/  IMAD.HI.U32 R35, R21, R35, R20 ;  /* 0x0000002315237227 */ /* 0x000fce00078e0014 */
.L_x_257:
[----:B------:R-:W0:Y:S01]  /*1190*/  LDC R27, c[0x0][0x2a8] ;  /* 0x0000aa00ff1b7b82 */ /* 0x000e220000000800 */
[----:B------:R-:W-:Y:S01]  /*11a0*/  IABS R2, R36 ;  /* 0x0000002400027213 */ /* 0x000fe20000000000 */
[----:B------:R-:W-:Y:S01]  /*11b0*/  ULDC.64 UR8, c[0x0][0x220] ;  /* 0x0000880000087ab9 */ /* 0x000fe20000000a00 */
[----:B------:R-:W-:Y:S01]  /*11c0*/  ULDC UR4, c[0x0][0x228] ;  /* 0x00008a0000047ab9 */ /* 0x000fe20000000800 */
[----:B------:R-:W-:Y:S02]  /*11d0*/  MOV R40, RZ ;  /* 0x000000ff00287202 */ /* 0x000fe40000000f00 */
[----:B------:R-:W-:-:S04]  /*11e0*/  IMAD.HI.U32 R35, R35, R2, RZ ;  /* 0x0000000223237227 */ /* 0x000fc800078e00ff */
[----:B------:R-:W-:Y:S01]  /*11f0*/  IMAD.MOV R20, RZ, RZ, -R35 ;  /* 0x000000ffff147224 */ /* 0x000fe200078e0a23 */
[-C--:B0-----:R-:W-:Y:S02]  /*1200*/  IABS R29, R27.reuse ;  /* 0x0000001b001d7213 */ /* 0x081fe40000000000 */
[----:B------:R-:W-:-:S03]  /*1210*/  LOP3.LUT R31, RZ, R27, RZ, 0x33, !PT ;  /* 0x0000001bff1f7212 */ /* 0x000fc600078e33ff */
[----:B------:R-:W-:-:S05]  /*1220*/  IMAD R2, R29, R20, R2 ;  /* 0x000000141d027224 */ /* 0x000fca00078e0202 */
[----:B------:R-:W-:-:S13]  /*1230*/  ISETP.GT.U32.AND P4, PT, R33, R2, PT ;  /* 0x000000022100720c */ /* 0x000fda0003f84070 */
[----:B------:R-:W-:Y:S02]  /*1240*/  @!P4 IMAD.IADD R2, R2, 0x1, -R29 ;  /* 0x000000010202c824 */ /* 0x000fe400078e0a1d */
[----:B------:R-:W-:Y:S01]  /*1250*/  @!P4 VIADD R35, R35, 0x1 ;  /* 0x000000012323c836 */ /* 0x000fe20000000000 */
[----:B------:R-:W-:Y:S02]  /*1260*/  ISETP.NE.AND P4, PT, R27, RZ, PT ;  /* 0x000000ff1b00720c */ /* 0x000fe40003f85270 */
[----:B------:R-:W-:Y:S02]  /*1270*/  ISETP.GE.U32.AND P2, PT, R2, R33, PT ;  /* 0x000000210200720c */ /* 0x000fe40003f46070 */
[----:B------:R-:W-:-:S04]  /*1280*/  LOP3.LUT R2, R36, R27, RZ, 0x3c, !PT ;  /* 0x0000001b24027212 */ /* 0x000fc800078e3cff */
[----:B------:R-:W-:Y:S02]  /*1290*/  ISETP.GE.AND P5, PT, R2, RZ, PT ;  /* 0x000000ff0200720c */ /* 0x000fe40003fa6270 */
[----:B------:R-:W-:-:S05]  /*12a0*/  LOP3.LUT R2, R3, R6, RZ, 0xfc, !PT ;  /* 0x0000000603027212 */ /* 0x000fca00078efcff */
[----:B------:R-:W-:-:S06]  /*12b0*/  @P2 VIADD R35, R35, 0x1 ;  /* 0x0000000123232836 */ /* 0x000fcc0000000000 */
        /* <DEDUP_REMOVED lines=13> */
[----:B------:R-:W-:Y:S01]  /*1390*/  @!P2 LEA.HI.X R23, R21, R23, R20, 0x2, P5 ;  /* 0x000000171517a211 */ /* 0x000fe200028f1414 */
[----:B------:R-:W-:Y:S02]  /*13a0*/  IMAD.MOV.U32 R20, RZ, RZ, R38 ;  /* 0x000000ffff147224 */ /* 0x000fe400078e0026 */
[----:B------:R-:W-:Y:S02]  /*13b0*/  IMAD.MOV.U32 R21, RZ, RZ, R41 ;  /* 0x000000ffff157224 */ /* 0x000fe400078e0029 */
[----:B------:R0:W2:Y:S04]  /*13c0*/  @!P2 LDG.E R40, desc[UR6][R22.64] ;  /* 0x000000061628a981 */ /* 0x0000a8000c1e1900 */
[----:B------:R-:W2:Y:S01]  /*13d0*/  LDG.E R42, desc[UR6][R20.64] ;  /* 0x00000006142a7981 */ /* 0x000ea2000c1e1900 */
[----:B------:R-:W1:Y:S08]  /*13e0*/  I2F.RP R33, R29 ;  /* 0x0000001d00217306 */ /* 0x000e700000209400 */
[----:B-1----:R-:W1:Y:S02]  /*13f0*/  MUFU.RCP R33, R33 ;  /* 0x0000002100217308 */ /* 0x002e640000001000 */
[----:B-1----:R-:W-:-:S06]  /*1400*/  VIADD R44, R33, 0xffffffe ;  /* 0x0ffffffe212c7836 */ /* 0x002fcc0000000000 */
[----:B------:R1:W3:Y:S02]  /*1410*/  F2I.FTZ.U32.TRUNC.NTZ R45, R44 ;  /* 0x0000002c002d7305 */ /* 0x0002e4000021f000 */
[----:B-1----:R-:W-:Y:S02]  /*1420*/  IMAD.MOV.U32 R44, RZ, RZ, RZ ;  /* 0x000000ffff2c7224 */ /* 0x002fe400078e00ff */
[----:B---3--:R-:W-:-:S04]  /*1430*/  IMAD.MOV R38, RZ, RZ, -R45 ;  /* 0x000000ffff267224 */ /* 0x008fc800078e0a2d */
[----:B------:R-:W-:Y:S01]  /*1440*/  IMAD R35, R38, R29, RZ ;  /* 0x0000001d26237224 */ /* 0x000fe200078e02ff */
[----:B------:R-:W-:-:S03]  /*1450*/  IABS R38, R34 ;  /* 0x0000002200267213 */ /* 0x000fc60000000000 */
[----:B------:R-:W-:-:S06]  /*1460*/  IMAD.HI.U32 R35, R45, R35, R44 ;  /* 0x000000232d237227 */ /* 0x000fcc00078e002c */
[----:B0-----:R-:W-:-:S04]  /*1470*/  IMAD.HI.U32 R22, R35, R38, RZ ;  /* 0x0000002623167227 */ /* 0x001fc800078e00ff */
[----:B------:R-:W-:Y:S01]  /*1480*/  IMAD.MOV R23, RZ, RZ, -R22 ;  /* 0x000000ffff177224 */ /* 0x000fe200078e0a16 */
[----:B------:R-:W-:-:S03]  /*1490*/  MOV R33, R29 ;  /* 0x0000001d00217202 */ /* 0x000fc60000000f00 */
[----:B------:R-:W-:-:S05]  /*14a0*/  IMAD R38, R29, R23, R38 ;  /* 0x000000171d267224 */ /* 0x000fca00078e0226 */
[----:B------:R-:W-:Y:S02]  /*14b0*/  ISETP.GT.U32.AND P5, PT, R33, R38, PT ;  /* 0x000000262100720c */ /* 0x000fe40003fa4070 */
[----:B------:R-:W-:-:S11]  /*14c0*/  LOP3.LUT R23, R34, R27, RZ, 0x3c, !PT ;  /* 0x0000001b22177212 */ /* 0x000fd600078e3cff */
[----:B------:R-:W-:Y:S01]  /*14d0*/  @!P5 IMAD.IADD R38, R38, 0x1, -R29 ;  /* 0x000000012626d824 */ /* 0x000fe200078e0a1d */
[----:B------:R-:W-:-:S04]  /*14e0*/  ISETP.GE.AND P6, PT, R23, RZ, PT ;  /* 0x000000ff1700720c */ /* 0x000fc80003fc6270 */
[----:B------:R-:W-:Y:S01]  /*14f0*/  ISETP.GE.U32.AND P2, PT, R38, R33, PT ;  /* 0x000000212600720c */ /* 0x000fe20003f46070 */
[----:B------:R-:W-:Y:S01]  /*1500*/  @!P5 VIADD R22, R22, 0x1 ;  /* 0x000000011616d836 */ /* 0x000fe20000000000 */
[----:B------:R-:W-:-:S11]  /*1510*/  LOP3.LUT R38, R3, R6, RZ, 0xfc, !PT ;  /* 0x0000000603267212 */ /* 0x000fd600078efcff */
[----:B------:R-:W-:-:S04]  /*1520*/  @P2 VIADD R22, R22, 0x1 ;  /* 0x0000000116162836 */ /* 0x000fc80000000000 */
[----:B------:R-:W-:-:S05]  /*1530*/  @!P6 IMAD.MOV R22, RZ, RZ, -R22 ;  /* 0x000000ffff16e224 */ /* 0x000fca00078e0a16 */
[----:B------:R-:W-:-:S04]  /*1540*/  SEL R41, R31, R22, !P4 ;  /* 0x000000161f297207 */ /* 0x000fc80006000000 */
[----:B------:R-:W-:-:S04]  /*1550*/  LOP3.LUT R22, R38, R41, RZ, 0xfc, !PT ;  /* 0x0000002926167212 */ /* 0x000fc800078efcff */
[----:B------:R-:W-:-:S04]  /*1560*/  ISETP.GE.AND P2, PT, R22, RZ, PT ;  /* 0x000000ff1600720c */ /* 0x000fc80003f46270 */
[----:B------:R-:W-:-:S04]  /*1570*/  ISETP.GE.OR P2, PT, R41, UR4, !P2 ;  /* 0x0000000429007c0c */ /* 0x000fc8000d746670 */
[----:B------:R-:W-:-:S04]  /*1580*/  ISETP.GE.OR P2, PT, R3, R2, P2 ;  /* 0x000000020300720c */ /* 0x000fc80001746670 */
[----:B------:R-:W-:Y:S01]  /*1590*/  ISETP.GE.OR P2, PT, R6, UR8, P2 ;  /* 0x0000000806007c0c */ /* 0x000fe20009746670 */
[----:B------:R-:W-:-:S05]  /*15a0*/  IMAD R39, R39, R27, RZ ;  /* 0x0000001b27277224 */ /* 0x000fca00078e02ff */
[----:B------:R-:W-:-:S07]  /*15b0*/  ISETP.EQ.AND P5, PT, R36, R39, P1 ;  /* 0x000000272400720c */ /* 0x000fce0000fa2270 */
[----:B------:R-:W0:Y:S01]  /*15c0*/  @!P2 LDC.64 R22, c[0x0][0x210] ;  /* 0x00008400ff16ab82 */ /* 0x000e220000000a00 */
[----:B------:R-:W-:-:S05]  /*15d0*/  @!P2 IMAD R39, R0, UR4, R41 ;  /* 0x000000040027ac24 */ /* 0x000fca000f8e0229 */
[----:B--2---:R-:W-:Y:S01]  /*15e0*/  @P5 FFMA.FTZ R37, R42, R40, R37 ;  /* 0x000000282a255223 */ /* 0x004fe20000010025 */
[C---:B------:R-:W-:Y:S01]  /*15f0*/  @!P2 IADD3 R40, P5, R39.reuse, R8, RZ ;  /* 0x000000082728a210 */ /* 0x040fe20007fbe0ff */
[----:B------:R-:W2:Y:S03]  /*1600*/  LDG.E R42, desc[UR6][R20.64+0x4] ;  /* 0x00000406142a7981 */ /* 0x000ea6000c1e1900 */
[----:B------:R-:W-:Y:S02]  /*1610*/  @!P2 LEA.HI.X.SX32 R39, R39, R5, 0x1, P5 ;  /* 0x000000052727a211 */ /* 0x000fe400028f0eff */
[----:B0-----:R-:W-:-:S04]  /*1620*/  @!P2 LEA R22, P5, R40, R22, 0x2 ;  /* 0x000000162816a211 */ /* 0x001fc800078a10ff */
[----:B------:R-:W-:Y:S01]  /*1630*/  @!P2 LEA.HI.X R23, R40, R23, R39, 0x2, P5 ;  /* 0x000000172817a211 */ /* 0x000fe200028f1427 */
[----:B------:R-:W-:-:S06]  /*1640*/  IMAD.MOV.U32 R40, RZ, RZ, RZ ;  /* 0x000000ffff287224 */ /* 0x000fcc00078e00ff */
[----:B------:R0:W2:Y:S01]  /*1650*/  @!P2 LDG.E R40, desc[UR6][R22.64] ;  /* 0x000000061628a981 */ /* 0x0000a2000c1e1900 */
[----:B------:R-:W-:-:S05]  /*1660*/  IABS R44, R30 ;  /* 0x0000001e002c7213 */ /* 0x000fca0000000000 */
[----:B------:R-:W-:-:S04]  /*1670*/  IMAD.HI.U32 R39, R35, R44, RZ ;  /* 0x0000002c23277227 */ /* 0x000fc800078e00ff */
[----:B------:R-:W-:-:S04]  /*1680*/  IMAD.MOV R43, RZ, RZ, -R39 ;  /* 0x000000ffff2b7224 */ /* 0x000fc800078e0a27 */
[----:B------:R-:W-:-:S05]  /*1690*/  IMAD R44, R29, R43, R44 ;  /* 0x0000002b1d2c7224 */ /* 0x000fca00078e022c */
[----:B------:R-:W-:Y:S02]  /*16a0*/  ISETP.GT.U32.AND P5, PT, R33, R44, PT ;  /* 0x0000002c2100720c */ /* 0x000fe40003fa4070 */
[----:B------:R-:W-:-:S11]  /*16b0*/  LOP3.LUT R43, R30, R27, RZ, 0x3c, !PT ;  /* 0x0000001b1e2b7212 */ /* 0x000fd600078e3cff */
[----:B------:R-:W-:-:S04]  /*16c0*/  @!P5 IADD3 R44, R44, -R29, RZ ;  /* 0x8000001d2c2cd210 */ /* 0x000fc80007ffe0ff */
[----:B------:R-:W-:Y:S02]  /*16d0*/  ISETP.GE.U32.AND P2, PT, R44, R33, PT ;  /* 0x000000212c00720c */ /* 0x000fe40003f46070 */
[----:B------:R-:W-:Y:S01]  /*16e0*/  ISETP.GE.AND P6, PT, R43, RZ, PT ;  /* 0x000000ff2b00720c */ /* 0x000fe20003fc6270 */
[----:B------:R-:W-:-:S10]  /*16f0*/  @!P5 VIADD R39, R39, 0x1 ;  /* 0x000000012727d836 */ /* 0x000fd40000000000 */
[----:B------:R-:W-:-:S04]  /*1700*/  @P2 VIADD R39, R39, 0x1 ;  /* 0x0000000127272836 */ /* 0x000fc80000000000 */
        /* <DEDUP_REMOVED lines=9> */
[----:B------:R-:W0:Y:S06]  /*17a0*/  @!P2 LDC.64 R22, c[0x0][0x210] ;  /* 0x00008400ff16ab82 */ /* 0x000e2c0000000a00 */
[----:B--2---:R-:W-:Y:S01]  /*17b0*/  @P5 FFMA.FTZ R37, R42, R40, R37 ;  /* 0x000000282a255223 */ /* 0x004fe20000010025 */
[----:B------:R-:W-:-:S05]  /*17c0*/  @!P2 IMAD R40, R0, UR4, R39 ;  /* 0x000000040028ac24 */ /* 0x000fca000f8e0227 */
[C---:B------:R-:W-:Y:S02]  /*17d0*/  @!P2 IADD3 R41, P5, R40.reuse, R8, RZ ;  /* 0x000000082829a210 */ /* 0x040fe40007fbe0ff */
[----:B------:R-:W-:Y:S02]  /*17e0*/  IABS R42, R32 ;  /* 0x00000020002a7213 */ /* 0x000fe40000000000 */
[----:B------:R-:W-:Y:S02]  /*17f0*/  @!P2 LEA.HI.X.SX32 R40, R40, R5, 0x1, P5 ;  /* 0x000000052828a211 */ /* 0x000fe400028f0eff */
[----:B0-----:R-:W-:-:S04]  /*1800*/  @!P2 LEA R22, P5, R41, R22, 0x2 ;  /* 0x000000162916a211 */ /* 0x001fc800078a10ff */
[----:B------:R-:W-:Y:S01]  /*1810*/  @!P2 LEA.HI.X R23, R41, R23, R40, 0x2, P5 ;  /* 0x000000172917a211 */ /* 0x000fe200028f1428 */
[----:B------:R-:W-:-:S04]  /*1820*/  IMAD.HI.U32 R41, R35, R42, RZ ;  /* 0x0000002a23297227 */ /* 0x000fc800078e00ff */
[----:B------:R-:W-:-:S04]  /*1830*/  IMAD.MOV R43, RZ, RZ, -R41 ;  /* 0x000000ffff2b7224 */ /* 0x000fc800078e0a29 */
[----:B------:R-:W-:-:S05]  /*1840*/  IMAD R42, R29, R43, R42 ;  /* 0x0000002b1d2a7224 */ /* 0x000fca00078e022a */
[----:B------:R-:W-:Y:S01]  /*1850*/  ISETP.GT.U32.AND P5, PT, R33, R42, PT ;  /* 0x0000002a2100720c */ /* 0x000fe20003fa4070 */
[----:B------:R-:W-:-:S06]  /*1860*/  IMAD.MOV.U32 R40, RZ, RZ, RZ ;  /* 0x000000ffff287224 */ /* 0x000fcc00078e00ff */
[----:B------:R0:W2:Y:S06]  /*1870*/  @!P2 LDG.E R40, desc[UR6][R22.64] ;  /* 0x000000061628a981 */ /* 0x0000ac000c1e1900 */
[----:B------:R-:W-:Y:S01]  /*1880*/  @!P5 IMAD.IADD R42, R42, 0x1, -R29 ;  /* 0x000000012a2ad824 */ /* 0x000fe200078e0a1d */
[----:B------:R-:W-:-:S04]  /*1890*/  LOP3.LUT R29, R32, R27, RZ, 0x3c, !PT ;  /* 0x0000001b201d7212 */ /* 0x000fc800078e3cff */
[----:B------:R-:W-:Y:S02]  /*18a0*/  ISETP.GE.U32.AND P2, PT, R42, R33, PT ;  /* 0x000000212a00720c */ /* 0x000fe40003f46070 */
[----:B------:R-:W-:Y:S01]  /*18b0*/  ISETP.GE.AND P6, PT, R29, RZ, PT ;  /* 0x000000ff1d00720c */ /* 0x000fe20003fc6270 */
[----:B------:R-:W3:Y:S01]  /*18c0*/  LDG.E R42, desc[UR6][R20.64+0xc] ;  /* 0x00000c06142a7981 */ /* 0x000ee2000c1e1900 */
[----:B------:R-:W-:-:S09]  /*18d0*/  @!P5 IADD3 R41, R41, 0x1, RZ ;  /* 0x000000012929d810 */ /* 0x000fd20007ffe0ff */
[----:B------:R-:W-:-:S04]  /*18e0*/  @P2 VIADD R41, R41, 0x1 ;  /* 0x0000000129292836 */ /* 0x000fc80000000000 */
[----:B------:R-:W-:-:S05]  /*18f0*/  @!P6 IMAD.MOV R41, RZ, RZ, -R41 ;  /* 0x000000ffff29e224 */ /* 0x000fca00078e0a29 */
[----:B------:R-:W-:Y:S02]  /*1900*/  SEL R31, R31, R41, !P4 ;  /* 0x000000291f1f7207 */ /* 0x000fe40006000000 */
[----:B------:R-:W2:Y:S02]  /*1910*/  LDG.E R41, desc[UR6][R20.64+0x8] ;  /* 0x0000080614297981 */ /* 0x000ea4000c1e1900 */
[----:B------:R-:W-:-:S04]  /*1920*/  LOP3.LUT R38, R38, R31, RZ, 0xfc, !PT ;  /* 0x0000001f26267212 */ /* 0x000fc800078efcff */
[----:B------:R-:W-:-:S04]  /*1930*/  ISETP.GE.AND P2, PT, R38, RZ, PT ;  /* 0x000000ff2600720c */ /* 0x000fc80003f46270 */
[----:B------:R-:W-:-:S04]  /*1940*/  ISETP.GE.OR P2, PT, R31, UR4, !P2 ;  /* 0x000000041f007c0c */ /* 0x000fc8000d746670 */
[----:B------:R-:W-:-:S04]  /*1950*/  ISETP.GE.OR P2, PT, R3, R2, P2 ;  /* 0x000000020300720c */ /* 0x000fc80001746670 */
[----:B------:R-:W-:-:S13]  /*1960*/  ISETP.GE.OR P2, PT, R6, UR8, P2 ;  /* 0x0000000806007c0c */ /* 0x000fda0009746670 */
[----:B0-----:R-:W0:Y:S01]  /*1970*/  @!P2 LDC.64 R22, c[0x0][0x210] ;  /* 0x00008400ff16ab82 */ /* 0x001e220000000a00 */
[----:B------:R-:W-:Y:S01]  /*1980*/  @!P2 IMAD R29, R0, UR4, R31 ;  /* 0x00000004001dac24 */ /* 0x000fe2000f8e021f */
[----:B------:R-:W-:-:S04]  /*1990*/  ULDC UR4, c[0x0][0x2c0] ;  /* 0x0000b00000047ab9 */ /* 0x000fc80000000800 */
[----:B------:R-:W-:-:S04]  /*19a0*/  @!P2 IADD3 R38, P4, R29, R8, RZ ;  /* 0x000000081d26a210 */ /* 0x000fc80007f9e0ff */
[----:B------:R-:W-:Y:S02]  /*19b0*/  @!P2 LEA.HI.X.SX32 R29, R29, R5, 0x1, P4 ;  /* 0x000000051d1da211 */ /* 0x000fe400020f0eff */
[----:B0-----:R-:W-:-:S04]  /*19c0*/  @!P2 LEA R22, P4, R38, R22, 0x2 ;  /* 0x000000162616a211 */ /* 0x001fc800078810ff */
[----:B------:R-:W-:Y:S01]  /*19d0*/  @!P2 LEA.HI.X R23, R38, R23, R29, 0x2, P4 ;  /* 0x000000172617a211 */ /* 0x000fe200020f141d */
[----:B------:R-:W-:-:S06]  /*19e0*/  IMAD.MOV.U32 R29, RZ, RZ, RZ ;  /* 0x000000ffff1d7224 */ /* 0x000fcc00078e00ff */
[----:B------:R0:W3:Y:S01]  /*19f0*/  @!P2 LDG.E R29, desc[UR6][R22.64] ;  /* 0x00000006161da981 */ /* 0x0000e2000c1e1900 */
[-C--:B------:R-:W-:Y:S02]  /*1a00*/  IMAD R39, R39, R27.reuse, RZ ;  /* 0x0000001b27277224 */ /* 0x080fe400078e02ff */
[----:B------:R-:W-:-:S03]  /*1a10*/  IMAD R27, R31, R27, RZ ;  /* 0x0000001b1f1b7224 */ /* 0x000fc600078e02ff */
[----:B------:R-:W-:Y:S01]  /*1a20*/  ISETP.EQ.AND P2, PT, R30, R39, P1 ;  /* 0x000000271e00720c */ /* 0x000fe20000f42270 */
[----:B------:R-:W-:Y:S01]  /*1a30*/  VIADD R28, R28, 0x4 ;  /* 0x000000041c1c7836 */ /* 0x000fe20000000000 */
[----:B------:R-:W-:-:S03]  /*1a40*/  ISETP.EQ.AND P4, PT, R32, R27, P1 ;  /* 0x0000001b2000720c */ /* 0x000fc60000f82270 */
[----:B------:R-:W-:Y:S01]  /*1a50*/  IMAD.IADD R27, R17, 0x1, R28 ;  /* 0x00000001111b7824 */ /* 0x000fe200078e021c */
[----:B------:R-:W-:Y:S01]  /*1a60*/  IADD3 R38, P5, R20, 0x10, RZ ;  /* 0x0000001014267810 */ /* 0x000fe20007fbe0ff */
[----:B0-----:R-:W-:-:S04]  /*1a70*/  IMAD R23, RZ, RZ, -UR4 ;  /* 0x80000004ff177e24 */ /* 0x001fc8000f8e02ff */
[C---:B------:R-:W-:Y:S02]  /*1a80*/  IMAD R36, R23.reuse, 0x4, R36 ;  /* 0x0000000417247824 */ /* 0x040fe400078e0224 */
[C---:B------:R-:W-:Y:S02]  /*1a90*/  IMAD R34, R23.reuse, 0x4, R34 ;  /* 0x0000000417227824 */ /* 0x040fe400078e0222 */
[C---:B------:R-:W-:Y:S02]  /*1aa0*/  IMAD R30, R23.reuse, 0x4, R30 ;  /* 0x00000004171e7824 */ /* 0x040fe400078e021e */
[----:B------:R-:W-:Y:S02]  /*1ab0*/  IMAD R32, R23, 0x4, R32 ;  /* 0x0000000417207824 */ /* 0x000fe400078e0220 */
[----:B--2---:R-:W-:Y:S01]  /*1ac0*/  @P2 FFMA.FTZ R37, R41, R40, R37 ;  /* 0x0000002829252223 */ /* 0x004fe20000010025 */
[----:B------:R-:W-:Y:S02]  /*1ad0*/  ISETP.NE.AND P2, PT, R27, RZ, PT ;  /* 0x000000ff1b00720c */ /* 0x000fe40003f45270 */
[----:B------:R-:W-:Y:S01]  /*1ae0*/  IADD3.X R41, RZ, R21, RZ, P5, !PT ;  /* 0x00000015ff297210 */ /* 0x000fe20002ffe4ff */
[----:B---3--:R-:W-:-:S10]  /*1af0*/  @P4 FFMA.FTZ R37, R42, R29, R37 ;  /* 0x0000001d2a254223 */ /* 0x008fd40000010025 */
[----:B------:R-:W-:Y:S05]  /*1b00*/  @P2 BRA `(.L_x_257) ;  /* 0xfffffff400a02947 */ /* 0x000fea000383ffff */
.L_x_256:
[----:B------:R-:W-:-:S13]  /*1b10*/  ISETP.NE.AND P2, PT, R19, RZ, PT ;  /* 0x000000ff1300720c */ /* 0x000fda0003f45270 */
[----:B------:R-:W-:Y:S05]  /*1b20*/  @!P2 BRA `(.L_x_258) ;  /* 0x000000080004a947 */ /* 0x000fea0003800000 */
[----:B------:R-:W0:Y:S01]  /*1b30*/  LDC R27, c[0x0][0x2a8] ;  /* 0x0000aa00ff1b7b82 */ /* 0x000e220000000800 */
[----:B------:R-:W-:Y:S01]  /*1b40*/  ULDC UR4, c[0x0][0x2b4] ;  /* 0x0000ad0000047ab9 */ /* 0x000fe20000000800 */
[----:B------:R-:W-:Y:S01]  /*1b50*/  IMAD.MOV R22, RZ, RZ, -R28 ;  /* 0x000000ffff167224 */ /* 0x000fe200078e0a1c */
[----:B------:R-:W-:Y:S01]  /*1b60*/  IADD3 R20, R14, UR4, RZ ;  /* 0x000000040e147c10 */ /* 0x000fe2000fffe0ff */
[----:B------:R-:W-:Y:S01]  /*1b70*/  ULDC UR5, c[0x0][0x228] ;  /* 0x00008a0000057ab9 */ /* 0x000fe20000000800 */
[----:B------:R-:W-:Y:S01]  /*1b80*/  LOP3.LUT R32, R3, R6, RZ, 0xfc, !PT ;  /* 0x0000000603207212 */ /* 0x000fe200078efcff */
[----:B------:R-:W-:Y:S01]  /*1b90*/  ULDC UR8, c[0x0][0x220] ;  /* 0x0000880000087ab9 */ /* 0x000fe20000000800 */
[----:B------:R-:W-:Y:S01]  /*1ba0*/  IMAD.MOV.U32 R36, RZ, RZ, RZ ;  /* 0x000000ffff247224 */ /* 0x000fe200078e00ff */
[----:B------:R-:W1:Y:S01]  /*1bb0*/  LDC R33, c[0x0][0x2c0] ;  /* 0x0000b000ff217b82 */ /* 0x000e620000000800 */
[-C--:B0-----:R-:W-:Y:S02]  /*1bc0*/  IABS R29, R27.reuse ;  /* 0x0000001b001d7213 */ /* 0x081fe40000000000 */
[----:B------:R-:W-:-:S02]  /*1bd0*/  LOP3.LUT R35, RZ, R27, RZ, 0x33, !PT ;  /* 0x0000001bff237212 */ /* 0x000fc400078e33ff */
[----:B------:R-:W0:Y:S01]  /*1be0*/  I2F.RP R23, R29 ;  /* 0x0000001d00177306 */ /* 0x000e220000209400 */
[----:B-1----:R-:W-:Y:S02]  /*1bf0*/  IMAD R22, R33, R22, R20 ;  /* 0x0000001621167224 */ /* 0x002fe400078e0214 */
[----:B------:R-:W-:-:S05]  /*1c00*/  IMAD.MOV.U32 R20, RZ, RZ, RZ ;  /* 0x000000ffff147224 */ /* 0x000fca00078e00ff */
[----:B0-----:R-:W0:Y:S02]  /*1c10*/  MUFU.RCP R23, R23 ;  /* 0x0000001700177308 */ /* 0x001e240000001000 */
[----:B0-----:R-:W-:-:S06]  /*1c20*/  VIADD R21, R23, 0xffffffe ;  /* 0x0ffffffe17157836 */ /* 0x001fcc0000000000 */
[----:B------:R-:W0:Y:S02]  /*1c30*/  F2I.FTZ.U32.TRUNC.NTZ R21, R21 ;  /* 0x0000001500157305 */ /* 0x000e24000021f000 */
[----:B0-----:R-:W-:-:S04]  /*1c40*/  IMAD.MOV R30, RZ, RZ, -R21 ;  /* 0x000000ffff1e7224 */ /* 0x001fc800078e0a15 */
[----:B------:R-:W-:Y:S01]  /*1c50*/  IMAD R31, R30, R29, RZ ;  /* 0x0000001d1e1f7224 */ /* 0x000fe200078e02ff */
[----:B------:R-:W-:-:S03]  /*1c60*/  IABS R30, R22 ;  /* 0x00000016001e7213 */ /* 0x000fc60000000000 */
[----:B------:R-:W-:-:S04]  /*1c70*/  IMAD.HI.U32 R34, R21, R31, R20 ;  /* 0x0000001f15227227 */ /* 0x000fc800078e0014 */
[----:B------:R-:W-:Y:S02]  /*1c80*/  IMAD.MOV.U32 R31, RZ, RZ, R41 ;  /* 0x000000ffff1f7224 */ /* 0x000fe400078e0029 */
[----:B------:R-:W-:-:S04]  /*1c90*/  IMAD.HI.U32 R20, R34, R30, RZ ;  /* 0x0000001e22147227 */ /* 0x000fc800078e00ff */
        /* <DEDUP_REMOVED lines=23> */
[----:B------:R-:W-:-:S04]  /*1e10*/  IMAD.MOV.U32 R30, RZ, RZ, R38 ;  /* 0x000000ffff1e7224 */ /* 0x000fc800078e0026 */
[----:B------:R-:W2:Y:S04]  /*1e20*/  @!P2 LDG.E R36, desc[UR6][R20.64] ;  /* 0x000000061424a981 */ /* 0x000ea8000c1e1900 */
[----:B------:R-:W2:Y:S01]  /*1e30*/  LDG.E R30, desc[UR6][R30.64] ;  /* 0x000000061e1e7981 */ /* 0x000ea2000c1e1900 */
[----:B------:R-:W-:Y:S01]  /*1e40*/  IMAD R23, R35, R27, RZ ;  /* 0x0000001b23177224 */ /* 0x000fe200078e02ff */
[----:B------:R-:W-:-:S04]  /*1e50*/  ISETP.NE.AND P5, PT, R19, 0x1, PT ;  /* 0x000000011300780c */ /* 0x000fc80003fa5270 */
[----:B------:R-:W-:Y:S01]  /*1e60*/  ISETP.EQ.AND P2, PT, R23, R22, P1 ;  /* 0x000000161700720c */ /* 0x000fe20000f42270 */
[----:B------:R-:W-:Y:S01]  /*1e70*/  IMAD.MOV.U32 R22, RZ, RZ, R38 ;  /* 0x000000ffff167224 */ /* 0x000fe200078e0026 */
[----:B------:R-:W-:Y:S01]  /*1e80*/  IADD3 R38, P6, R38, 0x4, RZ ;  /* 0x0000000426267810 */ /* 0x000fe20007fde0ff */
[----:B------:R-:W-:-:S04]  /*1e90*/  IMAD.MOV.U32 R23, RZ, RZ, R41 ;  /* 0x000000ffff177224 */ /* 0x000fc800078e0029 */
[----:B------:R-:W-:-:S06]  /*1ea0*/  IMAD.X R41, RZ, RZ, R41, P6 ;  /* 0x000000ffff297224 */ /* 0x000fcc00030e0629 */
[----:B--2---:R-:W-:Y:S01]  /*1eb0*/  @P2 FFMA.FTZ R37, R30, R36, R37 ;  /* 0x000000241e252223 */ /* 0x004fe20000010025 */
[----:B------:R-:W-:Y:S06]  /*1ec0*/  @!P5 BRA `(.L_x_258) ;  /* 0x00000004001cd947 */ /* 0x000fec0003800000 */
[----:B------:R-:W-:Y:S01]  /*1ed0*/  IMAD R30, R28, R33, R33 ;  /* 0x000000211c1e7224 */ /* 0x000fe200078e0221 */
[----:B------:R-:W2:Y:S01]  /*1ee0*/  LDG.E R42, desc[UR6][R22.64+0x4] ;  /* 0x00000406162a7981 */ /* 0x000ea2000c1e1900 */
[----:B------:R-:W-:-:S03]  /*1ef0*/  IMAD.MOV.U32 R40, RZ, RZ, RZ ;  /* 0x000000ffff287224 */ /* 0x000fc600078e00ff */
[----:B------:R-:W-:-:S04]  /*1f00*/  IADD3 R36, -R30, UR4, R14 ;  /* 0x000000041e247c10 */ /* 0x000fc8000fffe10e */
[----:B------:R-:W-:-:S05]  /*1f10*/  IABS R28, R36 ;  /* 0x00000024001c7213 */ /* 0x000fca0000000000 */
        /* <DEDUP_REMOVED lines=8> */
[----:B------:R-:W-:Y:S02]  /*1fa0*/  ISETP.GE.U32.AND P2, PT, R28, R29, PT ;  /* 0x0000001d1c00720c */ /* 0x000fe40003f46070 */
[----:B------:R-:W-:-:S11]  /*1fb0*/  LOP3.LUT R28, RZ, R27, RZ, 0x33, !PT ;  /* 0x0000001bff1c7212 */ /* 0x000fd600078e33ff */
        /* <DEDUP_REMOVED lines=14> */
[----:B------:R-:W2:Y:S01]  /*20a0*/  @!P2 LDG.E R40, desc[UR6][R20.64] ;  /* 0x000000061428a981 */ /* 0x000ea2000c1e1900 */
[----:B------:R-:W-:Y:S01]  /*20b0*/  IMAD R31, R39, R27, RZ ;  /* 0x0000001b271f7224 */ /* 0x000fe200078e02ff */
[----:B------:R-:W-:-:S04]  /*20c0*/  ISETP.NE.AND P5, PT, R19, 0x2, PT ;  /* 0x000000021300780c */ /* 0x000fc80003fa5270 */
[----:B------:R-:W-:Y:S02]  /*20d0*/  ISETP.EQ.AND P2, PT, R31, R36, P1 ;  /* 0x000000241f00720c */ /* 0x000fe40000f42270 */
[----:B------:R-:W-:-:S05]  /*20e0*/  IADD3 R38, P6, R22, 0x8, RZ ;  /* 0x0000000816267810 */ /* 0x000fca0007fde0ff */
[----:B------:R-:W-:-:S06]  /*20f0*/  IMAD.X R41, RZ, RZ, R23, P6 ;  /* 0x000000ffff297224 */ /* 0x000fcc00030e0617 */
[----:B--2---:R-:W-:Y:S01]  /*2100*/  @P2 FFMA.FTZ R37, R42, R40, R37 ;  /* 0x000000282a252223 */ /* 0x004fe20000010025 */
[----:B------:R-:W-:Y:S06]  /*2110*/  @!P5 BRA `(.L_x_258) ;  /* 0x000000000088d947 */ /* 0x000fec0003800000 */
[----:B------:R-:W-:-:S04]  /*2120*/  IADD3 R33, R30, R33, RZ ;  /* 0x000000211e217210 */ /* 0x000fc80007ffe0ff */
[----:B------:R-:W-:-:S04]  /*2130*/  IADD3 R20, -R33, UR4, R14 ;  /* 0x0000000421147c10 */ /* 0x000fc8000fffe10e */
[----:B------:R-:W-:-:S05]  /*2140*/  IABS R30, R20 ;  /* 0x00000014001e7213 */ /* 0x000fca0000000000 */
        /* <DEDUP_REMOVED lines=24> */
[----:B------:R-:W-:-:S06]  /*22d0*/  IMAD.MOV.U32 R0, RZ, RZ, RZ ;  /* 0x000000ffff007224 */ /* 0x000fcc00078e00ff */
[----:B------:R-:W2:Y:S01]  /*22e0*/  @!P2 LDG.E R0, desc[UR6][R2.64] ;  /* 0x000000060200a981 */ /* 0x000ea2000c1e1900 */
[----:B------:R-:W-:-:S05]  /*22f0*/  IMAD R27, R29, R27, RZ ;  /* 0x0000001b1d1b7224 */ /* 0x000fca00078e02ff */
[----:B------:R-:W-:Y:S02]  /*2300*/  ISETP.EQ.AND P1, PT, R27, R20, P1 ;  /* 0x000000141b00720c */ /* 0x000fe40000f22270 */
[----:B------:R-:W-:-:S04]  /*2310*/  IADD3 R38, P2, R22, 0xc, RZ ;  /* 0x0000000c16267810 */ /* 0x000fc80007f5e0ff */
[----:B------:R-:W-:-:S07]  /*2320*/  IADD3.X R41, RZ, R23, RZ, P2, !PT ;  /* 0x00000017ff297210 */ /* 0x000fce00017fe4ff */
[----:B--2---:R-:W-:-:S07]  /*2330*/  @P1 FFMA.FTZ R37, R28, R0, R37 ;  /* 0x000000001c251223 */ /* 0x004fce0000010025 */
.L_x_258:
[----:B------:R-:W-:Y:S05]  /*2340*/  @!P3 BRA `(.L_x_259) ;  /* 0xffffffe80084b947 */ /* 0x000fea000383ffff */
.L_x_255:
[----:B------:R-:W-:Y:S01]  /*2350*/  VIADD R7, R7, 0x1 ;  /* 0x0000000107077836 */ /* 0x000fe20000000000 */
[----:B------:R-:W-:-:S04]  /*2360*/  ULDC UR4, c[0x0][0x280] ;  /* 0x0000a00000047ab9 */ /* 0x000fc80000000800 */
[----:B------:R-:W-:-:S13]  /*2370*/  ISETP.GE.AND P1, PT, R7, UR4, PT ;  /* 0x0000000407007c0c */ /* 0x000fda000bf26270 */
[----:B------:R-:W-:Y:S05]  /*2380*/  @!P1 BRA `(.L_x_260) ;  /* 0xffffffe400ec9947 */ /* 0x000fea000383ffff */
.L_x_254:
[----:B------:R-:W-:Y:S01]  /*2390*/  IMAD.MOV R3, RZ, RZ, -R15 ;  /* 0x000000ffff037224 */ /* 0x000fe200078e0a0f */
[----:B------:R-:W-:Y:S01]  /*23a0*/  ULDC UR4, c[0x0][0x24c] ;  /* 0x0000930000047ab9 */ /* 0x000fe20000000800 */
[----:B------:R-:W-:Y:S02]  /*23b0*/  VIADD R11, R11, 0x1 ;  /* 0x000000010b0b7836 */ /* 0x000fe40000000000 */
[----:B------:R-:W-:-:S04]  /*23c0*/  IMAD R3, R3, UR4, R16 ;  /* 0x0000000403037c24 */ /* 0x000fc8000f8e0210 */
[----:B------:R-:W-:-:S05]  /*23d0*/  IMAD R0, R26, R3, R26 ;  /* 0x000000031a007224 */ /* 0x000fca00078e021a */
[----:B------:R-:W-:-:S13]  /*23e0*/  ISETP.GE.AND P1, PT, R11, R0, PT ;  /* 0x000000000b00720c */ /* 0x000fda0003f26270 */
[----:B------:R-:W-:Y:S05]  /*23f0*/  @!P1 BRA `(.L_x_261) ;  /* 0xffffffe400ac9947 */ /* 0x000fea000383ffff */
.L_x_253:
[----:B------:R-:W-:Y:S05]  /*2400*/  BSYNC B0 ;  /* 0x0000000000007941 */ /* 0x000fea0003800000 */
.L_x_252:
[----:B------:R-:W-:Y:S01]  /*2410*/  ULDC.64 UR4, c[0x0][0x260] ;  /* 0x0000980000047ab9 */ /* 0x000fe20000000a00 */
[----:B------:R-:W-:Y:S01]  /*2420*/  IMAD.MOV R3, RZ, RZ, -R15 ;  /* 0x000000ffff037224 */ /* 0x000fe200078e0a0f */
[----:B------:R-:W-:Y:S01]  /*2430*/  ULDC.64 UR8, c[0x0][0x268] ;  /* 0x00009a0000087ab9 */ /* 0x000fe20000000a00 */
[----:B------:R-:W-:Y:S01]  /*2440*/  IMAD R12, R12, UR5, RZ ;  /* 0x000000050c0c7c24 */ /* 0x000fe2000f8e02ff */
[----:B------:R-:W-:Y:S01]  /*2450*/  ULDC UR10, c[0x0][0x24c] ;  /* 0x00009300000a7ab9 */ /* 0x000fe20000000800 */
[----:B------:R-:W-:Y:S01]  /*2460*/  IMAD R13, R13, UR8, RZ ;  /* 0x000000080d0d7c24 */ /* 0x000fe2000f8e02ff */
[----:B------:R-:W-:Y:S01]  /*2470*/  ULDC UR5, c[0x0][0x25c] ;  /* 0x0000970000057ab9 */ /* 0x000fe20000000800 */
[----:B------:R-:W-:Y:S02]  /*2480*/  IMAD R14, R14, UR9, RZ ;  /* 0x000000090e0e7c24 */ /* 0x000fe4000f8e02ff */
        /* <DEDUP_REMOVED lines=19> */
[----:B------:R0:W-:Y:S02]  /*25c0*/  STG.E desc[UR6][R2.64], R37 ;  /* 0x0000002502007986 */ /* 0x0001e4000c101906 */
[----:B------:R-:W-:Y:S01]  /*25d0*/  USHF.R.S32.HI UR5, URZ, 0x1f, UR4 ;  /* 0x0000001f3f057899 */ /* 0x000fe20008011404 */
[----:B------:R-:W-:Y:S01]  /*25e0*/  IMAD.X R25, RZ, RZ, R25, P1 ;  /* 0x000000ffff197224 */ /* 0x000fe200008e0619 */
[----:B------:R-:W-:-:S04]  /*25f0*/  ISETP.GE.U32.AND P1, PT, R24, UR4, PT ;  /* 0x0000000418007c0c */ /* 0x000fc8000bf26070 */
[----:B------:R-:W-:-:S13]  /*2600*/  ISETP.GE.AND.EX P1, PT, R25, UR5, PT, P1 ;  /* 0x0000000519007c0c */ /* 0x000fda000bf26310 */
[----:B0-----:R-:W-:Y:S05]  /*2610*/  @!P1 BRA `(.L_x_262) ;  /* 0xffffffdc00349947 */ /* 0x001fea000383ffff */
[----:B------:R-:W-:Y:S05]  /*2620*/  EXIT ;  /* 0x000000000000794d */ /* 0x000fea0003800000 */
.L_x_263:
        /* <DEDUP_REMOVED lines=13> */
.L_x_483:


//--------------------- .text._ZN2at6native51_GLOBAL__N__11011a27_18_DepthwiseConv3d_cu_35e0c7b543conv_depthwise3d_cuda_backward_input_kernelIffLi3ELi3ELi3ELin1ELin1ELin1ELin1ELin1ELin1EEEvNS_27GenericPackedTensorAccessorIKT_Lm5ENS_16DefaultPtrTraitsEiEENS3_IS4_Lm5ES6_iEES7_iiiiiiiii --------------------------
	.section	.text._ZN2at6native51_GLOBAL__N__11011a27_18_DepthwiseConv3d_cu_35e0c7b543conv_depthwise3d_cuda_backward_input_kernelIffLi3ELi3ELi3ELin1ELin1ELin1ELin1ELin1ELin1EEEvNS_27GenericPackedTensorAccessorIKT_Lm5ENS_16DefaultPtrTraitsEiEENS3_IS4_Lm5ES6_iEES7_iiiiiiiii,"ax",@progbits
	.align	128
.text._ZN2at6native51_GLOBAL__N__11011a27_18_DepthwiseConv3d_cu_35e0c7b543conv_depthwise3d_cuda_backward_input_kernelIffLi3ELi3ELi3ELin1ELin1ELin1ELin1ELin1ELin1EEEvNS_27GenericPackedTensorAccessorIKT_Lm5ENS_16DefaultPtrTraitsEiEENS3_IS4_Lm5ES6_iEES7_iiiiiiiii:
        .type           _ZN2at6native51_GLOBAL__N__11011a27_18_DepthwiseConv3d_cu_35e0c7b543conv_depthwise3d_cuda_backward_input_kernelIffLi3ELi3ELi3ELin1ELin1ELin1ELin1ELin1ELin1EEEvNS_27GenericPackedTensorAccessorIKT_Lm5ENS_16DefaultPtrTraitsEiEENS3_IS4_Lm5ES6_iEES7_iiiiiiiii,@function
        .size           _ZN2at6native51_GLOBAL__N__11011a27_18_DepthwiseConv3d_cu_35e0c7b543conv_depthwise3d_cuda_backward_input_kernelIffLi3ELi3ELi3ELin1ELin1ELin1ELin1ELin1ELin1EEEvNS_27GenericPackedTensorAccessorIKT_Lm5ENS_16DefaultPtrTraitsEiEENS3_IS4_Lm5ES6_iEES7_iiiiiiiii,(.L_x_484 - _ZN2at6native51_GLOBAL__N__11011a27_18_DepthwiseConv3d_cu_35e0c7b543conv_depthwise3d_cuda_backward_input_kernelIffLi3ELi3ELi3ELin1ELin1ELin1ELin1ELin1ELin1EEEvNS_27GenericPackedTensorAccessorIKT_Lm5ENS_16DefaultPtrTraitsEiEENS3_IS4_Lm5ES6_iEES7_iiiiiiiii)
        .other          _ZN2at6native51_GLOBAL__N__11011a27_18_DepthwiseConv3d_cu_35e0c7b543conv_depthwise3d_cuda_backward_input_kernelIffLi3ELi3ELi3ELin1ELin1ELin1ELin1ELin1ELin1EEEvNS_27GenericPackedTensorAccessorIKT_Lm5ENS_16DefaultPtrTraitsEiEENS3_IS4_Lm5ES6_iEES7_iiiiiiiii,@"STO_CUDA_ENTRY STV_DEFAULT"
_ZN2at6native51_GLOBAL__N__11011a27_18_DepthwiseConv3d_cu_35e0c7b543conv_depthwise3d_cuda_backward_input_kernelIffLi3ELi3ELi3ELin1ELin1ELin1ELin1ELin1ELin1EEEvNS_27GenericPackedTensorAccessorIKT_Lm5ENS_16DefaultPtrTraitsEiEENS3_IS4_Lm5ES6_iEES7_iiiiiiiii:
        /* <DEDUP_REMOVED lines=19> */
[----:B------:R-:W-:Y:S01]  /*0130*/  ULDC UR8, c[0x0][0x228] ;  /* 0x00008a0000087ab9 */ /* 0x000fe20000000800 */
[----:B------:R-:W-:Y:S01]  /*0140*/  ULDC UR9, c[0x0][0x2b8] ;  /* 0x0000ae0000097ab9 */ /* 0x000fe20000000800 */
[----:B------:R-:W1:Y:S01]  /*0150*/  LDC R9, c[0x0][0x21c] ;  /* 0x00008700ff097b82 */ /* 0x000e620000000800 */
        /* <DEDUP_REMOVED lines=24> */
.L_x_268:
[----:B------:R-:W0:Y:S01]  /*02e0*/  LDC R3, c[0x0][0x258] ;  /* 0x00009600ff037b82 */ /* 0x000e220000000800 */
[----:B------:R-:W-:Y:S01]  /*02f0*/  IABS R6, R22 ;  /* 0x0000001600067213 */ /* 0x000fe20000000000 */
[----:B------:R-:W-:Y:S01]  /*0300*/  BSSY B0, `(.L_x_264) ;  /* 0x00001be000007945 */ /* 0x000fe20003800000 */
[----:B------:R-:W-:-:S05]  /*0310*/  IMAD.MOV.U32 R40, RZ, RZ, RZ ;  /* 0x000000ffff287224 */ /* 0x000fca00078e00ff */
[----:B------:R-:W1:Y:S08]  /*0320*/  LDC R17, c[0x0][0x254] ;  /* 0x00009500ff117b82 */ /* 0x000e700000000800 */
[----:B------:R-:W2:Y:S01]  /*0330*/  LDC R16, c[0x0][0x250] ;  /* 0x00009400ff107b82 */ /* 0x000ea20000000800 */
[----:B0-----:R-:W-:-:S07]  /*0340*/  IABS R7, R3 ;  /* 0x0000000300077213 */ /* 0x001fce0000000000 */
[----:B------:R-:W0:Y:S01]  /*0350*/  LDC R13, c[0x0][0x24c] ;  /* 0x00009300ff0d7b82 */ /* 0x000e220000000800 */
[----:B------:R-:W3:Y:S01]  /*0360*/  I2F.RP R0, R7 ;  /* 0x0000000700007306 */ /* 0x000ee20000209400 */
[----:B-1----:R-:W-:Y:S02]  /*0370*/  IABS R8, R17 ;  /* 0x0000001100087213 */ /* 0x002fe40000000000 */
[----:B--2---:R-:W-:-:S05]  /*0380*/  IABS R11, R16 ;  /* 0x00000010000b7213 */ /* 0x004fca0000000000 */
[----:B---3--:R-:W1:Y:S01]  /*0390*/  MUFU.RCP R0, R0 ;  /* 0x0000000000007308 */ /* 0x008e620000001000 */
[----:B0-----:R-:W-:Y:S01]  /*03a0*/  IABS R15, R13 ;  /* 0x0000000d000f7213 */ /* 0x001fe20000000000 */
[----:B-1----:R-:W-:-:S06]  /*03b0*/  VIADD R4, R0, 0xffffffe ;  /* 0x0ffffffe00047836 */ /* 0x002fcc0000000000 */
[----:B------:R0:W1:Y:S02]  /*03c0*/  F2I.FTZ.U32.TRUNC.NTZ R5, R4 ;  /* 0x0000000400057305 */ /* 0x000064000021f000 */
[----:B0-----:R-:W-:Y:S02]  /*03d0*/  IMAD.MOV.U32 R4, RZ, RZ, RZ ;  /* 0x000000ffff047224 */ /* 0x001fe400078e00ff */
[----:B-1----:R-:W-:-:S04]  /*03e0*/  IMAD.MOV R2, RZ, RZ, -R5 ;  /* 0x000000ffff027224 */ /* 0x002fc800078e0a05 */
        /* <DEDUP_REMOVED lines=14> */
[----:B------:R-:W-:Y:S01]  /*04d0*/  LOP3.LUT R2, R22, R3, RZ, 0x3c, !PT ;  /* 0x0000000316027212 */ /* 0x000fe200078e3cff */
[----:B0-----:R-:W-:Y:S02]  /*04e0*/  VIADD R4, R6, 0xffffffe ;  /* 0x0ffffffe06047836 */ /* 0x001fe40000000000 */
[----:B------:R-:W0:Y:S01]  /*04f0*/  I2F.RP R6, R11 ;  /* 0x0000000b00067306 */ /* 0x000e220000209400 */
[----:B------:R-:W-:-:S07]  /*0500*/  ISETP.GE.AND P2, PT, R2, RZ, PT ;  /* 0x000000ff0200720c */ /* 0x000fce0003f46270 */
[----:B------:R1:W2:Y:S01]  /*0510*/  F2I.FTZ.U32.TRUNC.NTZ R5, R4 ;  /* 0x0000000400057305 */ /* 0x0002a2000021f000 */
[----:B------:R-:W-:-:S05]  /*0520*/  @P0 VIADD R0, R0, 0x1 ;  /* 0x0000000100000836 */ /* 0x000fca0000000000 */
[----:B------:R-:W-:Y:S01]  /*0530*/  @!P2 IMAD.MOV R0, RZ, RZ, -R0 ;  /* 0x000000ffff00a224 */ /* 0x000fe200078e0a00 */
[----:B------:R-:W-:Y:S01]  /*0540*/  @!P1 LOP3.LUT R0, RZ, R3, RZ, 0x33, !PT ;  /* 0x00000003ff009212 */ /* 0x000fe200078e33ff */
[----:B0-----:R-:W0:Y:S01]  /*0550*/  MUFU.RCP R6, R6 ;  /* 0x0000000600067308 */ /* 0x001e220000001000 */
[----:B-1----:R-:W-:-:S03]  /*0560*/  IMAD.MOV.U32 R4, RZ, RZ, RZ ;  /* 0x000000ffff047224 */ /* 0x002fc600078e00ff */
[----:B------:R-:W-:Y:S02]  /*0570*/  IMAD.MOV R18, RZ, RZ, -R0 ;  /* 0x000000ffff127224 */ /* 0x000fe400078e0a00 */
[----:B--2---:R-:W-:Y:S02]  /*0580*/  IMAD.MOV R2, RZ, RZ, -R5 ;  /* 0x000000ffff027224 */ /* 0x004fe400078e0a05 */
[----:B------:R-:W-:Y:S02]  /*0590*/  IMAD R18, R3, R18, R22 ;  /* 0x0000001203127224 */ /* 0x000fe400078e0216 */
[----:B------:R-:W-:Y:S01]  /*05a0*/  IMAD R7, R2, R9, RZ ;  /* 0x0000000902077224 */ /* 0x000fe200078e02ff */
[----:B------:R-:W-:-:S03]  /*05b0*/  IABS R2, R0 ;  /* 0x0000000000027213 */ /* 0x000fc60000000000 */
[----:B------:R-:W-:-:S06]  /*05c0*/  IMAD.HI.U32 R4, R5, R7, R4 ;  /* 0x0000000705047227 */ /* 0x000fcc00078e0004 */
[----:B------:R-:W-:-:S04]  /*05d0*/  IMAD.HI.U32 R4, R4, R2, RZ ;  /* 0x0000000204047227 */ /* 0x000fc800078e00ff */
[----:B------:R-:W-:-:S04]  /*05e0*/  IMAD.MOV R5, RZ, RZ, -R4 ;  /* 0x000000ffff057224 */ /* 0x000fc800078e0a04 */
[C---:B------:R-:W-:Y:S02]  /*05f0*/  IMAD R2, R9.reuse, R5, R2 ;  /* 0x0000000509027224 */ /* 0x040fe400078e0202 */
[----:B0-----:R-:W-:Y:S02]  /*0600*/  VIADD R5, R6, 0xffffffe ;  /* 0x0ffffffe06057836 */ /* 0x001fe40000000000 */
[----:B------:R-:W0:Y:S01]  /*0610*/  I2F.RP R6, R15 ;  /* 0x0000000f00067306 */ /* 0x000e220000209400 */
[----:B------:R-:W-:-:S07]  /*0620*/  ISETP.GT.U32.AND P1, PT, R9, R2, PT ;  /* 0x000000020900720c */ /* 0x000fce0003f24070 */
[----:B------:R-:W1:Y:S06]  /*0630*/  F2I.FTZ.U32.TRUNC.NTZ R5, R5 ;  /* 0x0000000500057305 */ /* 0x000e6c000021f000 */
[----:B------:R-:W-:Y:S02]  /*0640*/  @!P1 IMAD.IADD R2, R2, 0x1, -R9 ;  /* 0x0000000102029824 */ /* 0x000fe400078e0a09 */
[----:B------:R-:W-:Y:S01]  /*0650*/  @!P1 VIADD R4, R4, 0x1 ;  /* 0x0000000104049836 */ /* 0x000fe20000000000 */
[----:B------:R-:W-:Y:S01]  /*0660*/  ISETP.NE.AND P1, PT, R17, RZ, PT ;  /* 0x000000ff1100720c */ /* 0x000fe20003f25270 */
[----:B0-----:R-:W0:Y:S01]  /*0670*/  MUFU.RCP R6, R6 ;  /* 0x0000000600067308 */ /* 0x001e220000001000 */
[----:B------:R-:W-:-:S02]  /*0680*/  ISETP.GE.U32.AND P0, PT, R2, R9, PT ;  /* 0x000000090200720c */ /* 0x000fc40003f06070 */
[----:B------:R-:W-:-:S04]  /*0690*/  LOP3.LUT R2, R0, R17, RZ, 0x3c, !PT ;  /* 0x0000001100027212 */ /* 0x000fc800078e3cff */
[----:B------:R-:W-:Y:S01]  /*06a0*/  ISETP.GE.AND P2, PT, R2, RZ, PT ;  /* 0x000000ff0200720c */ /* 0x000fe20003f46270 */
[----:B-1----:R-:W-:-:S04]  /*06b0*/  IMAD.MOV R2, RZ, RZ, -R5 ;  /* 0x000000ffff027224 */ /* 0x002fc800078e0a05 */
        /* <DEDUP_REMOVED lines=10> */
[----:B------:R-:W-:Y:S02]  /*0760*/  IMAD R2, R11, R5, R2 ;  /* 0x000000050b027224 */ /* 0x000fe400078e0202 */
[----:B0-----:R-:W-:-:S03]  /*0770*/  VIADD R5, R6, 0xffffffe ;  /* 0x0ffffffe06057836 */ /* 0x001fc60000000000 */
[----:B------:R-:W-:-:S03]  /*0780*/  ISETP.GT.U32.AND P1, PT, R11, R2, PT ;  /* 0x000000020b00720c */ /* 0x000fc60003f24070 */
[----:B------:R-:W0:Y:S10]  /*0790*/  F2I.FTZ.U32.TRUNC.NTZ R5, R5 ;  /* 0x0000000500057305 */ /* 0x000e34000021f000 */
[----:B------:R-:W-:Y:S01]  /*07a0*/  @!P1 IADD3 R2, R2, -R11, RZ ;  /* 0x8000000b02029210 */ /* 0x000fe20007ffe0ff */
[----:B------:R-:W-:Y:S01]  /*07b0*/  @!P1 VIADD R4, R4, 0x1 ;  /* 0x0000000104049836 */ /* 0x000fe20000000000 */
[----:B------:R-:W-:-:S02]  /*07c0*/  ISETP.NE.AND P1, PT, R16, RZ, PT ;  /* 0x000000ff1000720c */ /* 0x000fc40003f25270 */
        /* <DEDUP_REMOVED lines=22> */
[----:B------:R-:W-:-:S04]  /*0930*/  IMAD.MOV R2, RZ, RZ, -R9 ;  /* 0x000000ffff027224 */ /* 0x000fc800078e0a09 */
[----:B------:R-:W-:Y:S02]  /*0940*/  IMAD R17, R17, R2, R0 ;  /* 0x0000000211117224 */ /* 0x000fe400078e0200 */
        /* <DEDUP_REMOVED lines=11> */
[----:B------:R-:W0:Y:S01]  /*0a00*/  LDC R0, c[0x0][0x2a8] ;  /* 0x0000aa00ff007b82 */ /* 0x000e220000000800 */
[----:B------:R-:W-:Y:S01]  /*0a10*/  ULDC.64 UR4, c[0x0][0x2b0] ;  /* 0x0000ac0000047ab9 */ /* 0x000fe20000000a00 */
[----:B------:R-:W-:Y:S02]  /*0a20*/  IMAD.MOV.U32 R40, RZ, RZ, RZ ;  /* 0x000000ffff287224 */ /* 0x000fe400078e00ff */
[----:B------:R-:W-:Y:S01]  /*0a30*/  VIADD R15, R18, UR5 ;  /* 0x00000005120f7c36 */ /* 0x000fe20008000000 */
[----:B------:R-:W-:Y:S01]  /*0a40*/  ULDC UR5, c[0x0][0x2c0] ;  /* 0x0000b00000057ab9 */ /* 0x000fe20000000800 */
[----:B------:R-:W-:Y:S01]  /*0a50*/  VIADD R12, R17, UR4 ;  /* 0x00000004110c7c36 */ /* 0x000fe20008000000 */
[----:B------:R-:W-:Y:S01]  /*0a60*/  ULDC UR4, c[0x0][0x2bc] ;  /* 0x0000af0000047ab9 */ /* 0x000fe20000000800 */
[----:B------:R-:W1:Y:S01]  /*0a70*/  LDC R5, c[0x0][0x2a4] ;  /* 0x0000a900ff057b82 */ /* 0x000e620000000800 */
[----:B------:R-:W-:Y:S01]  /*0a80*/  IABS R24, R15 ;  /* 0x0000000f00187213 */ /* 0x000fe20000000000 */
[----:B------:R-:W-:Y:S01]  /*0a90*/  VIADD R14, R15, -UR5 ;  /* 0x800000050f0e7c36 */ /* 0x000fe20008000000 */
[----:B------:R-:W-:Y:S01]  /*0aa0*/  IABS R25, R12 ;  /* 0x0000000c00197213 */ /* 0x000fe20000000000 */
[----:B------:R-:W-:-:S02]  /*0ab0*/  VIADD R11, R12, -UR4 ;  /* 0x800000040c0b7c36 */ /* 0x000fc40008000000 */
[----:B------:R-:W-:Y:S01]  /*0ac0*/  IMAD R29, RZ, RZ, -UR4 ;  /* 0x80000004ff1d7e24 */ /* 0x000fe2000f8e02ff */
[----:B------:R-:W-:Y:S01]  /*0ad0*/  IABS R28, R14 ;  /* 0x0000000e001c7213 */ /* 0x000fe20000000000 */
[----:B------:R-:W-:Y:S01]  /*0ae0*/  ULDC UR4, c[0x0][0x28c] ;  /* 0x0000a30000047ab9 */ /* 0x000fe20000000800 */
[----:B------:R-:W-:Y:S02]  /*0af0*/  IABS R31, R11 ;  /* 0x0000000b001f7213 */ /* 0x000fe40000000000 */
[----:B0-----:R-:W-:-:S04]  /*0b00*/  IABS R7, R0 ;  /* 0x0000000000077213 */ /* 0x001fc80000000000 */
[----:B------:R-:W0:Y:S01]  /*0b10*/  I2F.RP R9, R7 ;  /* 0x0000000700097306 */ /* 0x000e220000209400 */
[----:B-1----:R-:W-:-:S07]  /*0b20*/  IABS R4, R5 ;  /* 0x0000000500047213 */ /* 0x002fce0000000000 */
[----:B------:R-:W1:Y:S08]  /*0b30*/  I2F.RP R2, R4 ;  /* 0x0000000400027306 */ /* 0x000e700000209400 */
[----:B0-----:R-:W0:Y:S08]  /*0b40*/  MUFU.RCP R9, R9 ;  /* 0x0000000900097308 */ /* 0x001e300000001000 */
[----:B-1----:R1:W-:Y:S01]  /*0b50*/  MUFU.RCP R6, R2 ;  /* 0x0000000200067308 */ /* 0x0023e20000001000 */
[----:B0-----:R-:W-:-:S02]  /*0b60*/  VIADD R3, R9, 0xffffffe ;  /* 0x0ffffffe09037836 */ /* 0x001fc40000000000 */
[----:B-1----:R-:W-:-:S05]  /*0b70*/  IMAD.MOV.U32 R2, RZ, RZ, RZ ;  /* 0x000000ffff027224 */ /* 0x002fca00078e00ff */
[----:B------:R-:W0:Y:S02]  /*0b80*/  F2I.FTZ.U32.TRUNC.NTZ R3, R3 ;  /* 0x0000000300037305 */ /* 0x000e24000021f000 */
[----:B0-----:R-:W-:-:S04]  /*0b90*/  IMAD.MOV R10, RZ, RZ, -R3 ;  /* 0x000000ffff0a7224 */ /* 0x001fc800078e0a03 */
[----:B------:R-:W-:Y:S02]  /*0ba0*/  IMAD R9, R10, R7, RZ ;  /* 0x000000070a097224 */ /* 0x000fe400078e02ff */
[----:B------:R-:W-:Y:S02]  /*0bb0*/  IMAD R10, RZ, RZ, -UR5 ;  /* 0x80000005ff0a7e24 */ /* 0x000fe4000f8e02ff */
[----:B------:R-:W-:-:S04]  /*0bc0*/  IMAD.HI.U32 R9, R3, R9, R2 ;  /* 0x0000000903097227 */ /* 0x000fc800078e0002 */
[----:B------:R-:W-:Y:S02]  /*0bd0*/  VIADD R3, R6, 0xffffffe ;  /* 0x0ffffffe06037836 */ /* 0x000fe40000000000 */
[----:B------:R-:W-:-:S04]  /*0be0*/  IMAD.HI.U32 R26, R9, R24, RZ ;  /* 0x00000018091a7227 */ /* 0x000fc800078e00ff */
[----:B------:R-:W0:Y:S01]  /*0bf0*/  F2I.FTZ.U32.TRUNC.NTZ R3, R3 ;  /* 0x0000000300037305 */ /* 0x000e22000021f000 */
[----:B------:R-:W-:Y:S01]  /*0c00*/  IADD3 R2, -R26, RZ, RZ ;  /* 0x000000ff1a027210 */ /* 0x000fe20007ffe1ff */
[----:B------:R-:W-:-:S04]  /*0c10*/  IMAD.HI.U32 R6, R9, R28, RZ ;  /* 0x0000001c09067227 */ /* 0x000fc800078e00ff */
[----:B------:R-:W-:Y:S02]  /*0c20*/  IMAD R13, R10, 0x2, R15 ;  /* 0x000000020a0d7824 */ /* 0x000fe400078e020f */
[----:B------:R-:W-:Y:S02]  /*0c30*/  IMAD R24, R7, R2, R24 ;  /* 0x0000000207187224 */ /* 0x000fe400078e0218 */
[----:B------:R-:W-:Y:S01]  /*0c40*/  IMAD.MOV R2, RZ, RZ, -R6 ;  /* 0x000000ffff027224 */ /* 0x000fe200078e0a06 */
[----:B------:R-:W-:Y:S01]  /*0c50*/  IABS R30, R13 ;  /* 0x0000000d001e7213 */ /* 0x000fe20000000000 */
[----:B------:R-:W-:Y:S01]  /*0c60*/  IMAD R10, R29, 0x2, R12 ;  /* 0x000000021d0a7824 */ /* 0x000fe200078e020c */
[C---:B------:R-:W-:Y:S01]  /*0c70*/  ISETP.GT.U32.AND P4, PT, R7.reuse, R24, PT ;  /* 0x000000180700720c */ /* 0x040fe20003f84070 */
[C---:B------:R-:W-:Y:S02]  /*0c80*/  IMAD R28, R7.reuse, R2, R28 ;  /* 0x00000002071c7224 */ /* 0x040fe400078e021c */
[----:B0-----:R-:W-:Y:S01]  /*0c90*/  IMAD.MOV R27, RZ, RZ, -R3 ;  /* 0x000000ffff1b7224 */ /* 0x001fe200078e0a03 */
[----:B------:R-:W-:Y:S01]  /*0ca0*/  IABS R33, R10 ;  /* 0x0000000a00217213 */ /* 0x000fe20000000000 */
[----:B------:R-:W-:Y:S01]  /*0cb0*/  IMAD.MOV.U32 R2, RZ, RZ, RZ ;  /* 0x000000ffff027224 */ /* 0x000fe200078e00ff */
[----:B------:R-:W-:Y:S01]  /*0cc0*/  ISETP.GT.U32.AND P1, PT, R7, R28, PT ;  /* 0x0000001c0700720c */ /* 0x000fe20003f24070 */
[----:B------:R-:W-:-:S02]  /*0cd0*/  IMAD R27, R27, R4, RZ ;  /* 0x000000041b1b7224 */ /* 0x000fc400078e02ff */
[----:B------:R-:W-:-:S04]  /*0ce0*/  IMAD.HI.U32 R9, R9, R30, RZ ;  /* 0x0000001e09097227 */ /* 0x000fc800078e00ff */
[----:B------:R-:W-:-:S04]  /*0cf0*/  IMAD.HI.U32 R27, R3, R27, R2 ;  /* 0x0000001b031b7227 */ /* 0x000fc800078e0002 */
[----:B------:R-:W-:Y:S02]  /*0d00*/  IMAD.MOV R3, RZ, RZ, -R9 ;  /* 0x000000ffff037224 */ /* 0x000fe400078e0a09 */
[----:B------:R-:W-:-:S04]  /*0d10*/  IMAD.HI.U32 R2, R27, R25, RZ ;  /* 0x000000191b027227 */ /* 0x000fc800078e00ff */
[----:B------:R-:W-:Y:S02]  /*0d20*/  IMAD R30, R7, R3, R30 ;  /* 0x00000003071e7224 */ /* 0x000fe400078e021e */
[----:B------:R-:W-:Y:S02]  /*0d30*/  IMAD.MOV R29, RZ, RZ, -R2 ;  /* 0x000000ffff1d7224 */ /* 0x000fe400078e0a02 */
[----:B------:R-:W-:Y:S01]  /*0d40*/  IMAD.HI.U32 R3, R27, R31, RZ ;  /* 0x0000001f1b037227 */ /* 0x000fe200078e00ff */
[----:B------:R-:W-:-:S03]  /*0d50*/  ISETP.GT.U32.AND P3, PT, R7, R30, PT ;  /* 0x0000001e0700720c */ /* 0x000fc60003f64070 */
[----:B------:R-:W-:Y:S02]  /*0d60*/  IMAD R25, R4, R29, R25 ;  /* 0x0000001d04197224 */ /* 0x000fe400078e0219 */
[----:B------:R-:W-:Y:S02]  /*0d70*/  IMAD.MOV R29, RZ, RZ, -R3 ;  /* 0x000000ffff1d7224 */ /* 0x000fe400078e0a03 */
[--C-:B------:R-:W-:Y:S01]  /*0d80*/  @!P4 IMAD.IADD R24, R24, 0x1, -R7.reuse ;  /* 0x000000011818c824 */ /* 0x100fe200078e0a07 */
[----:B------:R-:W-:Y:S01]  /*0d90*/  ISETP.GT.U32.AND P5, PT, R4, R25, PT ;  /* 0x000000190400720c */ /* 0x000fe20003fa4070 */
[----:B------:R-:W-:Y:S02]  /*0da0*/  @!P1 IMAD.IADD R28, R28, 0x1, -R7 ;  /* 0x000000011c1c9824 */ /* 0x000fe400078e0a07 */
[----:B------:R-:W-:Y:S01]  /*0db0*/  IMAD.HI.U32 R27, R27, R33, RZ ;  /* 0x000000211b1b7227 */ /* 0x000fe200078e00ff */
[-C--:B------:R-:W-:Y:S02]  /*0dc0*/  ISETP.GE.U32.AND P6, PT, R24, R7.reuse, PT ;  /* 0x000000071800720c */ /* 0x080fe40003fc6070 */
[----:B------:R-:W-:Y:S01]  /*0dd0*/  ISETP.GE.U32.AND P2, PT, R28, R7, PT ;  /* 0x000000071c00720c */ /* 0x000fe20003f46070 */
[----:B------:R-:W-:Y:S01]  /*0de0*/  IMAD R29, R4, R29, R31 ;  /* 0x0000001d041d7224 */ /* 0x000fe200078e021f */
[-C--:B------:R-:W-:Y:S01]  /*0df0*/  LOP3.LUT R28, R14, R0.reuse, RZ, 0x3c, !PT ;  /* 0x000000000e1c7212 */ /* 0x080fe200078e3cff */
[----:B------:R-:W-:Y:S01]  /*0e00*/  @!P3 IMAD.IADD R30, R30, 0x1, -R7 ;  /* 0x000000011e1eb824 */ /* 0x000fe200078e0a07 */
[----:B------:R-:W-:Y:S01]  /*0e10*/  LOP3.LUT R31, RZ, R0, RZ, 0x33, !PT ;  /* 0x00000000ff1f7212 */ /* 0x000fe200078e33ff */
[----:B------:R-:W-:Y:S01]  /*0e20*/  IMAD.MOV R24, RZ, RZ, -R27 ;  /* 0x000000ffff187224 */ /* 0x000fe200078e0a1b */
[----:B------:R-:W-:Y:S01]  /*0e30*/  ISETP.GT.U32.AND P0, PT, R4, R29, PT ;  /* 0x0000001d0400720c */ /* 0x000fe20003f04070 */
[----:B------:R-:W-:Y:S01]  /*0e40*/  @!P4 VIADD R26, R26, 0x1 ;  /* 0x000000011a1ac836 */ /* 0x000fe20000000000 */
[----:B------:R-:W-:Y:S01]  /*0e50*/  ISETP.GE.U32.AND P4, PT, R30, R7, PT ;  /* 0x000000071e00720c */ /* 0x000fe20003f86070 */
[----:B------:R-:W-:Y:S01]  /*0e60*/  IMAD R7, R4, R24, R33 ;  /* 0x0000001804077224 */ /* 0x000fe200078e0221 */
[----:B------:R-:W-:Y:S01]  /*0e70*/  LOP3.LUT R24, R15, R0, RZ, 0x3c, !PT ;  /* 0x000000000f187212 */ /* 0x000fe200078e3cff */
[----:B------:R-:W-:Y:S01]  /*0e80*/  @!P1 VIADD R6, R6, 0x1 ;  /* 0x0000000106069836 */ /* 0x000fe20000000000 */
[----:B------:R-:W-:Y:S01]  /*0e90*/  @!P5 IADD3 R2, R2, 0x1, RZ ;  /* 0x000000010202d810 */ /* 0x000fe20007ffe0ff */
[----:B------:R-:W-:Y:S01]  /*0ea0*/  @!P5 IMAD.IADD R25, R25, 0x1, -R4 ;  /* 0x000000011919d824 */ /* 0x000fe200078e0a04 */
[----:B------:R-:W-:Y:S01]  /*0eb0*/  ISETP.GT.U32.AND P1, PT, R4, R7, PT ;  /* 0x000000070400720c */ /* 0x000fe20003f24070 */
[----:B------:R-:W-:-:S02]  /*0ec0*/  @P2 VIADD R6, R6, 0x1 ;  /* 0x0000000106062836 */ /* 0x000fc40000000000 */
[----:B------:R-:W-:Y:S01]  /*0ed0*/  @!P3 VIADD R9, R9, 0x1 ;  /* 0x000000010909b836 */ /* 0x000fe20000000000 */
[-C--:B------:R-:W-:Y:S01]  /*0ee0*/  ISETP.GE.U32.AND P2, PT, R25, R4.reuse, PT ;  /* 0x000000041900720c */ /* 0x080fe20003f46070 */
[--C-:B------:R-:W-:Y:S01]  /*0ef0*/  @!P0 IMAD.IADD R29, R29, 0x1, -R4.reuse ;  /* 0x000000011d1d8824 */ /* 0x100fe200078e0a04 */
[----:B------:R-:W-:Y:S01]  /*0f00*/  ISETP.GE.AND P3, PT, R28, RZ, PT ;  /* 0x000000ff1c00720c */ /* 0x000fe20003f66270 */
[----:B------:R-:W-:Y:S01]  /*0f10*/  @P6 VIADD R26, R26, 0x1 ;  /* 0x000000011a1a6836 */ /* 0x000fe20000000000 */
[----:B------:R-:W-:Y:S01]  /*0f20*/  ISETP.GE.AND P6, PT, R24, RZ, PT ;  /* 0x000000ff1800720c */ /* 0x000fe20003fc6270 */
[----:B------:R-:W-:Y:S01]  /*0f30*/  @P4 VIADD R9, R9, 0x1 ;  /* 0x0000000109094836 */ /* 0x000fe20000000000 */
[----:B------:R-:W-:Y:S01]  /*0f40*/  ISETP.GE.U32.AND P4, PT, R29, R4, PT ;  /* 0x000000041d00720c */ /* 0x000fe20003f86070 */
[----:B------:R-:W0:Y:S01]  /*0f50*/  LDC.64 R24, c[0x0][0x270] ;  /* 0x00009c00ff187b82 */ /* 0x000e220000000a00 */
[-C--:B------:R-:W-:Y:S01]  /*0f60*/  LOP3.LUT R28, R12, R5.reuse, RZ, 0x3c, !PT ;  /* 0x000000050c1c7212 */ /* 0x080fe200078e3cff */
[----:B------:R-:W-:Y:S01]  /*0f70*/  @!P1 IMAD.IADD R7, R7, 0x1, -R4 ;  /* 0x0000000107079824 */ /* 0x000fe200078e0a04 */
[----:B------:R-:W-:Y:S01]  /*0f80*/  LOP3.LUT R29, R13, R0, RZ, 0x3c, !PT ;  /* 0x000000000d1d7212 */ /* 0x000fe200078e3cff */
[----:B------:R-:W-:Y:S01]  /*0f90*/  @!P0 VIADD R3, R3, 0x1 ;  /* 0x0000000103038836 */ /* 0x000fe20000000000 */
[----:B------:R-:W-:Y:S01]  /*0fa0*/  ISETP.GE.AND P5, PT, R28, RZ, PT ;  /* 0x000000ff1c00720c */ /* 0x000fe20003fa6270 */
[----:B------:R-:W-:Y:S01]  /*0fb0*/  @P2 VIADD R2, R2, 0x1 ;  /* 0x0000000102022836 */ /* 0x000fe20000000000 */
[----:B------:R-:W-:Y:S01]  /*0fc0*/  ISETP.GE.U32.AND P2, PT, R7, R4, PT ;  /* 0x000000040700720c */ /* 0x000fe20003f46070 */
[----:B------:R-:W-:Y:S01]  /*0fd0*/  @!P1 VIADD R27, R27, 0x1 ;  /* 0x000000011b1b9836 */ /* 0x000fe20000000000 */
[-C--:B------:R-:W-:Y:S01]  /*0fe0*/  LOP3.LUT R4, R11, R5.reuse, RZ, 0x3c, !PT ;  /* 0x000000050b047212 */ /* 0x080fe200078e3cff */
[----:B------:R-:W-:Y:S01]  /*0ff0*/  @!P6 IMAD.MOV R26, RZ, RZ, -R26 ;  /* 0x000000ffff1ae224 */ /* 0x000fe200078e0a1a */
[-C--:B------:R-:W-:Y:S01]  /*1000*/  LOP3.LUT R28, R10, R5.reuse, RZ, 0x3c, !PT ;  /* 0x000000050a1c7212 */ /* 0x080fe200078e3cff */
[----:B------:R-:W-:Y:S01]  /*1010*/  @P4 VIADD R3, R3, 0x1 ;  /* 0x0000000103034836 */ /* 0x000fe20000000000 */
[----:B------:R-:W-:Y:S01]  /*1020*/  ISETP.GE.AND P6, PT, R29, RZ, PT ;  /* 0x000000ff1d00720c */ /* 0x000fe20003fc6270 */
[----:B------:R-:W-:Y:S01]  /*1030*/  IMAD R7, R8, UR4, RZ ;  /* 0x0000000408077c24 */ /* 0x000fe2000f8e02ff */
[----:B------:R-:W-:Y:S01]  /*1040*/  ISETP.GE.AND P0, PT, R4, RZ, PT ;  /* 0x000000ff0400720c */ /* 0x000fe20003f06270 */
[----:B------:R-:W-:Y:S01]  /*1050*/  @!P3 IMAD.MOV R6, RZ, RZ, -R6 ;  /* 0x000000ffff06b224 */ /* 0x000fe200078e0a06 */
[----:B------:R-:W-:Y:S01]  /*1060*/  ISETP.GE.AND P4, PT, R28, RZ, PT ;  /* 0x000000ff1c00720c */ /* 0x000fe20003f86270 */
[----:B------:R-:W-:Y:S01]  /*1070*/  @!P5 IMAD.MOV R2, RZ, RZ, -R2 ;  /* 0x000000ffff02d224 */ /* 0x000fe200078e0a02 */
[----:B------:R-:W-:Y:S01]  /*1080*/  ISETP.NE.AND P1, PT, R0, RZ, PT ;  /* 0x000000ff0000720c */ /* 0x000fe20003f25270 */
[----:B------:R-:W-:Y:S01]  /*1090*/  IMAD.MOV.U32 R0, RZ, RZ, R9 ;  /* 0x000000ffff007224 */ /* 0x000fe200078e0009 */
[----:B------:R-:W-:Y:S01]  /*10a0*/  LOP3.LUT R29, RZ, R5, RZ, 0x33, !PT ;  /* 0x00000005ff1d7212 */ /* 0x000fe200078e33ff */
[----:B------:R-:W-:Y:S01]  /*10b0*/  @P2 VIADD R27, R27, 0x1 ;  /* 0x000000011b1b2836 */ /* 0x000fe20000000000 */
[----:B------:R-:W-:Y:S01]  /*10c0*/  ISETP.NE.AND P2, PT, R5, RZ, PT ;  /* 0x000000ff0500720c */ /* 0x000fe20003f45270 */
[----:B0-----:R-:W-:Y:S01]  /*10d0*/  IMAD.WIDE R24, R7, 0x4, R24 ;  /* 0x0000000407187825 */ /* 0x001fe200078e0218 */
[----:B------:R-:W-:-:S02]  /*10e0*/  SEL R7, R31, R6, !P1 ;  /* 0x000000061f077207 */ /* 0x000fc40004800000 */
[----:B------:R-:W-:Y:S01]  /*10f0*/  SEL R6, R29, R2, !P2 ;  /* 0x000000021d067207 */ /* 0x000fe20005000000 */
[----:B------:R-:W-:Y:S01]  /*1100*/  @!P6 IMAD.MOV R0, RZ, RZ, -R0 ;  /* 0x000000ffff00e224 */ /* 0x000fe200078e0a00 */
[C---:B------:R-:W-:Y:S01]  /*1110*/  SEL R9, R31.reuse, R26, !P1 ;  /* 0x0000001a1f097207 */ /* 0x040fe20004800000 */
[----:B------:R-:W-:Y:S02]  /*1120*/  @!P0 IMAD.MOV R3, RZ, RZ, -R3 ;  /* 0x000000ffff038224 */ /* 0x000fe400078e0a03 */
[----:B------:R-:W-:Y:S01]  /*1130*/  @!P4 IMAD.MOV R27, RZ, RZ, -R27 ;  /* 0x000000ffff1bc224 */ /* 0x000fe200078e0a1b */
[----:B------:R-:W-:Y:S01]  /*1140*/  SEL R5, R31, R0, !P1 ;  /* 0x000000001f057207 */ /* 0x000fe20004800000 */
[----:B------:R-:W-:Y:S01]  /*1150*/  IMAD.MOV.U32 R0, RZ, RZ, R24 ;  /* 0x000000ffff007224 */ /* 0x000fe200078e0018 */
[C---:B------:R-:W-:Y:S01]  /*1160*/  SEL R4, R29.reuse, R3, !P2 ;  /* 0x000000031d047207 */ /* 0x040fe20005000000 */
[----:B------:R-:W-:Y:S01]  /*1170*/  IMAD.MOV.U32 R3, RZ, RZ, R25 ;  /* 0x000000ffff037224 */ /* 0x000fe200078e0019 */
[----:B------:R-:W-:-:S07]  /*1180*/  SEL R2, R29, R27, !P2 ;  /* 0x0000001b1d027207 */ /* 0x000fce0005000000 */
.L_x_267:
[----:B------:R-:W0:Y:S01]  /*1190*/  LDC.64 R24, c[0x0][0x2a0] ;  /* 0x0000a800ff187b82 */ /* 0x000e220000000a00 */
[----:B------:R-:W-:Y:S01]  /*11a0*/  ULDC UR5, c[0x0][0x230] ;  /* 0x00008c0000057ab9 */ /* 0x000fe20000000800 */
[----:B------:R-:W-:Y:S01]  /*11b0*/  ULDC UR4, c[0x0][0x22c] ;  /* 0x00008b0000047ab9 */ /* 0x000fe20000000800 */
[----:B------:R-:W-:Y:S01]  /*11c0*/  IMAD R29, R32, R19, RZ ;  /* 0x00000013201d7224 */ /* 0x000fe200078e02ff */
[----:B------:R-:W-:Y:S01]  /*11d0*/  MOV R44, R3 ;  /* 0x00000003002c7202 */ /* 0x000fe20000000f00 */
[----:B------:R-:W-:Y:S02]  /*11e0*/  IMAD R35, R8, UR5, RZ ;  /* 0x0000000508237c24 */ /* 0x000fe4000f8e02ff */
[----:B------:R-:W-:Y:S01]  /*11f0*/  IMAD R34, R20, UR4, RZ ;  /* 0x0000000414227c24 */ /* 0x000fe2000f8e02ff */
[----:B------:R-:W-:Y:S01]  /*1200*/  ULDC UR4, c[0x0][0x2ac] ;  /* 0x0000ab0000047ab9 */ /* 0x000fe20000000800 */
[----:B------:R-:W-:Y:S01]  /*1210*/  IMAD.IADD R31, R32, 0x1, R29 ;  /* 0x00000001201f7824 */ /* 0x000fe200078e021d */
[----:B------:R-:W-:Y:S01]  /*1220*/  SHF.R.S32.HI R29, RZ, 0x1f, R35 ;  /* 0x0000001fff1d7819 */ /* 0x000fe20000011423 */
[----:B------:R-:W-:Y:S01]  /*1230*/  VIADD R8, R8, 0x1 ;  /* 0x0000000108087836 */ /* 0x000fe20000000000 */
[----:B------:R-:W-:Y:S01]  /*1240*/  IADD3 R35, P0, R34, R35, RZ ;  /* 0x0000002322237210 */ /* 0x000fe20007f1e0ff */
[----:B------:R-:W-:-:S02]  /*1250*/  IMAD.MOV.U32 R38, RZ, RZ, RZ ;  /* 0x000000ffff267224 */ /* 0x000fc400078e00ff */
[----:B------:R-:W-:Y:S01]  /*1260*/  IMAD.MOV.U32 R43, RZ, RZ, R0 ;  /* 0x000000ffff2b7224 */ /* 0x000fe200078e0000 */
[----:B------:R-:W-:Y:S01]  /*1270*/  ISETP.GE.AND P5, PT, R8, R31, PT ;  /* 0x0000001f0800720c */ /* 0x000fe20003fa6270 */
[----:B------:R-:W-:Y:S01]  /*1280*/  VIADD R37, R16, UR4 ;  /* 0x0000000410257c36 */ /* 0x000fe20008000000 */
[----:B------:R-:W-:Y:S02]  /*1290*/  LEA.HI.X.SX32 R34, R34, R29, 0x1, P0 ;  /* 0x0000001d22227211 */ /* 0x000fe400000f0eff */
        /* <DEDUP_REMOVED lines=10> */
.L_x_266:
[----:B------:R-:W0:Y:S01]  /*1340*/  LDC R42, c[0x0][0x2a0] ;  /* 0x0000a800ff2a7b82 */ /* 0x000e220000000800 */
[----:B------:R-:W-:-:S05]  /*1350*/  IABS R24, R37 ;  /* 0x0000002500187213 */ /* 0x000fca0000000000 */
[----:B------:R-:W-:-:S04]  /*1360*/  IMAD.HI.U32 R41, R33, R24, RZ ;  /* 0x0000001821297227 */ /* 0x000fc800078e00ff */
[----:B------:R-:W-:Y:S01]  /*1370*/  IMAD.MOV R25, RZ, RZ, -R41 ;  /* 0x000000ffff197224 */ /* 0x000fe200078e0a29 */
[----:B0-----:R-:W-:-:S05]  /*1380*/  IABS R26, R42 ;  /* 0x0000002a001a7213 */ /* 0x001fca0000000000 */
        /* <DEDUP_REMOVED lines=8> */
[----:B------:R-:W-:-:S04]  /*1410*/  @P0 VIADD R41, R41, 0x1 ;  /* 0x0000000129290836 */ /* 0x000fc80000000000 */
[----:B------:R-:W-:Y:S01]  /*1420*/  @!P2 IMAD.MOV R41, RZ, RZ, -R41 ;  /* 0x000000ffff29a224 */ /* 0x000fe200078e0a29 */
[----:B------:R-:W-:-:S04]  /*1430*/  @!P1 LOP3.LUT R41, RZ, R42, RZ, 0x33, !PT ;  /* 0x0000002aff299212 */ /* 0x000fc800078e33ff */
[--C-:B------:R-:W-:Y:S01]  /*1440*/  LOP3.LUT R24, R9, R6, R41.reuse, 0xfe, !PT ;  /* 0x0000000609187212 */ /* 0x100fe200078efe29 */
[----:B------:R-:W-:Y:S01]  /*1450*/  IMAD R48, R41, UR11, R6 ;  /* 0x0000000b29307c24 */ /* 0x000fe2000f8e0206 */
[--C-:B------:R-:W-:Y:S02]  /*1460*/  LOP3.LUT R26, R9, R4, R41.reuse, 0xfe, !PT ;  /* 0x00000004091a7212 */ /* 0x100fe400078efe29 */
[----:B------:R-:W-:Y:S02]  /*1470*/  ISETP.GE.AND P0, PT, R24, RZ, PT ;  /* 0x000000ff1800720c */ /* 0x000fe40003f06270 */
[----:B------:R-:W-:Y:S02]  /*1480*/  LOP3.LUT R24, R7, R6, R41, 0xfe, !PT ;  /* 0x0000000607187212 */ /* 0x000fe400078efe29 */
[----:B------:R-:W-:Y:S02]  /*1490*/  ISETP.GE.OR P0, PT, R9, UR8, !P0 ;  /* 0x0000000809007c0c */ /* 0x000fe4000c706670 */
[----:B------:R-:W-:-:S02]  /*14a0*/  ISETP.GE.AND P1, PT, R24, RZ, PT ;  /* 0x000000ff1800720c */ /* 0x000fc40003f26270 */
[C---:B------:R-:W-:Y:S02]  /*14b0*/  ISETP.GE.OR P0, PT, R6.reuse, UR11, P0 ;  /* 0x0000000b06007c0c */ /* 0x040fe40008706670 */
[----:B------:R-:W-:Y:S02]  /*14c0*/  ISETP.GE.OR P1, PT, R7, UR8, !P1 ;  /* 0x0000000807007c0c */ /* 0x000fe4000cf26670 */
[----:B------:R-:W-:Y:S02]  /*14d0*/  ISETP.GE.OR P2, PT, R41, UR10, P0 ;  /* 0x0000000a29007c0c */ /* 0x000fe40008746670 */
[----:B------:R-:W-:Y:S02]  /*14e0*/  ISETP.GE.OR P1, PT, R6, UR11, P1 ;  /* 0x0000000b06007c0c */ /* 0x000fe40008f26670 */
[----:B------:R-:W-:Y:S02]  /*14f0*/  LOP3.LUT R24, R5, R6, R41, 0xfe, !PT ;  /* 0x0000000605187212 */ /* 0x000fe400078efe29 */
[----:B------:R-:W-:-:S02]  /*1500*/  ISETP.GE.OR P1, PT, R41, UR10, P1 ;  /* 0x0000000a29007c0c */ /* 0x000fc40008f26670 */
[----:B------:R-:W-:Y:S02]  /*1510*/  ISETP.GE.AND P0, PT, R24, RZ, PT ;  /* 0x000000ff1800720c */ /* 0x000fe40003f06270 */
[----:B------:R-:W-:Y:S02]  /*1520*/  ISETP.GE.AND P3, PT, R26, RZ, PT ;  /* 0x000000ff1a00720c */ /* 0x000fe40003f66270 */
[----:B------:R-:W-:Y:S01]  /*1530*/  ISETP.GE.OR P0, PT, R5, UR8, !P0 ;  /* 0x0000000805007c0c */ /* 0x000fe2000c706670 */
[----:B------:R-:W0:Y:S01]  /*1540*/  @!P2 LDC.64 R24, c[0x0][0x210] ;  /* 0x00008400ff18ab82 */ /* 0x000e220000000a00 */
[----:B------:R-:W-:Y:S01]  /*1550*/  @!P2 IMAD R30, R48, UR8, R9 ;  /* 0x00000008301eac24 */ /* 0x000fe2000f8e0209 */
[----:B------:R-:W-:Y:S02]  /*1560*/  ISETP.GE.OR P3, PT, R9, UR8, !P3 ;  /* 0x0000000809007c0c */ /* 0x000fe4000df66670 */
[----:B------:R-:W-:Y:S02]  /*1570*/  ISETP.GE.OR P0, PT, R6, UR11, P0 ;  /* 0x0000000b06007c0c */ /* 0x000fe40008706670 */
[----:B------:R-:W-:Y:S01]  /*1580*/  @!P2 IADD3 R31, P4, R30, R35, RZ ;  /* 0x000000231e1fa210 */ /* 0x000fe20007f9e0ff */
[----:B------:R-:W-:Y:S01]  /*1590*/  @!P1 IMAD R45, R48, UR8, R7 ;  /* 0x00000008302d9c24 */ /* 0x000fe2000f8e0207 */
[----:B------:R-:W1:Y:S01]  /*15a0*/  @!P1 LDC.64 R28, c[0x0][0x210] ;  /* 0x00008400ff1c9b82 */ /* 0x000e620000000a00 */
[----:B------:R-:W-:-:S02]  /*15b0*/  ISETP.GE.OR P0, PT, R41, UR10, P0 ;  /* 0x0000000a29007c0c */ /* 0x000fc40008706670 */
[----:B------:R-:W-:Y:S02]  /*15c0*/  @!P2 LEA.HI.X.SX32 R50, R30, R34, 0x1, P4 ;  /* 0x000000221e32a211 */ /* 0x000fe400020f0eff */
[----:B------:R-:W-:Y:S02]  /*15d0*/  @!P1 IADD3 R46, P4, R45, R35, RZ ;  /* 0x000000232d2e9210 */ /* 0x000fe40007f9e0ff */
[----:B------:R-:W-:-:S04]  /*15e0*/  ISETP.GE.OR P3, PT, R4, UR11, P3 ;  /* 0x0000000b04007c0c */ /* 0x000fc80009f66670 */
[----:B------:R-:W-:-:S03]  /*15f0*/  ISETP.GE.OR P3, PT, R41, UR10, P3 ;  /* 0x0000000a29007c0c */ /* 0x000fc60009f66670 */
[----:B------:R-:W2:Y:S01]  /*1600*/  @!P0 LDC.64 R26, c[0x0][0x210] ;  /* 0x00008400ff1a8b82 */ /* 0x000ea20000000a00 */
[----:B------:R-:W-:Y:S01]  /*1610*/  @!P0 IMAD R47, R48, UR8, R5 ;  /* 0x00000008302f8c24 */ /* 0x000fe2000f8e0205 */
[----:B0-----:R-:W-:-:S04]  /*1620*/  @!P2 LEA R30, P6, R31, R24, 0x2 ;  /* 0x000000181f1ea211 */ /* 0x001fc800078c10ff */
[----:B------:R-:W-:Y:S02]  /*1630*/  @!P2 LEA.HI.X R31, R31, R25, R50, 0x2, P6 ;  /* 0x000000191f1fa211 */ /* 0x000fe400030f1432 */
[----:B------:R-:W-:Y:S01]  /*1640*/  @!P1 LEA.HI.X.SX32 R25, R45, R34, 0x1, P4 ;  /* 0x000000222d199211 */ /* 0x000fe200020f0eff */
[----:B------:R-:W-:Y:S01]  /*1650*/  IMAD.MOV.U32 R45, RZ, RZ, RZ ;  /* 0x000000ffff2d7224 */ /* 0x000fe200078e00ff */
[----:B-1----:R-:W-:-:S04]  /*1660*/  @!P1 LEA R24, P4, R46, R28, 0x2 ;  /* 0x0000001c2e189211 */ /* 0x002fc800078810ff */
[----:B------:R-:W-:Y:S01]  /*1670*/  @!P1 LEA.HI.X R25, R46, R29, R25, 0x2, P4 ;  /* 0x0000001d2e199211 */ /* 0x000fe200020f1419 */
[----:B------:R-:W-:Y:S01]  /*1680*/  IMAD.MOV.U32 R46, RZ, RZ, RZ ;  /* 0x000000ffff2e7224 */ /* 0x000fe200078e00ff */
[----:B------:R-:W0:Y:S01]  /*1690*/  @!P3 LDC.64 R28, c[0x0][0x210] ;  /* 0x00008400ff1cbb82 */ /* 0x000e220000000a00 */
[----:B------:R-:W3:Y:S04]  /*16a0*/  @!P2 LDG.E R45, desc[UR6][R30.64] ;  /* 0x000000061e2da981 */ /* 0x000ee8000c1e1900 */
[----:B------:R1:W4:Y:S01]  /*16b0*/  @!P1 LDG.E R46, desc[UR6][R24.64] ;  /* 0x00000006182e9981 */ /* 0x000322000c1e1900 */
[C---:B------:R-:W-:Y:S01]  /*16c0*/  @!P0 IADD3 R50, P1, R47.reuse, R35, RZ ;  /* 0x000000232f328210 */ /* 0x040fe20007f3e0ff */
[----:B-1----:R-:W-:Y:S02]  /*16d0*/  IMAD.MOV.U32 R24, RZ, RZ, R43 ;  /* 0x000000ffff187224 */ /* 0x002fe400078e002b */
[----:B------:R-:W-:Y:S01]  /*16e0*/  IMAD.MOV.U32 R25, RZ, RZ, R44 ;  /* 0x000000ffff197224 */ /* 0x000fe200078e002c */
[----:B------:R-:W-:-:S04]  /*16f0*/  @!P0 LEA.HI.X.SX32 R47, R47, R34, 0x1, P1 ;  /* 0x000000222f2f8211 */ /* 0x000fc800008f0eff */
[----:B------:R-:W3:Y:S01]  /*1700*/  LDG.E R48, desc[UR6][R24.64] ;  /* 0x0000000618307981 */ /* 0x000ee2000c1e1900 */
[C---:B--2---:R-:W-:Y:S01]  /*1710*/  @!P0 LEA R26, P1, R50.reuse, R26, 0x2 ;  /* 0x0000001a321a8211 */ /* 0x044fe200078210ff */
[----:B------:R-:W-:Y:S02]  /*1720*/  IMAD R44, R41, UR11, R4 ;  /* 0x0000000b292c7c24 */ /* 0x000fe4000f8e0204 */
[----:B------:R-:W4:Y:S01]  /*1730*/  LDG.E R49, desc[UR6][R24.64+0x4] ;  /* 0x0000040618317981 */ /* 0x000f22000c1e1900 */
[----:B------:R-:W-:Y:S01]  /*1740*/  IMAD.MOV.U32 R31, RZ, RZ, RZ ;  /* 0x000000ffff1f7224 */ /* 0x000fe200078e00ff */
[----:B------:R-:W-:Y:S01]  /*1750*/  @!P0 LEA.HI.X R27, R50, R27, R47, 0x2, P1 ;  /* 0x0000001b321b8211 */ /* 0x000fe200008f142f */
[----:B------:R-:W-:Y:S01]  /*1760*/  @!P3 IMAD R30, R44, UR8, R9 ;  /* 0x000000082c1ebc24 */ /* 0x000fe2000f8e0209 */
[----:B------:R-:W2:Y:S04]  /*1770*/  LDG.E R47, desc[UR6][R24.64+0x8] ;  /* 0x00000806182f7981 */ /* 0x000ea8000c1e1900 */
[----:B------:R1:W2:Y:S01]  /*1780*/  @!P0 LDG.E R31, desc[UR6][R26.64] ;  /* 0x000000061a1f8981 */ /* 0x0002a2000c1e1900 */
[----:B------:R-:W-:Y:S01]  /*1790*/  @!P3 IADD3 R43, P0, R30, R35, RZ ;  /* 0x000000231e2bb210 */ /* 0x000fe20007f1e0ff */
[----:B------:R-:W-:-:S02]  /*17a0*/  IMAD.MOV.U32 R51, RZ, RZ, RZ ;  /* 0x000000ffff337224 */ /* 0x000fc400078e00ff */
[----:B------:R-:W5:Y:S01]  /*17b0*/  LDG.E R53, desc[UR6][R24.64+0xc] ;  /* 0x00000c0618357981 */ /* 0x000f62000c1e1900 */
[----:B------:R-:W-:Y:S02]  /*17c0*/  @!P3 LEA.HI.X.SX32 R30, R30, R34, 0x1, P0 ;  /* 0x000000221e1eb211 */ /* 0x000fe400000f0eff */
[----:B0-----:R-:W-:-:S04]  /*17d0*/  @!P3 LEA R28, P0, R43, R28, 0x2 ;  /* 0x0000001c2b1cb211 */ /* 0x001fc800078010ff */
[----:B------:R-:W-:-:S05]  /*17e0*/  @!P3 LEA.HI.X R29, R43, R29, R30, 0x2, P0 ;  /* 0x0000001d2b1db211 */ /* 0x000fca00000f141e */
[----:B------:R0:W5:Y:S01]  /*17f0*/  @!P3 LDG.E R51, desc[UR6][R28.64] ;  /* 0x000000061c33b981 */ /* 0x000162000c1e1900 */
[----:B------:R-:W-:Y:S01]  /*1800*/  IMAD R42, R41, R42, RZ ;  /* 0x0000002a292a7224 */ /* 0x000fe200078e02ff */
[----:B-1----:R-:W-:Y:S01]  /*1810*/  LOP3.LUT R26, R7, R4, R41, 0xfe, !PT ;  /* 0x00000004071a7212 */ /* 0x002fe200078efe29 */
[----:B------:R-:W-:-:S03]  /*1820*/  IMAD R44, R9, UR14, RZ ;  /* 0x0000000e092c7c24 */ /* 0x000fc6000f8e02ff */
[----:B------:R-:W-:-:S04]  /*1830*/  ISETP.NE.AND P1, PT, R37, R42, PT ;  /* 0x0000002a2500720c */ /* 0x000fc80003f25270 */
[----:B------:R-:W-:Y:S01]  /*1840*/  ISETP.EQ.AND P2, PT, R39, R12, !P1 ;  /* 0x0000000c2700720c */ /* 0x000fe20004f42270 */
[C---:B------:R-:W-:Y:S01]  /*1850*/  IMAD R43, R7.reuse, UR14, RZ ;  /* 0x0000000e072b7c24 */ /* 0x040fe2000f8e02ff */
[----:B------:R-:W-:Y:S02]  /*1860*/  ISETP.GE.AND P0, PT, R26, RZ, PT ;  /* 0x000000ff1a00720c */ /* 0x000fe40003f06270 */
[----:B------:R-:W-:Y:S02]  /*1870*/  ISETP.EQ.AND P3, PT, R44, R15, P2 ;  /* 0x0000000f2c00720c */ /* 0x000fe40001762270 */
[----:B------:R-:W-:Y:S02]  /*1880*/  ISETP.GE.OR P0, PT, R7, UR8, !P0 ;  /* 0x0000000807007c0c */ /* 0x000fe4000c706670 */
[----:B------:R-:W-:Y:S01]  /*1890*/  ISETP.EQ.AND P4, PT, R43, R14, P2 ;  /* 0x0000000e2b00720c */ /* 0x000fe20001782270 */
[----:B------:R-:W-:Y:S01]  /*18a0*/  IMAD R42, R5, UR14, RZ ;  /* 0x0000000e052a7c24 */ /* 0x000fe2000f8e02ff */
[----:B------:R-:W-:-:S04]  /*18b0*/  ISETP.GE.OR P0, PT, R4, UR11, P0 ;  /* 0x0000000b04007c0c */ /* 0x000fc80008706670 */
[----:B------:R-:W-:Y:S02]  /*18c0*/  ISETP.GE.OR P0, PT, R41, UR10, P0 ;  /* 0x0000000a29007c0c */ /* 0x000fe40008706670 */
[----:B------:R-:W-:Y:S01]  /*18d0*/  LOP3.LUT R27, R5, R4, R41, 0xfe, !PT ;  /* 0x00000004051b7212 */ /* 0x000fe200078efe29 */
[----:B------:R-:W-:-:S10]  /*18e0*/  IMAD R26, R4, UR15, RZ ;  /* 0x0000000f041a7c24 */ /* 0x000fd4000f8e02ff */
[----:B0-----:R-:W0:Y:S01]  /*18f0*/  @!P0 LDC.64 R28, c[0x0][0x210] ;  /* 0x00008400ff1c8b82 */ /* 0x001e220000000a00 */
[----:B---3--:R-:W-:Y:S01]  /*1900*/  @P3 FFMA.FTZ R40, R48, R45, R40 ;  /* 0x0000002d30283223 */ /* 0x008fe20000010028 */
[----:B------:R-:W-:-:S03]  /*1910*/  ISETP.EQ.AND P3, PT, R42, R13, P2 ;  /* 0x0000000d2a00720c */ /* 0x000fc60001762270 */
[----:B----4-:R-:W-:Y:S01]  /*1920*/  @P4 FFMA.FTZ R40, R49, R46, R40 ;  /* 0x0000002e31284223 */ /* 0x010fe20000010028 */
[----:B------:R-:W-:Y:S02]  /*1930*/  ISETP.GE.AND P4, PT, R27, RZ, PT ;  /* 0x000000ff1b00720c */ /* 0x000fe40003f86270 */
[----:B------:R-:W-:Y:S02]  /*1940*/  ISETP.EQ.AND P2, PT, R26, R11, !P1 ;  /* 0x0000000b1a00720c */ /* 0x000fe40004f42270 */
[----:B------:R-:W-:Y:S02]  /*1950*/  ISETP.GE.OR P4, PT, R5, UR8, !P4 ;  /* 0x0000000805007c0c */ /* 0x000fe4000e786670 */
[----:B------:R-:W-:-:S03]  /*1960*/  ISETP.EQ.AND P6, PT, R44, R15, P2 ;  /* 0x0000000f2c00720c */ /* 0x000fc600017c2270 */
[----:B--2---:R-:W-:Y:S01]  /*1970*/  @P3 FFMA.FTZ R40, R47, R31, R40 ;  /* 0x0000001f2f283223 */ /* 0x004fe20000010028 */
[----:B------:R-:W-:Y:S02]  /*1980*/  ISETP.GE.OR P3, PT, R4, UR11, P4 ;  /* 0x0000000b04007c0c */ /* 0x000fe4000a766670 */
[----:B------:R-:W-:Y:S02]  /*1990*/  LOP3.LUT R46, R2, R41, RZ, 0xfc, !PT ;  /* 0x00000029022e7212 */ /* 0x000fe400078efcff */
[C---:B------:R-:W-:Y:S01]  /*19a0*/  ISETP.GE.OR P3, PT, R41.reuse, UR10, P3 ;  /* 0x0000000a29007c0c */ /* 0x040fe20009f66670 */
[----:B------:R-:W-:Y:S01]  /*19b0*/  IMAD R48, R41, UR11, R4 ;  /* 0x0000000b29307c24 */ /* 0x000fe2000f8e0204 */
[----:B------:R-:W-:-:S03]  /*19c0*/  LOP3.LUT R26, R46, R9, RZ, 0xfc, !PT ;  /* 0x000000092e1a7212 */ /* 0x000fc600078efcff */
[----:B------:R-:W-:Y:S01]  /*19d0*/  @!P0 IMAD R30, R48, UR8, R7 ;  /* 0x00000008301e8c24 */ /* 0x000fe2000f8e0207 */
[----:B------:R-:W-:Y:S01]  /*19e0*/  ISETP.GE.AND P4, PT, R26, RZ, PT ;  /* 0x000000ff1a00720c */ /* 0x000fe20003f86270 */
[----:B-----5:R-:W-:-:S03]  /*19f0*/  @P6 FFMA.FTZ R40, R53, R51, R40 ;  /* 0x0000003335286223 */ /* 0x020fc60000010028 */
[----:B------:R-:W-:Y:S01]  /*1a00*/  ISETP.GE.OR P4, PT, R9, UR8, !P4 ;  /* 0x0000000809007c0c */ /* 0x000fe2000e786670 */
[----:B------:R-:W-:Y:S01]  /*1a10*/  IMAD.MOV.U32 R45, RZ, RZ, RZ ;  /* 0x000000ffff2d7224 */ /* 0x000fe200078e00ff */
[----:B------:R-:W-:Y:S01]  /*1a20*/  @!P0 IADD3 R31, P6, R30, R35, RZ ;  /* 0x000000231e1f8210 */ /* 0x000fe20007fde0ff */
[----:B------:R-:W1:Y:S01]  /*1a30*/  @!P3 LDC.64 R26, c[0x0][0x210] ;  /* 0x00008400ff1abb82 */ /* 0x000e620000000a00 */
[----:B------:R-:W-:Y:S01]  /*1a40*/  ISETP.GE.OR P4, PT, R2, UR11, P4 ;  /* 0x0000000b02007c0c */ /* 0x000fe2000a786670 */
[----:B------:R-:W-:Y:S01]  /*1a50*/  @!P3 IMAD R48, R48, UR8, R5 ;  /* 0x000000083030bc24 */ /* 0x000fe2000f8e0205 */
[----:B------:R-:W-:Y:S01]  /*1a60*/  @!P0 LEA.HI.X.SX32 R50, R30, R34, 0x1, P6 ;  /* 0x000000221e328211 */ /* 0x000fe200030f0eff */
[----:B------:R-:W2:Y:S01]  /*1a70*/  LDG.E R51, desc[UR6][R24.64+0x1c] ;  /* 0x00001c0618337981 */ /* 0x000ea2000c1e1900 */
[----:B0-----:R-:W-:Y:S02]  /*1a80*/  @!P0 LEA R30, P6, R31, R28, 0x2 ;  /* 0x0000001c1f1e8211 */ /* 0x001fe400078c10ff */
[----:B------:R-:W-:Y:S01]  /*1a90*/  LOP3.LUT R28, R46, R7, RZ, 0xfc, !PT ;  /* 0x000000072e1c7212 */ /* 0x000fe200078efcff */
[----:B------:R-:W3:Y:S01]  /*1aa0*/  LDG.E R53, desc[UR6][R24.64+0x20] ;  /* 0x0000200618357981 */ /* 0x000ee2000c1e1900 */
[----:B------:R-:W-:-:S02]  /*1ab0*/  ISETP.GE.OR P4, PT, R41, UR10, P4 ;  /* 0x0000000a29007c0c */ /* 0x000fc4000a786670 */
[----:B------:R-:W-:Y:S02]  /*1ac0*/  @!P0 LEA.HI.X R31, R31, R29, R50, 0x2, P6 ;  /* 0x0000001d1f1f8211 */ /* 0x000fe400030f1432 */
[----:B------:R-:W-:-:S03]  /*1ad0*/  ISETP.GE.AND P6, PT, R28, RZ, PT ;  /* 0x000000ff1c00720c */ /* 0x000fc60003fc6270 */
[----:B------:R0:W4:Y:S01]  /*1ae0*/  @!P0 LDG.E R45, desc[UR6][R30.64] ;  /* 0x000000061e2d8981 */ /* 0x000122000c1e1900 */
[----:B------:R-:W-:-:S04]  /*1af0*/  ISETP.GE.OR P6, PT, R7, UR8, !P6 ;  /* 0x0000000807007c0c */ /* 0x000fc8000f7c6670 */
[----:B------:R-:W-:Y:S01]  /*1b00*/  ISETP.GE.OR P0, PT, R2, UR11, P6 ;  /* 0x0000000b02007c0c */ /* 0x000fe2000b706670 */
[----:B------:R-:W5:Y:S01]  /*1b10*/  @!P4 LDC.64 R28, c[0x0][0x210] ;  /* 0x00008400ff1ccb82 */ /* 0x000f620000000a00 */
[C---:B------:R-:W-:Y:S02]  /*1b20*/  @!P3 IADD3 R47, P6, R48.reuse, R35, RZ ;  /* 0x00000023302fb210 */ /* 0x040fe40007fde0ff */
[----:B------:R-:W-:Y:S02]  /*1b30*/  ISETP.GE.OR P0, PT, R41, UR10, P0 ;  /* 0x0000000a29007c0c */ /* 0x000fe40008706670 */
[----:B------:R-:W-:Y:S02]  /*1b40*/  @!P3 LEA.HI.X.SX32 R48, R48, R34, 0x1, P6 ;  /* 0x000000223030b211 */ /* 0x000fe400030f0eff */
[----:B-1----:R-:W-:Y:S02]  /*1b50*/  @!P3 LEA R26, P6, R47, R26, 0x2 ;  /* 0x0000001a2f1ab211 */ /* 0x002fe400078c10ff */
[----:B------:R-:W-:-:S02]  /*1b60*/  LOP3.LUT R46, R46, R5, RZ, 0xfc, !PT ;  /* 0x000000052e2e7212 */ /* 0x000fc400078efcff */
[----:B------:R-:W-:Y:S01]  /*1b70*/  @!P3 LEA.HI.X R27, R47, R27, R48, 0x2, P6 ;  /* 0x0000001b2f1bb211 */ /* 0x000fe200030f1430 */
[----:B------:R-:W-:Y:S01]  /*1b80*/  IMAD R48, R41, UR11, R2 ;  /* 0x0000000b29307c24 */ /* 0x000fe2000f8e0202 */
[----:B------:R-:W-:Y:S01]  /*1b90*/  ISETP.GE.AND P6, PT, R46, RZ, PT ;  /* 0x000000ff2e00720c */ /* 0x000fe20003fc6270 */
[----:B------:R-:W-:Y:S02]  /*1ba0*/  IMAD.MOV.U32 R46, RZ, RZ, RZ ;  /* 0x000000ffff2e7224 */ /* 0x000fe400078e00ff */
[----:B------:R-:W-:Y:S01]  /*1bb0*/  @!P4 IMAD R47, R48, UR8, R9 ;  /* 0x00000008302fcc24 */ /* 0x000fe2000f8e0209 */
[----:B------:R-:W-:Y:S01]  /*1bc0*/  ISETP.GE.OR P6, PT, R5, UR8, !P6 ;  /* 0x0000000805007c0c */ /* 0x000fe2000f7c6670 */
[----:B0-----:R-:W0:Y:S02]  /*1bd0*/  @!P0 LDC.64 R30, c[0x0][0x210] ;  /* 0x00008400ff1e8b82 */ /* 0x001e240000000a00 */
[----:B------:R1:W2:Y:S01]  /*1be0*/  @!P3 LDG.E R46, desc[UR6][R26.64] ;  /* 0x000000061a2eb981 */ /* 0x0002a2000c1e1900 */
[----:B------:R-:W-:-:S02]  /*1bf0*/  ISETP.GE.OR P3, PT, R2, UR11, P6 ;  /* 0x0000000b02007c0c */ /* 0x000fc4000b766670 */
[----:B------:R-:W-:-:S04]  /*1c00*/  @!P4 IADD3 R49, P6, R47, R35, RZ ;  /* 0x000000232f31c210 */ /* 0x000fc80007fde0ff */
[----:B------:R-:W-:Y:S02]  /*1c10*/  @!P4 LEA.HI.X.SX32 R50, R47, R34, 0x1, P6 ;  /* 0x000000222f32c211 */ /* 0x000fe400030f0eff */
[----:B-----5:R-:W-:Y:S02]  /*1c20*/  @!P4 LEA R28, P6, R49, R28, 0x2 ;  /* 0x0000001c311cc211 */ /* 0x020fe400078c10ff */
[----:B------:R-:W-:Y:S01]  /*1c30*/  ISETP.GE.OR P3, PT, R41, UR10, P3 ;  /* 0x0000000a29007c0c */ /* 0x000fe20009f66670 */
[----:B------:R-:W-:Y:S01]  /*1c40*/  IMAD.MOV.U32 R41, RZ, RZ, RZ ;  /* 0x000000ffff297224 */ /* 0x000fe200078e00ff */
[----:B------:R-:W-:Y:S01]  /*1c50*/  @!P4 LEA.HI.X R29, R49, R29, R50, 0x2, P6 ;  /* 0x0000001d311dc211 */ /* 0x000fe200030f1432 */
[----:B------:R-:W-:-:S04]  /*1c60*/  @!P0 IMAD R47, R48, UR8, R7 ;  /* 0x00000008302f8c24 */ /* 0x000fc8000f8e0207 */
[----:B------:R5:W3:Y:S01]  /*1c70*/  @!P4 LDG.E R41, desc[UR6][R28.64] ;  /* 0x000000061c29c981 */ /* 0x000ae2000c1e1900 */
[----:B------:R-:W-:-:S04]  /*1c80*/  @!P0 IADD3 R49, P4, R47, R35, RZ ;  /* 0x000000232f318210 */ /* 0x000fc80007f9e0ff */
[----:B------:R-:W-:Y:S01]  /*1c90*/  @!P0 LEA.HI.X.SX32 R50, R47, R34, 0x1, P4 ;  /* 0x000000222f328211 */ /* 0x000fe200020f0eff */
[----:B-1----:R-:W1:Y:S01]  /*1ca0*/  @!P3 LDC.64 R26, c[0x0][0x210] ;  /* 0x00008400ff1abb82 */ /* 0x002e620000000a00 */
[C---:B0-----:R-:W-:Y:S01]  /*1cb0*/  @!P0 LEA R30, P4, R49.reuse, R30, 0x2 ;  /* 0x0000001e311e8211 */ /* 0x041fe200078810ff */
[----:B------:R-:W-:Y:S01]  /*1cc0*/  IMAD.MOV.U32 R47, RZ, RZ, RZ ;  /* 0x000000ffff2f7224 */ /* 0x000fe200078e00ff */
[----:B------:R-:W2:Y:S02]  /*1cd0*/  LDG.E R29, desc[UR6][R24.64+0x14] ;  /* 0x00001406181d7981 */ /* 0x000ea4000c1e1900 */
[----:B------:R-:W-:Y:S01]  /*1ce0*/  @!P0 LEA.HI.X R31, R49, R31, R50, 0x2, P4 ;  /* 0x0000001f311f8211 */ /* 0x000fe200020f1432 */
[----:B------:R-:W-:Y:S02]  /*1cf0*/  @!P3 IMAD R49, R48, UR8, R5 ;  /* 0x000000083031bc24 */ /* 0x000fe4000f8e0205 */
[----:B------:R-:W4:Y:S04]  /*1d00*/  LDG.E R48, desc[UR6][R24.64+0x10] ;  /* 0x0000100618307981 */ /* 0x000f28000c1e1900 */
[----:B------:R0:W3:Y:S01]  /*1d10*/  @!P0 LDG.E R47, desc[UR6][R30.64] ;  /* 0x000000061e2f8981 */ /* 0x0000e2000c1e1900 */
[----:B------:R-:W-:-:S04]  /*1d20*/  @!P3 IADD3 R50, P0, R49, R35, RZ ;  /* 0x000000233132b210 */ /* 0x000fc80007f1e0ff */
[----:B-----5:R-:W-:Y:S01]  /*1d30*/  @!P3 LEA.HI.X.SX32 R28, R49, R34, 0x1, P0 ;  /* 0x00000022311cb211 */ /* 0x020fe200000f0eff */
[----:B------:R-:W-:-:S05]  /*1d40*/  IMAD R49, R2, UR15, RZ ;  /* 0x0000000f02317c24 */ /* 0x000fca000f8e02ff */
[----:B------:R-:W-:Y:S02]  /*1d50*/  ISETP.EQ.AND P1, PT, R49, R10, !P1 ;  /* 0x0000000a3100720c */ /* 0x000fe40004f22270 */
[----:B------:R-:W3:Y:S01]  /*1d60*/  LDG.E R49, desc[UR6][R24.64+0x18] ;  /* 0x0000180618317981 */ /* 0x000ee2000c1e1900 */
[----:B-1----:R-:W-:Y:S01]  /*1d70*/  @!P3 LEA R26, P0, R50, R26, 0x2 ;  /* 0x0000001a321ab211 */ /* 0x002fe200078010ff */
[----:B0-----:R-:W-:-:S03]  /*1d80*/  IMAD.MOV.U32 R31, RZ, RZ, RZ ;  /* 0x000000ffff1f7224 */ /* 0x001fc600078e00ff */
[----:B------:R-:W-:-:S05]  /*1d90*/  @!P3 LEA.HI.X R27, R50, R27, R28, 0x2, P0 ;  /* 0x0000001b321bb211 */ /* 0x000fca00000f141c */
[----:B------:R-:W5:Y:S01]  /*1da0*/  @!P3 LDG.E R31, desc[UR6][R26.64] ;  /* 0x000000061a1fb981 */ /* 0x000f62000c1e1900 */
[----:B------:R-:W-:Y:S02]  /*1db0*/  ISETP.EQ.AND P0, PT, R43, R14, P2 ;  /* 0x0000000e2b00720c */ /* 0x000fe40001702270 */
[----:B------:R-:W-:Y:S01]  /*1dc0*/  ISETP.EQ.AND P2, PT, R42, R13, P2 ;  /* 0x0000000d2a00720c */ /* 0x000fe20001742270 */
[----:B------:R-:W-:Y:S02]  /*1dd0*/  VIADD R38, R38, 0x1 ;  /* 0x0000000126267836 */ /* 0x000fe40000000000 */
[----:B------:R-:W-:-:S08]  /*1de0*/  VIADD R37, R37, -UR9 ;  /* 0x8000000925257c36 */ /* 0x000fd00008000000 */
[----:B----4-:R-:W-:Y:S01]  /*1df0*/  @P0 FFMA.FTZ R40, R48, R45, R40 ;  /* 0x0000002d30280223 */ /* 0x010fe20000010028 */
[----:B------:R-:W-:-:S03]  /*1e00*/  ISETP.EQ.AND P0, PT, R44, R15, P1 ;  /* 0x0000000f2c00720c */ /* 0x000fc60000f02270 */
[----:B--2---:R-:W-:Y:S01]  /*1e10*/  @P2 FFMA.FTZ R40, R29, R46, R40 ;  /* 0x0000002e1d282223 */ /* 0x004fe20000010028 */
[----:B------:R-:W-:Y:S02]  /*1e20*/  ISETP.EQ.AND P2, PT, R43, R14, P1 ;  /* 0x0000000e2b00720c */ /* 0x000fe40000f42270 */
[----:B------:R-:W-:-:S07]  /*1e30*/  ISETP.EQ.AND P1, PT, R42, R13, P1 ;  /* 0x0000000d2a00720c */ /* 0x000fce0000f22270 */
[----:B---3--:R-:W-:Y:S01]  /*1e40*/  @P0 FFMA.FTZ R40, R49, R41, R40 ;  /* 0x0000002931280223 */ /* 0x008fe20000010028 */
[----:B------:R-:W-:-:S03]  /*1e50*/  ISETP.NE.AND P0, PT, R38, 0x3, PT ;  /* 0x000000032600780c */ /* 0x000fc60003f05270 */
[----:B------:R-:W-:Y:S01]  /*1e60*/  @P2 FFMA.FTZ R40, R51, R47, R40 ;  /* 0x0000002f33282223 */ /* 0x000fe20000010028 */
[----:B------:R-:W-:-:S05]  /*1e70*/  IADD3 R43, P2, R24, 0x24, RZ ;  /* 0x00000024182b7810 */ /* 0x000fca0007f5e0ff */
[----:B------:R-:W-:Y:S02]  /*1e80*/  IMAD.X R44, RZ, RZ, R25, P2 ;  /* 0x000000ffff2c7224 */ /* 0x000fe400010e0619 */
[----:B-----5:R-:W-:Y:S02]  /*1e90*/  @P1 FFMA.FTZ R40, R53, R31, R40 ;  /* 0x0000001f35281223 */ /* 0x020fe40000010028 */
[----:B------:R-:W-:Y:S05]  /*1ea0*/  @P0 BRA `(.L_x_266) ;  /* 0xfffffff400240947 */ /* 0x000fea000383ffff */
[----:B------:R-:W-:-:S05]  /*1eb0*/  IADD3 R0, P0, R0, 0x6c, RZ ;  /* 0x0000006c00007810 */ /* 0x000fca0007f1e0ff */
[----:B------:R-:W-:Y:S01]  /*1ec0*/  IMAD.X R3, RZ, RZ, R3, P0 ;  /* 0x000000ffff037224 */ /* 0x000fe200000e0603 */
[----:B------:R-:W-:Y:S07]  /*1ed0*/  @!P5 BRA `(.L_x_267) ;  /* 0xfffffff000acd947 */ /* 0x000fee000383ffff */
.L_x_265:
[----:B------:R-:W-:Y:S05]  /*1ee0*/  BSYNC B0 ;  /* 0x0000000000007941 */ /* 0x000fea0003800000 */
.L_x_264:
[----:B------:R-:W-:Y:S01]  /*1ef0*/  ULDC.64 UR4, c[0x0][0x260] ;  /* 0x0000980000047ab9 */ /* 0x000fe20000000a00 */
[----:B------:R-:W-:Y:S01]  /*1f00*/  ULDC.64 UR12, c[0x0][0x268] ;  /* 0x00009a00000c7ab9 */ /* 0x000fe20000000a00 */
[----:B------:R-:W-:Y:S01]  /*1f10*/  IMAD R16, R16, UR5, RZ ;  /* 0x0000000510107c24 */ /* 0x000fe2000f8e02ff */
[----:B------:R-:W-:Y:S01]  /*1f20*/  ULDC UR5, c[0x0][0x25c] ;  /* 0x0000970000057ab9 */ /* 0x000fe20000000800 */
[----:B------:R-:W-:Y:S02]  /*1f30*/  IMAD R17, R17, UR12, RZ ;  /* 0x0000000c11117c24 */ /* 0x000fe4000f8e02ff */
        /* <DEDUP_REMOVED lines=26> */
.L_x_269:
        /* <DEDUP_REMOVED lines=10> */
.L_x_484:


//--------------------- .text._ZN2at6native51_GLOBAL__N__11011a27_18_DepthwiseConv3d_cu_35e0c7b543conv_depthwise3d_cuda_backward_input_kernelIffLi3ELi3ELi3ELin1ELin1ELin1ELi1ELi1ELi1EEEvNS_27GenericPackedTensorAccessorIKT_Lm5ENS_16DefaultPtrTraitsEiEENS3_IS4_Lm5ES6_iEES7_iiiiiiiii --------------------------
	.section	.text._ZN2at6native51_GLOBAL__N__11011a27_18_DepthwiseConv3d_cu_35e0c7b543conv_depthwise3d_cuda_backward_input_kernelIffLi3ELi3ELi3ELin1ELin1ELin1ELi1ELi1ELi1EEEvNS_27GenericPackedTensorAccessorIKT_Lm5ENS_16DefaultPtrTraitsEiEENS3_IS4_Lm5ES6_iEES7_iiiiiiiii,"ax",@progbits
	.align	128
.text._ZN2at6native51_GLOBAL__N__11011a27_18_DepthwiseConv3d_cu_35e0c7b543conv_depthwise3d_cuda_backward_input_kernelIffLi3ELi3ELi3ELin1ELin1ELin1ELi1ELi1ELi1EEEvNS_27GenericPackedTensorAccessorIKT_Lm5ENS_16DefaultPtrTraitsEiEENS3_IS4_Lm5ES6_iEES7_iiiiiiiii:
        .type           _ZN2at6native51_GLOBAL__N__11011a27_18_DepthwiseConv3d_cu_35e0c7b543conv_depthwise3d_cuda_backward_input_kernelIffLi3ELi3ELi3ELin1ELin1ELin1ELi1ELi1ELi1EEEvNS_27GenericPackedTensorAccessorIKT_Lm5ENS_16DefaultPtrTraitsEiEENS3_IS4_Lm5ES6_iEES7_iiiiiiiii,@function
        .size           _ZN2at6native51_GLOBAL__N__11011a27_18_DepthwiseConv3d_cu_35e0c7b543conv_depthwise3d_cuda_backward_input_kernelIffLi3ELi3ELi3ELin1ELin1ELin1ELi1ELi1ELi1EEEvNS_27GenericPackedTensorAccessorIKT_Lm5ENS_16DefaultPtrTraitsEiEENS3_IS4_Lm5ES6_iEES7_iiiiiiiii,(.L_x_485 - _ZN2at6native51_GLOBAL__N__11011a27_18_DepthwiseConv3d_cu_35e0c7b543conv_depthwise3d_cuda_backward_input_kernelIffLi3ELi3ELi3ELin1ELin1ELin1ELi1ELi1ELi1EEEvNS_27GenericPackedTensorAccessorIKT_Lm5ENS_16DefaultPtrTraitsEiEENS3_IS4_Lm5ES6_iEES7_iiiiiiiii)
        .other          _ZN2at6native51_GLOBAL__N__11011a27_18_DepthwiseConv3d_cu_35e0c7b543conv_depthwise3d_cuda_backward_input_kernelIffLi3ELi3ELi3ELin1ELin1ELin1ELi1ELi1ELi1EEEvNS_27GenericPackedTensorAccessorIKT_Lm5ENS_16DefaultPtrTraitsEiEENS3_IS4_Lm5ES6_iEES7_iiiiiiiii,@"STO_CUDA_ENTRY STV_DEFAULT"
_ZN2at6native51_GLOBAL__N__11011a27_18_DepthwiseConv3d_cu_35e0c7b543conv_depthwise3d_cuda_backward_input_kernelIffLi3ELi3ELi3ELin1ELin1ELin1ELi1ELi1ELi1EEEvNS_27GenericPackedTensorAccessorIKT_Lm5ENS_16DefaultPtrTraitsEiEENS3_IS4_Lm5ES6_iEES7_iiiiiiiii:
        /* <DEDUP_REMOVED lines=37> */
[----:B------:R-:W-:Y:S02]  /*0250*/  IMAD.MOV R0, RZ, RZ, -R2 ;  /* 0x000000ffff007224 */ /* 0x000fe400078e0a02 */
[----:B------:R-:W-:Y:S02]  /*0260*/  IMAD.MOV.U32 R3, RZ, RZ, R5 ;  /* 0x000000ffff037224 */ /* 0x000fe400078e0005 */
        /* <DEDUP_REMOVED lines=12> */
.L_x_274:
        /* <DEDUP_REMOVED lines=9> */
[----:B0-----:R-:W-:-:S06]  /*03c0*/  IADD3 R6, R8, 0xffffffe, RZ ;  /* 0x0ffffffe08067810 */ /* 0x001fcc0007ffe0ff */
[----:B------:R-:W0:Y:S08]  /*03d0*/  I2F.RP R8, R15 ;  /* 0x0000000f00087306 */ /* 0x000e300000209400 */
[----:B------:R1:W2:Y:S08]  /*03e0*/  F2I.FTZ.U32.TRUNC.NTZ R7, R6 ;  /* 0x0000000600077305 */ /* 0x0002b0000021f000 */
[----:B0-----:R-:W0:Y:S01]  /*03f0*/  MUFU.RCP R8, R8 ;  /* 0x0000000800087308 */ /* 0x001e220000001000 */
[----:B-1----:R-:W-:-:S02]  /*0400*/  IMAD.MOV.U32 R6, RZ, RZ, RZ ;  /* 0x000000ffff067224 */ /* 0x002fc400078e00ff */
[----:B--2---:R-:W-:-:S04]  /*0410*/  IMAD.MOV R10, RZ, RZ, -R7 ;  /* 0x000000ffff0a7224 */ /* 0x004fc800078e0a07 */
[----:B------:R-:W-:Y:S02]  /*0420*/  IMAD R11, R10, R13, RZ ;  /* 0x0000000d0a0b7224 */ /* 0x000fe400078e02ff */
[----:B------:R-:W-:Y:S02]  /*0430*/  IMAD.MOV.U32 R10, RZ, RZ, R12 ;  /* 0x000000ffff0a7224 */ /* 0x000fe400078e000c */
[----:B------:R-:W-:-:S06]  /*0440*/  IMAD.HI.U32 R7, R7, R11, R6 ;  /* 0x0000000b07077227 */ /* 0x000fcc00078e0006 */
[----:B------:R-:W-:-:S04]  /*0450*/  IMAD.HI.U32 R11, R7, R10, RZ ;  /* 0x0000000a070b7227 */ /* 0x000fc800078e00ff */
[----:B------:R-:W-:Y:S02]  /*0460*/  IMAD.MOV R6, RZ, RZ, -R11 ;  /* 0x000000ffff067224 */ /* 0x000fe400078e0a0b */
[----:B0-----:R-:W-:Y:S02]  /*0470*/  VIADD R7, R8, 0xffffffe ;  /* 0x0ffffffe08077836 */ /* 0x001fe40000000000 */
[C---:B------:R-:W-:Y:S02]  /*0480*/  IMAD R6, R13.reuse, R6, R10 ;  /* 0x000000060d067224 */ /* 0x040fe400078e020a */
[----:B------:R-:W0:Y:S02]  /*0490*/  LDC R10, c[0x0][0x250] ;  /* 0x00009400ff0a7b82 */ /* 0x000e240000000800 */
[----:B------:R-:W1:Y:S01]  /*04a0*/  F2I.FTZ.U32.TRUNC.NTZ R7, R7 ;  /* 0x0000000700077305 */ /* 0x000e62000021f000 */
[----:B------:R-:W-:-:S13]  /*04b0*/  ISETP.GT.U32.AND P1, PT, R13, R6, PT ;  /* 0x000000060d00720c */ /* 0x000fda0003f24070 */
[----:B------:R-:W-:Y:S02]  /*04c0*/  @!P1 IMAD.IADD R6, R6, 0x1, -R13 ;  /* 0x0000000106069824 */ /* 0x000fe400078e0a0d */
[----:B------:R-:W-:Y:S01]  /*04d0*/  @!P1 VIADD R11, R11, 0x1 ;  /* 0x000000010b0b9836 */ /* 0x000fe20000000000 */
[----:B------:R-:W-:Y:S02]  /*04e0*/  ISETP.NE.AND P1, PT, R9, RZ, PT ;  /* 0x000000ff0900720c */ /* 0x000fe40003f25270 */
[----:B------:R-:W-:Y:S02]  /*04f0*/  ISETP.GE.U32.AND P0, PT, R6, R13, PT ;  /* 0x0000000d0600720c */ /* 0x000fe40003f06070 */
[----:B------:R-:W-:Y:S02]  /*0500*/  LOP3.LUT R6, R4, R9, RZ, 0x3c, !PT ;  /* 0x0000000904067212 */ /* 0x000fe400078e3cff */
[----:B0-----:R-:W-:Y:S02]  /*0510*/  IABS R12, R10 ;  /* 0x0000000a000c7213 */ /* 0x001fe40000000000 */
[----:B------:R-:W-:-:S02]  /*0520*/  ISETP.GE.AND P2, PT, R6, RZ, PT ;  /* 0x000000ff0600720c */ /* 0x000fc40003f46270 */
[----:B-1----:R-:W-:-:S05]  /*0530*/  IADD3 R6, RZ, -R7, RZ ;  /* 0x80000007ff067210 */ /* 0x002fca0007ffe0ff */
[----:B------:R-:W-:Y:S02]  /*0540*/  @P0 VIADD R11, R11, 0x1 ;  /* 0x000000010b0b0836 */ /* 0x000fe40000000000 */
[----:B------:R-:W-:Y:S02]  /*0550*/  IMAD R13, R6, R15, RZ ;  /* 0x0000000f060d7224 */ /* 0x000fe400078e02ff */
[----:B------:R-:W-:Y:S02]  /*0560*/  IMAD.MOV.U32 R6, RZ, RZ, RZ ;  /* 0x000000ffff067224 */ /* 0x000fe400078e00ff */
[----:B------:R-:W-:Y:S01]  /*0570*/  @!P2 IMAD.MOV R11, RZ, RZ, -R11 ;  /* 0x000000ffff0ba224 */ /* 0x000fe200078e0a0b */
[----:B------:R-:W-:Y:S01]  /*0580*/  @!P1 LOP3.LUT R11, RZ, R9, RZ, 0x33, !PT ;  /* 0x00000009ff0b9212 */ /* 0x000fe200078e33ff */
[----:B------:R-:W-:-:S03]  /*0590*/  IMAD.HI.U32 R6, R7, R13, R6 ;  /* 0x0000000d07067227 */ /* 0x000fc600078e0006 */
[----:B------:R-:W-:-:S05]  /*05a0*/  IABS R8, R11 ;  /* 0x0000000b00087213 */ /* 0x000fca0000000000 */
[----:B------:R-:W-:Y:S02]  /*05b0*/  IMAD.MOV.U32 R7, RZ, RZ, R8 ;  /* 0x000000ffff077224 */ /* 0x000fe400078e0008 */
[----:B------:R-:W0:Y:S02]  /*05c0*/  I2F.RP R8, R12 ;  /* 0x0000000c00087306 */ /* 0x000e240000209400 */
        /* <DEDUP_REMOVED lines=9> */
[----:B------:R-:W-:Y:S02]  /*0660*/  ISETP.GE.U32.AND P0, PT, R6, R15, PT ;  /* 0x0000000f0600720c */ /* 0x000fe40003f06070 */
[----:B------:R-:W0:Y:S01]  /*0670*/  LDC R15, c[0x0][0x24c] ;  /* 0x00009300ff0f7b82 */ /* 0x000e220000000800 */
[----:B------:R-:W-:Y:S02]  /*0680*/  LOP3.LUT R6, R11, R0, RZ, 0x3c, !PT ;  /* 0x000000000b067212 */ /* 0x000fe400078e3cff */
[----:B------:R-:W1:Y:S02]  /*0690*/  F2I.FTZ.U32.TRUNC.NTZ R7, R7 ;  /* 0x0000000700077305 */ /* 0x000e64000021f000 */
[----:B------:R-:W-:Y:S01]  /*06a0*/  ISETP.GE.AND P2, PT, R6, RZ, PT ;  /* 0x000000ff0600720c */ /* 0x000fe20003f46270 */
[----:B------:R-:W-:-:S05]  /*06b0*/  IMAD.MOV.U32 R6, RZ, RZ, RZ ;  /* 0x000000ffff067224 */ /* 0x000fca00078e00ff */
[----:B------:R-:W-:Y:S01]  /*06c0*/  @P0 VIADD R13, R13, 0x1 ;  /* 0x000000010d0d0836 */ /* 0x000fe20000000000 */
[----:B-1----:R-:W-:-:S06]  /*06d0*/  IADD3 R17, RZ, -R7, RZ ;  /* 0x80000007ff117210 */ /* 0x002fcc0007ffe0ff */
[----:B------:R-:W-:Y:S01]  /*06e0*/  @!P2 IMAD.MOV R13, RZ, RZ, -R13 ;  /* 0x000000ffff0da224 */ /* 0x000fe200078e0a0d */
[----:B------:R-:W-:Y:S01]  /*06f0*/  @!P1 LOP3.LUT R13, RZ, R0, RZ, 0x33, !PT ;  /* 0x00000000ff0d9212 */ /* 0x000fe200078e33ff */
[----:B------:R-:W-:Y:S01]  /*0700*/  IMAD R17, R17, R12, RZ ;  /* 0x0000000c11117224 */ /* 0x000fe200078e02ff */
[----:B0-----:R-:W-:Y:S02]  /*0710*/  IABS R19, R15 ;  /* 0x0000000f00137213 */ /* 0x001fe40000000000 */
[----:B------:R-:W-:Y:S01]  /*0720*/  IABS R8, R13 ;  /* 0x0000000d00087213 */ /* 0x000fe20000000000 */
[----:B------:R-:W-:Y:S01]  /*0730*/  IMAD.HI.U32 R6, R7, R17, R6 ;  /* 0x0000001107067227 */ /* 0x000fe200078e0006 */
[----:B------:R-:W0:Y:S03]  /*0740*/  I2F.RP R14, R19 ;  /* 0x00000013000e7306 */ /* 0x000e260000209400 */
[----:B------:R-:W-:-:S04]  /*0750*/  IMAD.MOV.U32 R7, RZ, RZ, R8 ;  /* 0x000000ffff077224 */ /* 0x000fc800078e0008 */
[----:B------:R-:W-:-:S04]  /*0760*/  IMAD.HI.U32 R6, R6, R7, RZ ;  /* 0x0000000706067227 */ /* 0x000fc800078e00ff */
[----:B------:R-:W-:-:S04]  /*0770*/  IMAD.MOV R8, RZ, RZ, -R6 ;  /* 0x000000ffff087224 */ /* 0x000fc800078e0a06 */
[C---:B------:R-:W-:Y:S01]  /*0780*/  IMAD R7, R12.reuse, R8, R7 ;  /* 0x000000080c077224 */ /* 0x040fe200078e0207 */
[----:B0-----:R-:W0:Y:S04]  /*0790*/  MUFU.RCP R14, R14 ;  /* 0x0000000e000e7308 */ /* 0x001e280000001000 */
[----:B------:R-:W-:Y:S01]  /*07a0*/  ISETP.GT.U32.AND P1, PT, R12, R7, PT ;  /* 0x000000070c00720c */ /* 0x000fe20003f24070 */
[----:B0-----:R-:W-:-:S12]  /*07b0*/  VIADD R16, R14, 0xffffffe ;  /* 0x0ffffffe0e107836 */ /* 0x001fd80000000000 */
[----:B------:R-:W-:Y:S01]  /*07c0*/  @!P1 IMAD.IADD R7, R7, 0x1, -R12 ;  /* 0x0000000107079824 */ /* 0x000fe200078e0a0c */
[----:B------:R0:W1:Y:S01]  /*07d0*/  F2I.FTZ.U32.TRUNC.NTZ R17, R16 ;  /* 0x0000001000117305 */ /* 0x000062000021f000 */
[----:B------:R-:W-:Y:S01]  /*07e0*/  @!P1 VIADD R6, R6, 0x1 ;  /* 0x0000000106069836 */ /* 0x000fe20000000000 */
[----:B------:R-:W-:Y:S01]  /*07f0*/  ISETP.NE.AND P1, PT, R10, RZ, PT ;  /* 0x000000ff0a00720c */ /* 0x000fe20003f25270 */
[----:B------:R-:W-:Y:S01]  /*0800*/  IMAD.MOV R14, RZ, RZ, -R13 ;  /* 0x000000ffff0e7224 */ /* 0x000fe200078e0a0d */
[----:B------:R-:W-:Y:S02]  /*0810*/  ISETP.GE.U32.AND P0, PT, R7, R12, PT ;  /* 0x0000000c0700720c */ /* 0x000fe40003f06070 */
[----:B------:R-:W-:Y:S01]  /*0820*/  LOP3.LUT R7, R13, R10, RZ, 0x3c, !PT ;  /* 0x0000000a0d077212 */ /* 0x000fe200078e3cff */
[----:B0-----:R-:W-:-:S03]  /*0830*/  IMAD.MOV.U32 R16, RZ, RZ, RZ ;  /* 0x000000ffff107224 */ /* 0x001fc600078e00ff */
[----:B------:R-:W-:Y:S02]  /*0840*/  ISETP.GE.AND P2, PT, R7, RZ, PT ;  /* 0x000000ff0700720c */ /* 0x000fe40003f46270 */
[----:B-1----:R-:W-:-:S05]  /*0850*/  IADD3 R8, RZ, -R17, RZ ;  /* 0x80000011ff087210 */ /* 0x002fca0007ffe0ff */
[----:B------:R-:W-:Y:S02]  /*0860*/  @P0 VIADD R6, R6, 0x1 ;  /* 0x0000000106060836 */ /* 0x000fe40000000000 */
[----:B------:R-:W-:-:S04]  /*0870*/  IMAD R7, R8, R19, RZ ;  /* 0x0000001308077224 */ /* 0x000fc800078e02ff */
        /* <DEDUP_REMOVED lines=19> */
[--C-:B------:R-:W-:Y:S02]  /*09b0*/  IMAD.MOV R8, RZ, RZ, -R11.reuse ;  /* 0x000000ffff087224 */ /* 0x100fe400078e0a0b */
[----:B------:R-:W-:Y:S02]  /*09c0*/  IMAD R12, R2, R15, RZ ;  /* 0x0000000f020c7224 */ /* 0x000fe400078e02ff */
[----:B------:R-:W-:Y:S02]  /*09d0*/  IMAD R8, R9, R8, R4 ;  /* 0x0000000809087224 */ /* 0x000fe400078e0204 */
[----:B------:R-:W-:Y:S01]  /*09e0*/  IMAD R9, R0, R14, R11 ;  /* 0x0000000e00097224 */ /* 0x000fe200078e020b */
[----:B------:R-:W-:-:S04]  /*09f0*/  IADD3 R15, R2, R12, RZ ;  /* 0x0000000c020f7210 */ /* 0x000fc80007ffe0ff */
        /* <DEDUP_REMOVED lines=9> */
[----:B------:R-:W-:Y:S02]  /*0a90*/  VIADD R16, R9, UR5 ;  /* 0x0000000509107c36 */ /* 0x000fe40008000000 */
[----:B0-----:R-:W-:-:S04]  /*0aa0*/  IMAD.WIDE R14, R11, 0x4, R14 ;  /* 0x000000040b0e7825 */ /* 0x001fc800078e020e */
[----:B------:R-:W-:-:S07]  /*0ab0*/  IMAD.MOV.U32 R13, RZ, RZ, R15 ;  /* 0x000000ffff0d7224 */ /* 0x000fce00078e000f */
.L_x_273:
[----:B------:R-:W0:Y:S01]  /*0ac0*/  LDC R0, c[0x0][0x2bc] ;  /* 0x0000af00ff007b82 */ /* 0x000e220000000800 */
[----:B------:R-:W-:Y:S01]  /*0ad0*/  ULDC UR6, c[0x0][0x2bc] ;  /* 0x0000af0000067ab9 */ /* 0x000fe20000000800 */
[----:B------:R-:W-:Y:S01]  /*0ae0*/  ULDC UR7, c[0x0][0x2c0] ;  /* 0x0000b00000077ab9 */ /* 0x000fe20000000800 */
[----:B------:R-:W-:Y:S01]  /*0af0*/  UIADD3 UR6, -UR6, URZ, URZ ;  /* 0x0000003f06067290 */ /* 0x000fe2000fffe13f */
[----:B------:R-:W-:Y:S01]  /*0b00*/  IMAD.MOV.U32 R39, RZ, RZ, R14 ;  /* 0x000000ffff277224 */ /* 0x000fe200078e000e */
[----:B------:R-:W-:Y:S01]  /*0b10*/  ULDC UR5, c[0x0][0x2b0] ;  /* 0x0000ac0000057ab9 */ /* 0x000fe20000000800 */
[----:B------:R-:W-:Y:S01]  /*0b20*/  UIADD3 UR7, -UR7, URZ, URZ ;  /* 0x0000003f07077290 */ /* 0x000fe2000fffe13f */
[----:B------:R-:W-:Y:S01]  /*0b30*/  IMAD.MOV.U32 R40, RZ, RZ, R13 ;  /* 0x000000ffff287224 */ /* 0x000fe200078e000d */
[----:B------:R-:W1:Y:S01]  /*0b40*/  LDC R21, c[0x0][0x2c0] ;  /* 0x0000b000ff157b82 */ /* 0x000e620000000800 */
[----:B------:R-:W-:Y:S01]  /*0b50*/  ULDC UR16, c[0x0][0x230] ;  /* 0x00008c0000107ab9 */ /* 0x000fe20000000800 */
[----:B------:R-:W-:Y:S01]  /*0b60*/  ULEA UR5, UR6, UR5, 0x1 ;  /* 0x0000000506057291 */ /* 0x000fe2000f8e083f */
[----:B------:R-:W-:Y:S01]  /*0b70*/  IMAD R17, R12, UR16, RZ ;  /* 0x000000100c117c24 */ /* 0x000fe2000f8e02ff */
[----:B------:R-:W-:Y:S01]  /*0b80*/  ULDC UR8, c[0x0][0x2b4] ;  /* 0x0000ad0000087ab9 */ /* 0x000fe20000000800 */
[----:B------:R-:W-:Y:S01]  /*0b90*/  ULDC.64 UR22, c[0x0][0x228] ;  /* 0x00008a0000167ab9 */ /* 0x000fe20000000a00 */
[----:B------:R-:W-:Y:S01]  /*0ba0*/  ULDC.64 UR18, c[0x0][0x2b0] ;  /* 0x0000ac0000127ab9 */ /* 0x000fe20000000a00 */
[----:B------:R-:W-:Y:S01]  /*0bb0*/  ULDC UR9, c[0x0][0x2ac] ;  /* 0x0000ab0000097ab9 */ /* 0x000fe20000000800 */
[----:B------:R-:W-:Y:S01]  /*0bc0*/  IMAD R18, R7, UR23, RZ ;  /* 0x0000001707127c24 */ /* 0x000fe2000f8e02ff */
[----:B------:R-:W-:Y:S01]  /*0bd0*/  ULEA UR7, UR7, UR8, 0x1 ;  /* 0x0000000807077291 */ /* 0x000fe2000f8e083f */
[----:B------:R-:W-:Y:S01]  /*0be0*/  VIADD R11, R10, UR9 ;  /* 0x000000090a0b7c36 */ /* 0x000fe20008000000 */
[----:B------:R-:W-:Y:S01]  /*0bf0*/  ULDC UR20, c[0x0][0x224] ;  /* 0x0000890000147ab9 */ /* 0x000fe20000000800 */
[----:B------:R-:W-:Y:S01]  /*0c00*/  VIADD R22, R9, UR5 ;  /* 0x0000000509167c36 */ /* 0x000fe20008000000 */
[----:B------:R-:W-:Y:S01]  /*0c10*/  SHF.R.S32.HI R19, RZ, 0x1f, R17 ;  /* 0x0000001fff137819 */ /* 0x000fe20000011411 */
[----:B------:R-:W-:Y:S01]  /*0c20*/  IMAD R20, R11, UR20, R16 ;  /* 0x000000140b147c24 */ /* 0x000fe2000f8e0210 */
[C---:B------:R-:W-:Y:S01]  /*0c30*/  IADD3 R15, R8.reuse, UR19, RZ ;  /* 0x00000013080f7c10 */ /* 0x040fe2000fffe0ff */
[----:B------:R-:W-:Y:S01]  /*0c40*/  VIADD R27, R8, UR7 ;  /* 0x00000007081b7c36 */ /* 0x000fe20008000000 */
[----:B0-----:R-:W-:Y:S01]  /*0c50*/  IADD3 R0, R9, UR18, -R0 ;  /* 0x0000001209007c10 */ /* 0x001fe2000fffe800 */
[----:B------:R-:W-:Y:S01]  /*0c60*/  IMAD R22, R11, UR20, R22 ;  /* 0x000000140b167c24 */ /* 0x000fe2000f8e0216 */
[----:B------:R-:W-:Y:S01]  /*0c70*/  IADD3 R17, P0, R18, R17, RZ ;  /* 0x0000001112117210 */ /* 0x000fe20007f1e0ff */
[----:B------:R-:W-:-:S02]  /*0c80*/  IMAD R33, R20, UR22, R27 ;  /* 0x0000001614217c24 */ /* 0x000fc4000f8e021b */
[----:B------:R-:W-:Y:S01]  /*0c90*/  IMAD R0, R11, UR20, R0 ;  /* 0x000000140b007c24 */ /* 0x000fe2000f8e0200 */
[----:B------:R-:W-:Y:S01]  /*0ca0*/  LEA.HI.X.SX32 R18, R18, R19, 0x1, P0 ;  /* 0x0000001312127211 */ /* 0x000fe200000f0eff */
[----:B------:R-:W-:Y:S01]  /*0cb0*/  IMAD R32, R20, UR22, R15 ;  /* 0x0000001614207c24 */ /* 0x000fe2000f8e020f */
[----:B-1----:R-:W-:Y:S01]  /*0cc0*/  IADD3 R21, R8, UR19, -R21 ;  /* 0x0000001308157c10 */ /* 0x002fe2000fffe815 */
[C---:B------:R-:W-:Y:S02]  /*0cd0*/  IMAD R19, R0.reuse, UR22, R27 ;  /* 0x0000001600137c24 */ /* 0x040fe4000f8e021b */
[C---:B------:R-:W-:Y:S02]  /*0ce0*/  IMAD R26, R0.reuse, UR22, R15 ;  /* 0x00000016001a7c24 */ /* 0x040fe4000f8e020f */
[--C-:B------:R-:W-:Y:S02]  /*0cf0*/  IMAD R29, R0, UR22, R21.reuse ;  /* 0x00000016001d7c24 */ /* 0x100fe4000f8e0215 */
[----:B------:R-:W-:-:S02]  /*0d00*/  IMAD R28, R20, UR22, R21 ;  /* 0x00000016141c7c24 */ /* 0x000fc4000f8e0215 */
[C---:B------:R-:W-:Y:S02]  /*0d10*/  IMAD R27, R22.reuse, UR22, R27 ;  /* 0x00000016161b7c24 */ /* 0x040fe4000f8e021b */
[C---:B------:R-:W-:Y:S02]  /*0d20*/  IMAD R30, R22.reuse, UR22, R21 ;  /* 0x00000016161e7c24 */ /* 0x040fe4000f8e0215 */
[----:B------:R-:W-:Y:S02]  /*0d30*/  IMAD R31, R22, UR22, R15 ;  /* 0x00000016161f7c24 */ /* 0x000fe4000f8e020f */
[----:B------:R-:W-:-:S07]  /*0d40*/  IMAD.MOV.U32 R0, RZ, RZ, RZ ;  /* 0x000000ffff007224 */ /* 0x000fce00078e00ff */
.L_x_272:
[----:B------:R-:W-:Y:S01]  /*0d50*/  LOP3.LUT R20, R15, R16, R11, 0xfe, !PT ;  /* 0x000000100f147212 */ /* 0x000fe200078efe0b */
[----:B------:R-:W-:Y:S01]  /*0d60*/  VIADD R38, R8, UR13 ;  /* 0x0000000d08267c36 */ /* 0x000fe20008000000 */
[----:B------:R-:W-:Y:S01]  /*0d70*/  IADD3 R41, RZ, -UR24, RZ ;  /* 0x80000018ff297c10 */ /* 0x000fe2000fffe0ff */
[----:B------:R-:W-:Y:S01]  /*0d80*/  VIADD R25, R9, UR12 ;  /* 0x0000000c09197c36 */ /* 0x000fe20008000000 */
[----:B------:R-:W-:Y:S01]  /*0d90*/  ISETP.GE.AND P0, PT, R20, RZ, PT ;  /* 0x000000ff1400720c */ /* 0x000fe20003f06270 */
[----:B------:R-:W-:Y:S02]  /*0da0*/  VIADD R24, R38, -UR24 ;  /* 0x8000001826187c36 */ /* 0x000fe40008000000 */
[----:B------:R-:W-:Y:S01]  /*0db0*/  IMAD R36, R41, 0x2, R38 ;  /* 0x0000000229247824 */ /* 0x000fe200078e0226 */
[----:B------:R-:W-:Y:S01]  /*0dc0*/  ISETP.GE.OR P0, PT, R15, UR21, !P0 ;  /* 0x000000150f007c0c */ /* 0x000fe2000c706670 */
[----:B------:R-:W-:Y:S01]  /*0dd0*/  IMAD.MOV.U32 R43, RZ, RZ, RZ ;  /* 0x000000ffff2b7224 */ /* 0x000fe200078e00ff */
[----:B------:R-:W-:-:S02]  /*0de0*/  ISETP.GE.AND P1, PT, R24, UR21, PT ;  /* 0x0000001518007c0c */ /* 0x000fc4000bf26270 */
[----:B------:R-:W-:Y:S02]  /*0df0*/  ISETP.GE.OR P0, PT, R16, UR15, P0 ;  /* 0x0000000f10007c0c */ /* 0x000fe40008706670 */
[----:B------:R-:W-:Y:S02]  /*0e00*/  LOP3.LUT R22, R24, R25, R11, 0xfe, !PT ;  /* 0x0000001918167212 */ /* 0x000fe400078efe0b */
[----:B------:R-:W-:Y:S02]  /*0e10*/  ISETP.GE.OR P2, PT, R11, UR14, P0 ;  /* 0x0000000e0b007c0c */ /* 0x000fe40008746670 */
[----:B------:R-:W-:-:S04]  /*0e20*/  ISETP.LT.OR P0, PT, R22, RZ, P1 ;  /* 0x000000ff1600720c */ /* 0x000fc80000f01670 */
[----:B------:R-:W-:-:S04]  /*0e30*/  ISETP.GE.OR P0, PT, R25, UR15, P0 ;  /* 0x0000000f19007c0c */ /* 0x000fc80008706670 */
[----:B------:R-:W-:-:S03]  /*0e40*/  ISETP.GE.OR P3, PT, R11, UR14, P0 ;  /* 0x0000000e0b007c0c */ /* 0x000fc60008766670 */
[----:B------:R-:W0:Y:S01]  /*0e50*/  @!P2 LDC.64 R20, c[0x0][0x210] ;  /* 0x00008400ff14ab82 */ /* 0x000e220000000a00 */
[----:B------:R-:W-:-:S04]  /*0e60*/  @!P2 IADD3 R34, P0, R32, R17, RZ ;  /* 0x000000112022a210 */ /* 0x000fc80007f1e0ff */
[----:B------:R-:W-:Y:S02]  /*0e70*/  @!P2 LEA.HI.X.SX32 R35, R32, R18, 0x1, P0 ;  /* 0x000000122023a211 */ /* 0x000fe400000f0eff */
[----:B------:R-:W-:-:S03]  /*0e80*/  ISETP.GE.AND P0, PT, R36, UR21, PT ;  /* 0x0000001524007c0c */ /* 0x000fc6000bf06270 */
[----:B------:R-:W1:Y:S01]  /*0e90*/  @!P3 LDC.64 R22, c[0x0][0x210] ;  /* 0x00008400ff16bb82 */ /* 0x000e620000000a00 */
[----:B0-----:R-:W-:-:S04]  /*0ea0*/  @!P2 LEA R20, P4, R34, R20, 0x2 ;  /* 0x000000142214a211 */ /* 0x001fc800078810ff */
[----:B------:R-:W-:Y:S02]  /*0eb0*/  @!P2 LEA.HI.X R21, R34, R21, R35, 0x2, P4 ;  /* 0x000000152215a211 */ /* 0x000fe400020f1423 */
[----:B------:R-:W-:Y:S01]  /*0ec0*/  LOP3.LUT R34, R36, R25, R11, 0xfe, !PT ;  /* 0x0000001924227212 */ /* 0x000fe200078efe0b */
[----:B------:R-:W-:Y:S02]  /*0ed0*/  IMAD.MOV.U32 R35, RZ, RZ, R40 ;  /* 0x000000ffff237224 */ /* 0x000fe400078e0028 */
[----:B------:R0:W2:Y:S01]  /*0ee0*/  @!P2 LDG.E R43, desc[UR10][R20.64] ;  /* 0x0000000a142ba981 */ /* 0x0000a2000c1e1900 */
[----:B------:R-:W-:Y:S01]  /*0ef0*/  ISETP.LT.OR P4, PT, R34, RZ, P0 ;  /* 0x000000ff2200720c */ /* 0x000fe20000781670 */
[----:B------:R-:W-:-:S03]  /*0f00*/  IMAD.MOV.U32 R34, RZ, RZ, R39 ;  /* 0x000000ffff227224 */ /* 0x000fc600078e0027 */
[----:B------:R-:W-:Y:S02]  /*0f10*/  ISETP.GE.OR P4, PT, R25, UR15, P4 ;  /* 0x0000000f19007c0c */ /* 0x000fe4000a786670 */
[----:B------:R-:W2:Y:S02]  /*0f20*/  LDG.E R42, desc[UR10][R34.64] ;  /* 0x0000000a222a7981 */ /* 0x000ea4000c1e1900 */
[----:B------:R-:W-:Y:S02]  /*0f30*/  ISETP.GE.OR P2, PT, R11, UR14, P4 ;  /* 0x0000000e0b007c0c */ /* 0x000fe4000a746670 */
[----:B------:R-:W-:Y:S01]  /*0f40*/  @!P3 IADD3 R41, P5, R28, R17, RZ ;  /* 0x000000111c29b210 */ /* 0x000fe20007fbe0ff */
[----:B------:R-:W3:Y:S10]  /*0f50*/  LDG.E R45, desc[UR10][R34.64+0x8] ;  /* 0x0000080a222d7981 */ /* 0x000ef4000c1e1900 */
[----:B0-----:R-:W0:Y:S01]  /*0f60*/  @!P2 LDC.64 R20, c[0x0][0x210] ;  /* 0x00008400ff14ab82 */ /* 0x001e220000000a00 */
[----:B-1----:R-:W-:-:S02]  /*0f70*/  @!P3 LEA R22, P4, R41, R22, 0x2 ;  /* 0x000000162916b211 */ /* 0x002fc400078810ff */
[----:B------:R-:W-:-:S04]  /*0f80*/  @!P3 LEA.HI.X.SX32 R40, R28, R18, 0x1, P5 ;  /* 0x000000121c28b211 */ /* 0x000fc800028f0eff */
[----:B------:R-:W-:Y:S01]  /*0f90*/  @!P3 LEA.HI.X R23, R41, R23, R40, 0x2, P4 ;  /* 0x000000172917b211 */ /* 0x000fe200020f1428 */
[----:B------:R-:W-:Y:S01]  /*0fa0*/  IMAD.MOV.U32 R41, RZ, RZ, RZ ;  /* 0x000000ffff297224 */ /* 0x000fe200078e00ff */
[----:B------:R-:W4:Y:S05]  /*0fb0*/  LDG.E R40, desc[UR10][R34.64+0x4] ;  /* 0x0000040a22287981 */ /* 0x000f2a000c1e1900 */
[----:B------:R0:W4:Y:S01]  /*0fc0*/  @!P3 LDG.E R41, desc[UR10][R22.64] ;  /* 0x0000000a1629b981 */ /* 0x000122000c1e1900 */
[----:B------:R-:W-:-:S04]  /*0fd0*/  @!P2 IADD3 R39, P3, R33, R17, RZ ;  /* 0x000000112127a210 */ /* 0x000fc80007f7e0ff */
[----:B0-----:R-:W-:Y:S02]  /*0fe0*/  @!P2 LEA R22, P4, R39, R20, 0x2 ;  /* 0x000000142716a211 */ /* 0x001fe400078810ff */
[----:B------:R-:W-:-:S04]  /*0ff0*/  @!P2 LEA.HI.X.SX32 R20, R33, R18, 0x1, P3 ;  /* 0x000000122114a211 */ /* 0x000fc800018f0eff */
[----:B------:R-:W-:Y:S01]  /*1000*/  @!P2 LEA.HI.X R23, R39, R21, R20, 0x2, P4 ;  /* 0x000000152717a211 */ /* 0x000fe200020f1414 */
[----:B------:R-:W-:-:S06]  /*1010*/  IMAD.MOV.U32 R39, RZ, RZ, RZ ;  /* 0x000000ffff277224 */ /* 0x000fcc00078e00ff */
[----:B------:R0:W3:Y:S01]  /*1020*/  @!P2 LDG.E R39, desc[UR10][R22.64] ;  /* 0x0000000a1627a981 */ /* 0x0000e2000c1e1900 */
[----:B------:R-:W-:-:S05]  /*1030*/  VIADD R44, R16, -UR25 ;  /* 0x80000019102c7c36 */ /* 0x000fca0008000000 */
[----:B------:R-:W-:-:S04]  /*1040*/  LOP3.LUT R20, R38, R44, R11, 0xfe, !PT ;  /* 0x0000002c26147212 */ /* 0x000fc800078efe0b */
[----:B------:R-:W-:-:S04]  /*1050*/  ISETP.GE.AND P2, PT, R20, RZ, PT ;  /* 0x000000ff1400720c */ /* 0x000fc80003f46270 */
[----:B------:R-:W-:-:S04]  /*1060*/  ISETP.GE.OR P2, PT, R15, UR21, !P2 ;  /* 0x000000150f007c0c */ /* 0x000fc8000d746670 */
[----:B------:R-:W-:-:S04]  /*1070*/  ISETP.GE.OR P2, PT, R44, UR15, P2 ;  /* 0x0000000f2c007c0c */ /* 0x000fc80009746670 */
[----:B------:R-:W-:-:S13]  /*1080*/  ISETP.GE.OR P2, PT, R11, UR14, P2 ;  /* 0x0000000e0b007c0c */ /* 0x000fda0009746670 */
[----:B------:R-:W1:Y:S01]  /*1090*/  @!P2 LDC.64 R20, c[0x0][0x210] ;  /* 0x00008400ff14ab82 */ /* 0x000e620000000a00 */
[----:B0-----:R-:W-:-:S04]  /*10a0*/  @!P2 IADD3 R23, P4, R26, R17, RZ ;  /* 0x000000111a17a210 */ /* 0x001fc80007f9e0ff */
[----:B-1----:R-:W-:Y:S02]  /*10b0*/  @!P2 LEA R22, P5, R23, R20, 0x2 ;  /* 0x000000141716a211 */ /* 0x002fe400078a10ff */
[----:B------:R-:W-:-:S04]  /*10c0*/  @!P2 LEA.HI.X.SX32 R20, R26, R18, 0x1, P4 ;  /* 0x000000121a14a211 */ /* 0x000fc800020f0eff */
[----:B------:R-:W-:Y:S01]  /*10d0*/  @!P2 LEA.HI.X R23, R23, R21, R20, 0x2, P5 ;  /* 0x000000151717a211 */ /* 0x000fe200028f1414 */
[----:B--2---:R-:W-:Y:S01]  /*10e0*/  FFMA.FTZ R43, R42, R43, R37 ;  /* 0x0000002b2a2b7223 */ /* 0x004fe20000010025 */
[----:B------:R-:W-:-:S04]  /*10f0*/  LOP3.LUT R37, R24, R44, R11, 0xfe, !PT ;  /* 0x0000002c18257212 */ /* 0x000fc800078efe0b */
[----:B------:R-:W-:-:S04]  /*1100*/  ISETP.LT.OR P3, PT, R37, RZ, P1 ;  /* 0x000000ff2500720c */ /* 0x000fc80000f61670 */
[----:B------:R-:W-:-:S04]  /*1110*/  ISETP.GE.OR P3, PT, R44, UR15, P3 ;  /* 0x0000000f2c007c0c */ /* 0x000fc80009f66670 */
[----:B------:R-:W-:Y:S01]  /*1120*/  ISETP.GE.OR P3, PT, R11, UR14, P3 ;  /* 0x0000000e0b007c0c */ /* 0x000fe20009f66670 */
[----:B------:R-:W-:-:S06]  /*1130*/  IMAD.MOV.U32 R37, RZ, RZ, RZ ;  /* 0x000000ffff257224 */ /* 0x000fcc00078e00ff */
[----:B------:R0:W2:Y:S06]  /*1140*/  @!P2 LDG.E R37, desc[UR10][R22.64] ;  /* 0x0000000a1625a981 */ /* 0x0000ac000c1e1900 */
[----:B------:R-:W1:Y:S01]  /*1150*/  @!P3 LDC.64 R20, c[0x0][0x210] ;  /* 0x00008400ff14bb82 */ /* 0x000e620000000a00 */
[----:B----4-:R-:W-:Y:S02]  /*1160*/  FFMA.FTZ R42, R40, R41, R43 ;  /* 0x00000029282a7223 */ /* 0x010fe4000001002b */
[----:B------:R-:W2:Y:S02]  /*1170*/  LDG.E R40, desc[UR10][R34.64+0xc] ;  /* 0x00000c0a22287981 */ /* 0x000ea4000c1e1900 */
[----:B---3--:R-:W-:Y:S01]  /*1180*/  FFMA.FTZ R45, R45, R39, R42 ;  /* 0x000000272d2d7223 */ /* 0x008fe2000001002a */
[----:B------:R-:W-:-:S04]  /*1190*/  @!P3 IADD3 R39, P2, R29, R17, RZ ;  /* 0x000000111d27b210 */ /* 0x000fc80007f5e0ff */
[----:B-1----:R-:W-:Y:S02]  /*11a0*/  @!P3 LEA R20, P4, R39, R20, 0x2 ;  /* 0x000000142714b211 */ /* 0x002fe400078810ff */
[----:B------:R-:W-:-:S04]  /*11b0*/  @!P3 LEA.HI.X.SX32 R42, R29, R18, 0x1, P2 ;  /* 0x000000121d2ab211 */ /* 0x000fc800010f0eff */
[----:B------:R-:W-:Y:S01]  /*11c0*/  @!P3 LEA.HI.X R21, R39, R21, R42, 0x2, P4 ;  /* 0x000000152715b211 */ /* 0x000fe200020f142a */
[----:B------:R-:W-:Y:S01]  /*11d0*/  HFMA2.MMA R39, -RZ, RZ, 0, 0 ;  /* 0x00000000ff277435 */ /* 0x000fe200000001ff */
[----:B------:R-:W3:Y:S09]  /*11e0*/  LDG.E R42, desc[UR10][R34.64+0x10] ;  /* 0x0000100a222a7981 */ /* 0x000ef2000c1e1900 */
[----:B------:R1:W3:Y:S01]  /*11f0*/  @!P3 LDG.E R39, desc[UR10][R20.64] ;  /* 0x0000000a1427b981 */ /* 0x0002e2000c1e1900 */
[----:B------:R-:W-:Y:S01]  /*1200*/  LOP3.LUT R41, R36, R44, R11, 0xfe, !PT ;  /* 0x0000002c24297212 */ /* 0x000fe200078efe0b */
[----:B0-----:R-:W-:-:S03]  /*1210*/  IMAD R23, RZ, RZ, -UR25 ;  /* 0x80000019ff177e24 */ /* 0x001fc6000f8e02ff */
[----:B------:R-:W-:Y:S01]  /*1220*/  ISETP.LT.OR P2, PT, R41, RZ, P0 ;  /* 0x000000ff2900720c */ /* 0x000fe20000741670 */
[----:B------:R-:W-:-:S03]  /*1230*/  IMAD R41, R23, 0x2, R16 ;  /* 0x0000000217297824 */ /* 0x000fc600078e0210 */
[----:B------:R-:W-:Y:S02]  /*1240*/  ISETP.GE.OR P2, PT, R44, UR15, P2 ;  /* 0x0000000f2c007c0c */ /* 0x000fe40009746670 */
[----:B------:R-:W-:Y:S02]  /*1250*/  LOP3.LUT R22, R38, R41, R11, 0xfe, !PT ;  /* 0x0000002926167212 */ /* 0x000fe400078efe0b */
[----:B------:R-:W-:Y:S02]  /*1260*/  ISETP.GE.OR P2, PT, R11, UR14, P2 ;  /* 0x0000000e0b007c0c */ /* 0x000fe40009746670 */
[----:B------:R-:W-:Y:S01]  /*1270*/  ISETP.GE.AND P3, PT, R22, RZ, PT ;  /* 0x000000ff1600720c */ /* 0x000fe20003f66270 */
[----:B------:R-:W-:-:S03]  /*1280*/  IMAD R22, R23, 0x2, R25 ;  /* 0x0000000217167824 */ /* 0x000fc600078e0219 */
[----:B------:R-:W-:Y:S02]  /*1290*/  ISETP.GE.OR P3, PT, R38, UR21, !P3 ;  /* 0x0000001526007c0c */ /* 0x000fe4000df66670 */
[----:B-1----:R-:W-:Y:S02]  /*12a0*/  LOP3.LUT R21, R22, R11, RZ, 0xfc, !PT ;  /* 0x0000000b16157212 */ /* 0x002fe400078efcff */
[----:B------:R-:W-:-:S03]  /*12b0*/  ISETP.GE.OR P3, PT, R41, UR15, P3 ;  /* 0x0000000f29007c0c */ /* 0x000fc60009f66670 */
[----:B------:R-:W0:Y:S01]  /*12c0*/  @!P2 LDC.64 R22, c[0x0][0x210] ;  /* 0x00008400ff16ab82 */ /* 0x000e220000000a00 */
[----:B------:R-:W-:-:S04]  /*12d0*/  LOP3.LUT R24, R21, R24, RZ, 0xfc, !PT ;  /* 0x0000001815187212 */ /* 0x000fc800078efcff */
[----:B------:R-:W-:Y:S02]  /*12e0*/  ISETP.LT.OR P4, PT, R24, RZ, P1 ;  /* 0x000000ff1800720c */ /* 0x000fe40000f81670 */
[----:B------:R-:W-:Y:S02]  /*12f0*/  ISETP.GE.OR P1, PT, R11, UR14, P3 ;  /* 0x0000000e0b007c0c */ /* 0x000fe40009f26670 */
[----:B------:R-:W-:Y:S02]  /*1300*/  ISETP.GE.OR P3, PT, R41, UR15, P4 ;  /* 0x0000000f29007c0c */ /* 0x000fe4000a766670 */
[----:B------:R-:W-:Y:S02]  /*1310*/  LOP3.LUT R21, R21, R36, RZ, 0xfc, !PT ;  /* 0x0000002415157212 */ /* 0x000fe400078efcff */
[----:B------:R-:W-:Y:S02]  /*1320*/  ISETP.GE.OR P3, PT, R11, UR14, P3 ;  /* 0x0000000e0b007c0c */ /* 0x000fe40009f66670 */
[----:B------:R-:W-:-:S02]  /*1330*/  @!P2 IADD3 R24, P4, R19, R17, RZ ;  /* 0x000000111318a210 */ /* 0x000fc40007f9e0ff */
[----:B------:R-:W-:-:S03]  /*1340*/  ISETP.LT.OR P0, PT, R21, RZ, P0 ;  /* 0x000000ff1500720c */ /* 0x000fc60000701670 */
[----:B------:R-:W1:Y:S01]  /*1350*/  @!P1 LDC.64 R20, c[0x0][0x210] ;  /* 0x00008400ff149b82 */ /* 0x000e620000000a00 */
[----:B------:R-:W-:Y:S02]  /*1360*/  @!P2 LEA.HI.X.SX32 R25, R19, R18, 0x1, P4 ;  /* 0x000000121319a211 */ /* 0x000fe400020f0eff */
[----:B------:R-:W-:Y:S02]  /*1370*/  ISETP.GE.OR P0, PT, R41, UR15, P0 ;  /* 0x0000000f29007c0c */ /* 0x000fe40008706670 */
[----:B0-----:R-:W-:Y:S02]  /*1380*/  @!P2 LEA R36, P4, R24, R22, 0x2 ;  /* 0x000000161824a211 */ /* 0x001fe400078810ff */
[----:B------:R-:W-:Y:S01]  /*1390*/  ISETP.GE.OR P0, PT, R11, UR14, P0 ;  /* 0x0000000e0b007c0c */ /* 0x000fe20008706670 */
[----:B------:R-:W-:Y:S02]  /*13a0*/  IMAD.MOV.U32 R38, RZ, RZ, RZ ;  /* 0x000000ffff267224 */ /* 0x000fe400078e00ff */
[----:B--2---:R-:W-:Y:S01]  /*13b0*/  FFMA.FTZ R45, R40, R37, R45 ;  /* 0x00000025282d7223 */ /* 0x004fe2000001002d */
[----:B------:R-:W-:-:S02]  /*13c0*/  @!P2 LEA.HI.X R37, R24, R23, R25, 0x2, P4 ;  /* 0x000000171825a211 */ /* 0x000fc400020f1419 */
[----:B------:R-:W0:Y:S01]  /*13d0*/  @!P3 LDC.64 R22, c[0x0][0x210] ;  /* 0x00008400ff16bb82 */ /* 0x000e220000000a00 */
[C---:B------:R-:W-:Y:S02]  /*13e0*/  @!P1 IADD3 R40, P4, R31.reuse, R17, RZ ;  /* 0x000000111f289210 */ /* 0x040fe40007f9e0ff */
[----:B------:R2:W4:Y:S02]  /*13f0*/  @!P2 LDG.E R38, desc[UR10][R36.64] ;  /* 0x0000000a2426a981 */ /* 0x000524000c1e1900 */
[----:B------:R-:W-:-:S03]  /*1400*/  @!P1 LEA.HI.X.SX32 R41, R31, R18, 0x1, P4 ;  /* 0x000000121f299211 */ /* 0x000fc600020f0eff */
[----:B------:R-:W5:Y:S01]  /*1410*/  @!P0 LDC.64 R24, c[0x0][0x210] ;  /* 0x00008400ff188b82 */ /* 0x000f620000000a00 */
[----:B-1----:R-:W-:-:S04]  /*1420*/  @!P1 LEA R20, P2, R40, R20, 0x2 ;  /* 0x0000001428149211 */ /* 0x002fc800078410ff */
[----:B------:R-:W-:Y:S01]  /*1430*/  @!P1 LEA.HI.X R21, R40, R21, R41, 0x2, P2 ;  /* 0x0000001528159211 */ /* 0x000fe200010f1429 */
[----:B------:R-:W4:Y:S01]  /*1440*/  LDG.E R37, desc[UR10][R34.64+0x1c] ;  /* 0x00001c0a22257981 */ /* 0x000f22000c1e1900 */
[----:B------:R-:W-:Y:S01]  /*1450*/  @!P3 IADD3 R41, P2, R30, R17, RZ ;  /* 0x000000111e29b210 */ /* 0x000fe20007f5e0ff */
[----:B------:R-:W-:-:S03]  /*1460*/  IMAD.MOV.U32 R40, RZ, RZ, RZ ;  /* 0x000000ffff287224 */ /* 0x000fc600078e00ff */
[----:B------:R-:W-:-:S03]  /*1470*/  @!P3 LEA.HI.X.SX32 R44, R30, R18, 0x1, P2 ;  /* 0x000000121e2cb211 */ /* 0x000fc600010f0eff */
[----:B------:R1:W4:Y:S01]  /*1480*/  @!P1 LDG.E R40, desc[UR10][R20.64] ;  /* 0x0000000a14289981 */ /* 0x000322000c1e1900 */
[----:B0-----:R-:W-:-:S04]  /*1490*/  @!P3 LEA R22, P4, R41, R22, 0x2 ;  /* 0x000000162916b211 */ /* 0x001fc800078810ff */
[----:B------:R-:W-:Y:S02]  /*14a0*/  @!P3 LEA.HI.X R23, R41, R23, R44, 0x2, P4 ;  /* 0x000000172917b211 */ /* 0x000fe400020f142c */
[----:B------:R-:W4:Y:S01]  /*14b0*/  LDG.E R41, desc[UR10][R34.64+0x18] ;  /* 0x0000180a22297981 */ /* 0x000f22000c1e1900 */
[----:B---3--:R-:W-:-:S03]  /*14c0*/  FFMA.FTZ R39, R42, R39, R45 ;  /* 0x000000272a277223 */ /* 0x008fc6000001002d */
[----:B------:R-:W4:Y:S01]  /*14d0*/  LDG.E R42, desc[UR10][R34.64+0x14] ;  /* 0x0000140a222a7981 */ /* 0x000f22000c1e1900 */
[----:B------:R-:W-:Y:S01]  /*14e0*/  @!P0 IADD3 R43, P1, R27, R17, RZ ;  /* 0x000000111b2b8210 */ /* 0x000fe20007f3e0ff */
[----:B--2---:R-:W-:-:S03]  /*14f0*/  IMAD.MOV.U32 R36, RZ, RZ, RZ ;  /* 0x000000ffff247224 */ /* 0x004fc600078e00ff */
[----:B-----5:R-:W-:Y:S02]  /*1500*/  @!P0 LEA R24, P2, R43, R24, 0x2 ;  /* 0x000000182b188211 */ /* 0x020fe400078410ff */
[----:B------:R-:W-:Y:S01]  /*1510*/  @!P0 LEA.HI.X.SX32 R44, R27, R18, 0x1, P1 ;  /* 0x000000121b2c8211 */ /* 0x000fe200008f0eff */
[----:B-1----:R-:W-:Y:S01]  /*1520*/  IMAD.MOV.U32 R20, RZ, RZ, RZ ;  /* 0x000000ffff147224 */ /* 0x002fe200078e00ff */
[----:B------:R0:W2:Y:S02]  /*1530*/  @!P3 LDG.E R36, desc[UR10][R22.64] ;  /* 0x0000000a1624b981 */ /* 0x0000a4000c1e1900 */
[----:B------:R-:W-:Y:S02]  /*1540*/  @!P0 LEA.HI.X R25, R43, R25, R44, 0x2, P2 ;  /* 0x000000192b198211 */ /* 0x000fe400010f142c */
[----:B------:R-:W3:Y:S04]  /*1550*/  LDG.E R44, desc[UR10][R34.64+0x20] ;  /* 0x0000200a222c7981 */ /* 0x000ee8000c1e1900 */
[----:B------:R-:W3:Y:S01]  /*1560*/  @!P0 LDG.E R20, desc[UR10][R24.64] ;  /* 0x0000000a18148981 */ /* 0x000ee2000c1e1900 */
[----:B------:R-:W-:Y:S01]  /*1570*/  VIADD R0, R0, 0x1 ;  /* 0x0000000100007836 */ /* 0x000fe20000000000 */
[----:B0-----:R-:W-:Y:S01]  /*1580*/  IADD3 R22, RZ, -UR4, RZ ;  /* 0x80000004ff167c10 */ /* 0x001fe2000fffe0ff */
[----:B------:R-:W-:-:S04]  /*1590*/  VIADD R11, R11, -UR17 ;  /* 0x800000110b0b7c36 */ /* 0x000fc80008000000 */
        /* <DEDUP_REMOVED lines=8> */
[----:B------:R-:W-:Y:S02]  /*1620*/  IMAD R31, R22, UR17, R31 ;  /* 0x00000011161f7c24 */ /* 0x000fe4000f8e021f */
[----:B----4-:R-:W-:Y:S01]  /*1630*/  FFMA.FTZ R38, R42, R38, R39 ;  /* 0x000000262a267223 */ /* 0x010fe20000010027 */
[----:B------:R-:W-:-:S03]  /*1640*/  IADD3 R39, P0, R34, 0x24, RZ ;  /* 0x0000002422277810 */ /* 0x000fc60007f1e0ff */
[----:B------:R-:W-:Y:S02]  /*1650*/  FFMA.FTZ R38, R41, R40, R38 ;  /* 0x0000002829267223 */ /* 0x000fe40000010026 */
[----:B------:R-:W-:Y:S01]  /*1660*/  IMAD.X R40, RZ, RZ, R35, P0 ;  /* 0x000000ffff287224 */ /* 0x000fe200000e0623 */
[----:B------:R-:W-:Y:S01]  /*1670*/  ISETP.NE.AND P0, PT, R0, 0x3, PT ;  /* 0x000000030000780c */ /* 0x000fe20003f05270 */
[----:B--2---:R-:W-:-:S04]  /*1680*/  FFMA.FTZ R37, R37, R36, R38 ;  /* 0x0000002425257223 */ /* 0x004fc80000010026 */
[----:B---3--:R-:W-:-:S08]  /*1690*/  FFMA.FTZ R37, R44, R20, R37 ;  /* 0x000000142c257223 */ /* 0x008fd00000010025 */
[----:B------:R-:W-:Y:S05]  /*16a0*/  @P0 BRA `(.L_x_272) ;  /* 0xfffffff400a80947 */ /* 0x000fea000383ffff */
[----:B------:R-:W-:Y:S01]  /*16b0*/  IMAD.MOV R11, RZ, RZ, -R7 ;  /* 0x000000ffff0b7224 */ /* 0x000fe200078e0a07 */
[----:B------:R-:W-:Y:S01]  /*16c0*/  ULDC UR5, c[0x0][0x24c] ;  /* 0x0000930000057ab9 */ /* 0x000fe20000000800 */
[----:B------:R-:W-:Y:S01]  /*16d0*/  VIADD R12, R12, 0x1 ;  /* 0x000000010c0c7836 */ /* 0x000fe20000000000 */
[----:B------:R-:W-:Y:S01]  /*16e0*/  IADD3 R14, P1, R14, 0x6c, RZ ;  /* 0x0000006c0e0e7810 */ /* 0x000fe20007f3e0ff */
[----:B------:R-:W-:-:S04]  /*16f0*/  IMAD R11, R11, UR5, R6 ;  /* 0x000000050b0b7c24 */ /* 0x000fc8000f8e0206 */
[----:B------:R-:W-:Y:S02]  /*1700*/  IMAD R11, R2, R11, R2 ;  /* 0x0000000b020b7224 */ /* 0x000fe400078e0202 */
[----:B------:R-:W-:-:S03]  /*1710*/  IMAD.X R13, RZ, RZ, R13, P1 ;  /* 0x000000ffff0d7224 */ /* 0x000fc600008e060d */
[----:B------:R-:W-:-:S13]  /*1720*/  ISETP.GE.AND P0, PT, R12, R11, PT ;  /* 0x0000000b0c00720c */ /* 0x000fda0003f06270 */
[----:B------:R-:W-:Y:S05]  /*1730*/  @!P0 BRA `(.L_x_273) ;  /* 0xfffffff000e08947 */ /* 0x000fea000383ffff */
.L_x_271:
[----:B------:R-:W-:Y:S05]  /*1740*/  BSYNC B0 ;  /* 0x0000000000007941 */ /* 0x000fea0003800000 */
.L_x_270:
[----:B------:R-:W-:Y:S01]  /*1750*/  IMAD.MOV R11, RZ, RZ, -R7 ;  /* 0x000000ffff0b7224 */ /* 0x000fe200078e0a07 */
[----:B------:R-:W-:Y:S01]  /*1760*/  ULDC.64 UR6, c[0x0][0x260] ;  /* 0x0000980000067ab9 */ /* 0x000fe20000000a00 */
[----:B------:R-:W-:Y:S01]  /*1770*/  ULDC.64 UR8, c[0x0][0x268] ;  /* 0x00009a0000087ab9 */ /* 0x000fe20000000a00 */
[----:B------:R-:W-:Y:S01]  /*1780*/  ULDC UR5, c[0x0][0x24c] ;  /* 0x0000930000057ab9 */ /* 0x000fe20000000800 */
[----:B------:R-:W-:Y:S02]  /*1790*/  IMAD R10, R10, UR7, RZ ;  /* 0x000000070a0a7c24 */ /* 0x000fe4000f8e02ff */
[----:B------:R-:W-:Y:S02]  /*17a0*/  IMAD R9, R9, UR8, RZ ;  /* 0x0000000809097c24 */ /* 0x000fe4000f8e02ff */
[----:B------:R-:W-:Y:S02]  /*17b0*/  IMAD R8, R8, UR9, RZ ;  /* 0x0000000908087c24 */ /* 0x000fe4000f8e02ff */
[----:B------:R-:W-:Y:S01]  /*17c0*/  IMAD R0, R11, UR5, R6 ;  /* 0x000000050b007c24 */ /* 0x000fe2000f8e0206 */
[----:B------:R-:W-:Y:S01]  /*17d0*/  ULDC UR5, c[0x0][0x25c] ;  /* 0x0000970000057ab9 */ /* 0x000fe20000000800 */
[----:B------:R-:W-:Y:S01]  /*17e0*/  SHF.R.S32.HI R11, RZ, 0x1f, R10 ;  /* 0x0000001fff0b7819 */ /* 0x000fe2000001140a */
[----:B------:R-:W-:Y:S01]  /*17f0*/  IMAD R7, R7, UR5, RZ ;  /* 0x0000000507077c24 */ /* 0x000fe2000f8e02ff */
[--C-:B------:R-:W-:Y:S01]  /*1800*/  IADD3 R12, P0, P1, R10, R9, R8.reuse ;  /* 0x000000090a0c7210 */ /* 0x100fe2000791e008 */
[----:B------:R-:W-:Y:S01]  /*1810*/  IMAD R0, R0, UR6, RZ ;  /* 0x0000000600007c24 */ /* 0x000fe2000f8e02ff */
[----:B------:R-:W-:Y:S01]  /*1820*/  SHF.R.S32.HI R10, RZ, 0x1f, R9 ;  /* 0x0000001fff0a7819 */ /* 0x000fe20000011409 */
[----:B------:R-:W-:Y:S01]  /*1830*/  ULDC.64 UR6, c[0x0][0x240] ;  /* 0x0000900000067ab9 */ /* 0x000fe20000000a00 */
[----:B------:R-:W-:Y:S01]  /*1840*/  SHF.R.S32.HI R8, RZ, 0x1f, R8 ;  /* 0x0000001fff087819 */ /* 0x000fe20000011408 */
[----:B------:R-:W-:Y:S01]  /*1850*/  ULDC UR5, c[0x0][0x248] ;  /* 0x0000920000057ab9 */ /* 0x000fe20000000800 */
[----:B------:R-:W-:-:S02]  /*1860*/  SHF.R.S32.HI R6, RZ, 0x1f, R7 ;  /* 0x0000001fff067819 */ /* 0x000fc40000011407 */
        /* <DEDUP_REMOVED lines=10> */
[----:B------:R0:W-:Y:S02]  /*1910*/  STG.E desc[UR10][R6.64], R37 ;  /* 0x0000002506007986 */ /* 0x0001e4000c10190a */
[----:B------:R-:W-:Y:S01]  /*1920*/  IMAD.X R3, RZ, RZ, R3, P0 ;  /* 0x000000ffff037224 */ /* 0x000fe200000e0603 */
[----:B------:R-:W-:-:S04]  /*1930*/  ISETP.GE.U32.AND P0, PT, R4, UR5, PT ;  /* 0x0000000504007c0c */ /* 0x000fc8000bf06070 */
[----:B------:R-:W-:-:S13]  /*1940*/  ISETP.GE.AND.EX P0, PT, R3, UR6, PT, P0 ;  /* 0x0000000603007c0c */ /* 0x000fda000bf06300 */
[----:B0-----:R-:W-:Y:S05]  /*1950*/  @!P0 BRA `(.L_x_274) ;  /* 0xffffffe800748947 */ /* 0x001fea000383ffff */
[----:B------:R-:W-:Y:S05]  /*1960*/  EXIT ;  /* 0x000000000000794d */ /* 0x000fea0003800000 */
.L_x_275:
        /* <DEDUP_REMOVED lines=9> */
.L_x_485:


//--------------------- .text._ZN2at6native51_GLOBAL__N__11011a27_18_DepthwiseConv3d_cu_35e0c7b543conv_depthwise3d_cuda_backward_input_kernelIffLi3ELi3ELi3ELi1ELi1ELi1ELin1ELin1ELin1EEEvNS_27GenericPackedTensorAccessorIKT_Lm5ENS_16DefaultPtrTraitsEiEENS3_IS4_Lm5ES6_iEES7_iiiiiiiii --------------------------
	.section	.text._ZN2at6native51_GLOBAL__N__11011a27_18_DepthwiseConv3d_cu_35e0c7b543conv_depthwise3d_cuda_backward_input_kernelIffLi3ELi3ELi3ELi1ELi1ELi1ELin1ELin1ELin1EEEvNS_27GenericPackedTensorAccessorIKT_Lm5ENS_16DefaultPtrTraitsEiEENS3_IS4_Lm5ES6_iEES7_iiiiiiiii,"ax",@progbits
	.align	128
.text._ZN2at6native51_GLOBAL__N__11011a27_18_DepthwiseConv3d_cu_35e0c7b543conv_depthwise3d_cuda_backward_input_kernelIffLi3ELi3ELi3ELi1ELi1ELi1ELin1ELin1ELin1EEEvNS_27GenericPackedTensorAccessorIKT_Lm5ENS_16DefaultPtrTraitsEiEENS3_IS4_Lm5ES6_iEES7_iiiiiiiii:
        .type           _ZN2at6native51_GLOBAL__N__11011a27_18_DepthwiseConv3d_cu_35e0c7b543conv_depthwise3d_cuda_backward_input_kernelIffLi3ELi3ELi3ELi1ELi1ELi1ELin1ELin1ELin1EEEvNS_27GenericPackedTensorAccessorIKT_Lm5ENS_16DefaultPtrTraitsEiEENS3_IS4_Lm5ES6_iEES7_iiiiiiiii,@function
        .size           _ZN2at6native51_GLOBAL__N__11011a27_18_DepthwiseConv3d_cu_35e0c7b543conv_depthwise3d_cuda_backward_input_kernelIffLi3ELi3ELi3ELi1ELi1ELi1ELin1ELin1ELin1EEEvNS_27GenericPackedTensorAccessorIKT_Lm5ENS_16DefaultPtrTraitsEiEENS3_IS4_Lm5ES6_iEES7_iiiiiiiii,(.L_x_486 - _ZN2at6native51_GLOBAL__N__11011a27_18_DepthwiseConv3d_cu_35e0c7b543conv_depthwise3d_cuda_backward_input_kernelIffLi3ELi3ELi3ELi1ELi1ELi1ELin1ELin1ELin1EEEvNS_27GenericPackedTensorAccessorIKT_Lm5ENS_16DefaultPtrTraitsEiEENS3_IS4_Lm5ES6_iEES7_iiiiiiiii)
        .other          _ZN2at6native51_GLOBAL__N__11011a27_18_DepthwiseConv3d_cu_35e0c7b543conv_depthwise3d_cuda_backward_input_kernelIffLi3ELi3ELi3ELi1ELi1ELi1ELin1ELin1ELin1EEEvNS_27GenericPackedTensorAccessorIKT_Lm5ENS_16DefaultPtrTraitsEiEENS3_IS4_Lm5ES6_iEES7_iiiiiiiii,@"STO_CUDA_ENTRY STV_DEFAULT"
_ZN2at6native51_GLOBAL__N__11011a27_18_DepthwiseConv3d_cu_35e0c7b543conv_depthwise3d_cuda_backward_input_kernelIffLi3ELi3ELi3ELi1ELi1ELi1ELin1ELin1ELin1EEEvNS_27GenericPackedTensorAccessorIKT_Lm5ENS_16DefaultPtrTraitsEiEENS3_IS4_Lm5ES6_iEES7_iiiiiiiii:
        /* <DEDUP_REMOVED lines=45> */
.L_x_280:
        /* <DEDUP_REMOVED lines=21> */
[----:B------:R-:W-:Y:S01]  /*0420*/  IMAD.HI.U32 R0, R5, R2, RZ ;  /* 0x0000000205007227 */ /* 0x000fe200078e00ff */
[----:B------:R-:W0:Y:S03]  /*0430*/  I2F.RP R8, R11 ;  /* 0x0000000b00087306 */ /* 0x000e260000209400 */
[----:B------:R-:W-:-:S04]  /*0440*/  IMAD.MOV R4, RZ, RZ, -R0 ;  /* 0x000000ffff047224 */ /* 0x000fc800078e0a00 */
[C---:B------:R-:W-:Y:S01]  /*0450*/  IMAD R2, R7.reuse, R4, R2 ;  /* 0x0000000407027224 */ /* 0x040fe200078e0202 */
[----:B------:R-:W1:Y:S04]  /*0460*/  I2F.RP R6, R9 ;  /* 0x0000000900067306 */ /* 0x000e680000209400 */
[----:B------:R-:W-:-:S04]  /*0470*/  ISETP.GT.U32.AND P1, PT, R7, R2, PT ;  /* 0x000000020700720c */ /* 0x000fc80003f24070 */
[----:B0-----:R-:W-:Y:S08]  /*0480*/  MUFU.RCP R8, R8 ;  /* 0x0000000800087308 */ /* 0x001ff00000001000 */
[----:B-1----:R-:W0:Y:S01]  /*0490*/  MUFU.RCP R6, R6 ;  /* 0x0000000600067308 */ /* 0x002e220000001000 */
[----:B------:R-:W-:Y:S02]  /*04a0*/  @!P1 IMAD.IADD R2, R2, 0x1, -R7 ;  /* 0x0000000102029824 */ /* 0x000fe400078e0a07 */
[----:B------:R-:W-:Y:S01]  /*04b0*/  @!P1 VIADD R0, R0, 0x1 ;  /* 0x0000000100009836 */ /* 0x000fe20000000000 */
[----:B------:R-:W-:-:S02]  /*04c0*/  ISETP.NE.AND P1, PT, R3, RZ, PT ;  /* 0x000000ff0300720c */ /* 0x000fc40003f25270 */
[----:B------:R-:W-:Y:S02]  /*04d0*/  ISETP.GE.U32.AND P0, PT, R2, R7, PT ;  /* 0x000000070200720c */ /* 0x000fe40003f06070 */
[----:B------:R-:W-:-:S04]  /*04e0*/  LOP3.LUT R2, R18, R3, RZ, 0x3c, !PT ;  /* 0x0000000312027212 */ /* 0x000fc800078e3cff */
[----:B------:R-:W-:Y:S01]  /*04f0*/  ISETP.GE.AND P2, PT, R2, RZ, PT ;  /* 0x000000ff0200720c */ /* 0x000fe20003f46270 */
[----:B0-----:R-:W-:-:S06]  /*0500*/  VIADD R4, R6, 0xffffffe ;  /* 0x0ffffffe06047836 */ /* 0x001fcc0000000000 */
[----:B------:R-:W-:Y:S01]  /*0510*/  @P0 VIADD R0, R0, 0x1 ;  /* 0x0000000100000836 */ /* 0x000fe20000000000 */
[----:B------:R0:W1:Y:S01]  /*0520*/  F2I.FTZ.U32.TRUNC.NTZ R5, R4 ;  /* 0x0000000400057305 */ /* 0x000062000021f000 */
[----:B------:R-:W-:-:S04]  /*0530*/  VIADD R6, R8, 0xffffffe ;  /* 0x0ffffffe08067836 */ /* 0x000fc80000000000 */
[----:B------:R-:W-:Y:S01]  /*0540*/  @!P2 IMAD.MOV R0, RZ, RZ, -R0 ;  /* 0x000000ffff00a224 */ /* 0x000fe200078e0a00 */
[----:B------:R-:W-:Y:S02]  /*0550*/  @!P1 LOP3.LUT R0, RZ, R3, RZ, 0x33, !PT ;  /* 0x00000003ff009212 */ /* 0x000fe400078e33ff */
[----:B------:R-:W2:Y:S01]  /*0560*/  I2F.RP R8, R21 ;  /* 0x0000001500087306 */ /* 0x000ea20000209400 */
[----:B0-----:R-:W-:Y:S02]  /*0570*/  IMAD.MOV.U32 R4, RZ, RZ, RZ ;  /* 0x000000ffff047224 */ /* 0x001fe400078e00ff */
[----:B------:R-:W-:Y:S02]  /*0580*/  IMAD.MOV R14, RZ, RZ, -R0 ;  /* 0x000000ffff0e7224 */ /* 0x000fe400078e0a00 */
[----:B-1----:R-:W-:Y:S02]  /*0590*/  IMAD.MOV R2, RZ, RZ, -R5 ;  /* 0x000000ffff027224 */ /* 0x002fe400078e0a05 */
[----:B------:R-:W-:-:S02]  /*05a0*/  IMAD R14, R3, R14, R18 ;  /* 0x0000000e030e7224 */ /* 0x000fc400078e0212 */
[----:B------:R-:W-:Y:S01]  /*05b0*/  IMAD R7, R2, R9, RZ ;  /* 0x0000000902077224 */ /* 0x000fe200078e02ff */
[----:B------:R-:W-:-:S03]  /*05c0*/  IABS R2, R0 ;  /* 0x0000000000027213 */ /* 0x000fc60000000000 */
[----:B------:R-:W-:Y:S01]  /*05d0*/  IMAD.HI.U32 R4, R5, R7, R4 ;  /* 0x0000000705047227 */ /* 0x000fe200078e0004 */
[----:B--2---:R-:W-:Y:S05]  /*05e0*/  MUFU.RCP R8, R8 ;  /* 0x0000000800087308 */ /* 0x004fea0000001000 */
[----:B------:R-:W-:-:S03]  /*05f0*/  IMAD.HI.U32 R5, R4, R2, RZ ;  /* 0x0000000204057227 */ /* 0x000fc600078e00ff */
[----:B------:R0:W1:Y:S02]  /*0600*/  F2I.FTZ.U32.TRUNC.NTZ R7, R6 ;  /* 0x0000000600077305 */ /* 0x000064000021f000 */
[----:B------:R-:W-:-:S05]  /*0610*/  IADD3 R4, -R5, RZ, RZ ;  /* 0x000000ff05047210 */ /* 0x000fca0007ffe1ff */
[----:B------:R-:W-:Y:S02]  /*0620*/  IMAD R2, R9, R4, R2 ;  /* 0x0000000409027224 */ /* 0x000fe400078e0202 */
[----:B0-----:R-:W-:-:S03]  /*0630*/  IMAD.MOV.U32 R6, RZ, RZ, RZ ;  /* 0x000000ffff067224 */ /* 0x001fc600078e00ff */
[----:B------:R-:W-:-:S13]  /*0640*/  ISETP.GT.U32.AND P1, PT, R9, R2, PT ;  /* 0x000000020900720c */ /* 0x000fda0003f24070 */
        /* <DEDUP_REMOVED lines=12> */
[----:B------:R-:W-:-:S03]  /*0710*/  VIADD R7, R8, 0xffffffe ;  /* 0x0ffffffe08077836 */ /* 0x000fc60000000000 */
[----:B------:R-:W-:-:S03]  /*0720*/  IABS R2, R5 ;  /* 0x0000000500027213 */ /* 0x000fc60000000000 */
[----:B------:R-:W0:Y:S02]  /*0730*/  F2I.FTZ.U32.TRUNC.NTZ R7, R7 ;  /* 0x0000000700077305 */ /* 0x000e24000021f000 */
        /* <DEDUP_REMOVED lines=33> */
[--C-:B------:R-:W-:Y:S02]  /*0950*/  IMAD R15, R15, R2, R4.reuse ;  /* 0x000000020f0f7224 */ /* 0x100fe400078e0204 */
[----:B------:R-:W-:Y:S02]  /*0960*/  IMAD.MOV R2, RZ, RZ, -R5 ;  /* 0x000000ffff027224 */ /* 0x000fe400078e0a05 */
[C---:B------:R-:W-:Y:S02]  /*0970*/  IMAD R8, R20.reuse, R15, RZ ;  /* 0x0000000f14087224 */ /* 0x040fe400078e02ff */
[----:B------:R-:W-:Y:S02]  /*0980*/  IMAD.MOV R4, RZ, RZ, -R4 ;  /* 0x000000ffff047224 */ /* 0x000fe400078e0a04 */
[----:B------:R-:W-:Y:S02]  /*0990*/  IMAD.IADD R7, R20, 0x1, R8 ;  /* 0x0000000114077824 */ /* 0x000fe400078e0208 */
[----:B------:R-:W-:-:S02]  /*09a0*/  IMAD R13, R13, R2, R0 ;  /* 0x000000020d0d7224 */ /* 0x000fc400078e0200 */
[----:B------:R-:W-:Y:S01]  /*09b0*/  IMAD R12, R12, R4, R5 ;  /* 0x000000040c0c7224 */ /* 0x000fe200078e0205 */
[----:B------:R-:W-:-:S13]  /*09c0*/  ISETP.GE.AND P0, PT, R8, R7, PT ;  /* 0x000000070800720c */ /* 0x000fda0003f06270 */
[----:B------:R-:W-:Y:S05]  /*09d0*/  @P0 BRA `(.L_x_277) ;  /* 0x0000001400480947 */ /* 0x000fea0003800000 */
[----:B------:R-:W0:Y:S01]  /*09e0*/  LDC R0, c[0x0][0x2a8] ;  /* 0x0000aa00ff007b82 */ /* 0x000e220000000800 */
[----:B------:R-:W-:Y:S01]  /*09f0*/  ULDC.64 UR4, c[0x0][0x2b0] ;  /* 0x0000ac0000047ab9 */ /* 0x000fe20000000a00 */
[----:B------:R-:W-:Y:S02]  /*0a00*/  IMAD.MOV.U32 R36, RZ, RZ, RZ ;  /* 0x000000ffff247224 */ /* 0x000fe400078e00ff */
[----:B------:R-:W-:-:S04]  /*0a10*/  VIADD R11, R14, UR5 ;  /* 0x000000050e0b7c36 */ /* 0x000fc80008000000 */
[----:B------:R-:W1:Y:S01]  /*0a20*/  LDC R5, c[0x0][0x2a4] ;  /* 0x0000a900ff057b82 */ /* 0x000e620000000800 */
[C---:B------:R-:W-:Y:S01]  /*0a30*/  VIADD R23, R11.reuse, 0xffffffff ;  /* 0xffffffff0b177836 */ /* 0x040fe20000000000 */
[----:B------:R-:W-:Y:S01]  /*0a40*/  IABS R30, R11 ;  /* 0x0000000b001e7213 */ /* 0x000fe20000000000 */
[----:B------:R-:W-:-:S03]  /*0a50*/  VIADD R25, R11, 0xfffffffe ;  /* 0xfffffffe0b197836 */ /* 0x000fc60000000000 */
[----:B------:R-:W-:Y:S02]  /*0a60*/  IABS R22, R23 ;  /* 0x0000001700167213 */ /* 0x000fe40000000000 */
[----:B------:R-:W-:Y:S02]  /*0a70*/  IABS R32, R25 ;  /* 0x0000001900207213 */ /* 0x000fe40000000000 */
[-C--:B0-----:R-:W-:Y:S02]  /*0a80*/  IABS R21, R0.reuse ;  /* 0x0000000000157213 */ /* 0x081fe40000000000 */
[-C--:B------:R-:W-:Y:S02]  /*0a90*/  LOP3.LUT R23, R23, R0.reuse, RZ, 0x3c, !PT ;  /* 0x0000000017177212 */ /* 0x080fe400078e3cff */
[----:B------:R-:W0:Y:S01]  /*0aa0*/  I2F.RP R3, R21 ;  /* 0x0000001500037306 */ /* 0x000e220000209400 */
[----:B------:R-:W-:Y:S02]  /*0ab0*/  LOP3.LUT R25, R25, R0, RZ, 0x3c, !PT ;  /* 0x0000000019197212 */ /* 0x000fe400078e3cff */
[----:B-1----:R-:W-:-:S05]  /*0ac0*/  IABS R4, R5 ;  /* 0x0000000500047213 */ /* 0x002fca0000000000 */
[----:B------:R-:W1:Y:S08]  /*0ad0*/  I2F.RP R6, R4 ;  /* 0x0000000400067306 */ /* 0x000e700000209400 */
[----:B0-----:R-:W0:Y:S08]  /*0ae0*/  MUFU.RCP R3, R3 ;  /* 0x0000000300037308 */ /* 0x001e300000001000 */
[----:B-1----:R-:W1:Y:S01]  /*0af0*/  MUFU.RCP R6, R6 ;  /* 0x0000000600067308 */ /* 0x002e620000001000 */
[----:B0-----:R-:W-:-:S07]  /*0b00*/  VIADD R7, R3, 0xffffffe ;  /* 0x0ffffffe03077836 */ /* 0x001fce0000000000 */
[----:B------:R-:W0:Y:S01]  /*0b10*/  F2I.FTZ.U32.TRUNC.NTZ R7, R7 ;  /* 0x0000000700077305 */ /* 0x000e22000021f000 */
[----:B-1----:R-:W-:Y:S02]  /*0b20*/  VIADD R2, R6, 0xffffffe ;  /* 0x0ffffffe06027836 */ /* 0x002fe40000000000 */
[----:B------:R-:W-:-:S05]  /*0b30*/  IMAD.MOV.U32 R6, RZ, RZ, RZ ;  /* 0x000000ffff067224 */ /* 0x000fca00078e00ff */
[----:B------:R-:W1:Y:S01]  /*0b40*/  F2I.FTZ.U32.TRUNC.NTZ R3, R2 ;  /* 0x0000000200037305 */ /* 0x000e62000021f000 */
[----:B0-----:R-:W-:-:S04]  /*0b50*/  IMAD.MOV R10, RZ, RZ, -R7 ;  /* 0x000000ffff0a7224 */ /* 0x001fc800078e0a07 */
[----:B------:R-:W-:Y:S02]  /*0b60*/  IMAD R9, R10, R21, RZ ;  /* 0x000000150a097224 */ /* 0x000fe400078e02ff */
[----:B------:R-:W-:Y:S01]  /*0b70*/  VIADD R10, R13, UR4 ;  /* 0x000000040d0a7c36 */ /* 0x000fe20008000000 */
[----:B------:R-:W-:Y:S01]  /*0b80*/  ULDC UR4, c[0x0][0x28c] ;  /* 0x0000a30000047ab9 */ /* 0x000fe20000000800 */
[----:B------:R-:W-:-:S04]  /*0b90*/  IMAD.HI.U32 R6, R7, R9, R6 ;  /* 0x0000000907067227 */ /* 0x000fc800078e0006 */
[----:B-1----:R-:W-:Y:S02]  /*0ba0*/  IMAD.MOV R27, RZ, RZ, -R3 ;  /* 0x000000ffff1b7224 */ /* 0x002fe400078e0a03 */
[----:B------:R-:W-:-:S04]  /*0bb0*/  IMAD.HI.U32 R7, R6, R30, RZ ;  /* 0x0000001e06077227 */ /* 0x000fc800078e00ff */
[----:B------:R-:W-:Y:S01]  /*0bc0*/  IMAD.HI.U32 R26, R6, R22, RZ ;  /* 0x00000016061a7227 */ /* 0x000fe200078e00ff */
[----:B------:R-:W-:-:S03]  /*0bd0*/  IADD3 R2, -R7, RZ, RZ ;  /* 0x000000ff07027210 */ /* 0x000fc60007ffe1ff */
[----:B------:R-:W-:Y:S02]  /*0be0*/  IMAD.MOV R9, RZ, RZ, -R26 ;  /* 0x000000ffff097224 */ /* 0x000fe400078e0a1a */
[C---:B------:R-:W-:Y:S02]  /*0bf0*/  IMAD R30, R21.reuse, R2, R30 ;  /* 0x00000002151e7224 */ /* 0x040fe400078e021e */
[C---:B------:R-:W-:Y:S02]  /*0c00*/  IMAD R22, R21.reuse, R9, R22 ;  /* 0x0000000915167224 */ /* 0x040fe400078e0216 */
[----:B------:R-:W-:Y:S01]  /*0c10*/  VIADD R24, R10, 0xffffffff ;  /* 0xffffffff0a187836 */ /* 0x000fe20000000000 */
[----:B------:R-:W-:Y:S01]  /*0c20*/  ISETP.GT.U32.AND P1, PT, R21, R30, PT ;  /* 0x0000001e1500720c */ /* 0x000fe20003f24070 */
[----:B------:R-:W-:Y:S01]  /*0c30*/  IMAD R9, R27, R4, RZ ;  /* 0x000000041b097224 */ /* 0x000fe200078e02ff */
[----:B------:R-:W-:Y:S01]  /*0c40*/  IABS R27, R10 ;  /* 0x0000000a001b7213 */ /* 0x000fe20000000000 */
[----:B------:R-:W-:Y:S01]  /*0c50*/  IMAD.MOV.U32 R2, RZ, RZ, RZ ;  /* 0x000000ffff027224 */ /* 0x000fe200078e00ff */
[----:B------:R-:W-:Y:S01]  /*0c60*/  IABS R29, R24 ;  /* 0x00000018001d7213 */ /* 0x000fe20000000000 */
[----:B------:R-:W-:Y:S01]  /*0c70*/  IMAD.HI.U32 R6, R6, R32, RZ ;  /* 0x0000002006067227 */ /* 0x000fe200078e00ff */
[----:B------:R-:W-:-:S02]  /*0c80*/  ISETP.GT.U32.AND P4, PT, R21, R22, PT ;  /* 0x000000161500720c */ /* 0x000fc40003f84070 */
[----:B------:R-:W-:Y:S01]  /*0c90*/  LOP3.LUT R24, R24, R5, RZ, 0x3c, !PT ;  /* 0x0000000518187212 */ /* 0x000fe200078e3cff */
[----:B------:R-:W-:-:S04]  /*0ca0*/  IMAD.HI.U32 R2, R3, R9, R2 ;  /* 0x0000000903027227 */ /* 0x000fc800078e0002 */
[----:B------:R-:W-:Y:S02]  /*0cb0*/  IMAD.MOV R3, RZ, RZ, -R6 ;  /* 0x000000ffff037224 */ /* 0x000fe400078e0a06 */
[----:B------:R-:W-:-:S04]  /*0cc0*/  IMAD.HI.U32 R9, R2, R29, RZ ;  /* 0x0000001d02097227 */ /* 0x000fc800078e00ff */
[C---:B------:R-:W-:Y:S02]  /*0cd0*/  IMAD R32, R21.reuse, R3, R32 ;  /* 0x0000000315207224 */ /* 0x040fe400078e0220 */
[----:B------:R-:W-:Y:S02]  /*0ce0*/  IMAD.MOV R31, RZ, RZ, -R9 ;  /* 0x000000ffff1f7224 */ /* 0x000fe400078e0a09 */
[----:B------:R-:W-:Y:S01]  /*0cf0*/  VIADD R28, R10, 0xfffffffe ;  /* 0xfffffffe0a1c7836 */ /* 0x000fe20000000000 */
[----:B------:R-:W-:Y:S01]  /*0d00*/  ISETP.GT.U32.AND P3, PT, R21, R32, PT ;  /* 0x000000201500720c */ /* 0x000fe20003f64070 */
[----:B------:R-:W-:-:S03]  /*0d10*/  IMAD.HI.U32 R3, R2, R27, RZ ;  /* 0x0000001b02037227 */ /* 0x000fc600078e00ff */
[----:B------:R-:W-:Y:S01]  /*0d20*/  IABS R33, R28 ;  /* 0x0000001c00217213 */ /* 0x000fe20000000000 */
[----:B------:R-:W-:Y:S01]  /*0d30*/  IMAD R29, R4, R31, R29 ;  /* 0x0000001f041d7224 */ /* 0x000fe200078e021d */
[----:B------:R-:W-:Y:S01]  /*0d40*/  LOP3.LUT R28, R28, R5, RZ, 0x3c, !PT ;  /* 0x000000051c1c7212 */ /* 0x000fe200078e3cff */
[----:B------:R-:W-:Y:S02]  /*0d50*/  IMAD.MOV R31, RZ, RZ, -R3 ;  /* 0x000000ffff1f7224 */ /* 0x000fe400078e0a03 */
[--C-:B------:R-:W-:Y:S01]  /*0d60*/  @!P4 IMAD.IADD R22, R22, 0x1, -R21.reuse ;  /* 0x000000011616c824 */ /* 0x100fe200078e0a15 */
[----:B------:R-:W-:Y:S01]  /*0d70*/  ISETP.GT.U32.AND P5, PT, R4, R29, PT ;  /* 0x0000001d0400720c */ /* 0x000fe20003fa4070 */
[----:B------:R-:W-:Y:S02]  /*0d80*/  @!P1 IMAD.IADD R30, R30, 0x1, -R21 ;  /* 0x000000011e1e9824 */ /* 0x000fe400078e0a15 */
[----:B------:R-:W-:Y:S01]  /*0d90*/  IMAD R27, R4, R31, R27 ;  /* 0x0000001f041b7224 */ /* 0x000fe200078e021b */
[----:B------:R-:W-:Y:S01]  /*0da0*/  ISETP.GE.U32.AND P6, PT, R22, R21, PT ;  /* 0x000000151600720c */ /* 0x000fe20003fc6070 */
[----:B------:R-:W-:Y:S01]  /*0db0*/  IMAD.HI.U32 R2, R2, R33, RZ ;  /* 0x0000002102027227 */ /* 0x000fe200078e00ff */
[----:B------:R-:W-:-:S02]  /*0dc0*/  ISETP.GE.U32.AND P2, PT, R30, R21, PT ;  /* 0x000000151e00720c */ /* 0x000fc40003f46070 */
[----:B------:R-:W-:Y:S01]  /*0dd0*/  ISETP.GT.U32.AND P0, PT, R4, R27, PT ;  /* 0x0000001b0400720c */ /* 0x000fe20003f04070 */
[----:B------:R-:W-:Y:S02]  /*0de0*/  @!P3 IMAD.IADD R32, R32, 0x1, -R21 ;  /* 0x000000012020b824 */ /* 0x000fe400078e0a15 */
[----:B------:R-:W-:Y:S02]  /*0df0*/  IMAD.MOV R22, RZ, RZ, -R2 ;  /* 0x000000ffff167224 */ /* 0x000fe400078e0a02 */
[----:B------:R-:W-:Y:S01]  /*0e00*/  @!P4 VIADD R26, R26, 0x1 ;  /* 0x000000011a1ac836 */ /* 0x000fe20000000000 */
[----:B------:R-:W-:Y:S01]  /*0e10*/  ISETP.GE.U32.AND P4, PT, R32, R21, PT ;  /* 0x000000152000720c */ /* 0x000fe20003f86070 */
[C---:B------:R-:W-:Y:S01]  /*0e20*/  IMAD R21, R4.reuse, R22, R33 ;  /* 0x0000001604157224 */ /* 0x040fe200078e0221 */
[----:B------:R-:W-:Y:S01]  /*0e30*/  @!P5 IADD3 R9, R9, 0x1, RZ ;  /* 0x000000010909d810 */ /* 0x000fe20007ffe0ff */
[----:B------:R-:W-:Y:S02]  /*0e40*/  @!P1 VIADD R7, R7, 0x1 ;  /* 0x0000000107079836 */ /* 0x000fe40000000000 */
[----:B------:R-:W-:Y:S01]  /*0e50*/  @!P5 IMAD.IADD R29, R29, 0x1, -R4 ;  /* 0x000000011d1dd824 */ /* 0x000fe200078e0a04 */
[----:B------:R-:W-:Y:S01]  /*0e60*/  ISETP.GT.U32.AND P1, PT, R4, R21, PT ;  /* 0x000000150400720c */ /* 0x000fe20003f24070 */
[----:B------:R-:W-:-:S02]  /*0e70*/  @P2 VIADD R7, R7, 0x1 ;  /* 0x0000000107072836 */ /* 0x000fc40000000000 */
[----:B------:R-:W-:Y:S01]  /*0e80*/  @!P3 VIADD R6, R6, 0x1 ;  /* 0x000000010606b836 */ /* 0x000fe20000000000 */
[----:B------:R-:W-:Y:S01]  /*0e90*/  ISETP.GE.U32.AND P2, PT, R29, R4, PT ;  /* 0x000000041d00720c */ /* 0x000fe20003f46070 */
[--C-:B------:R-:W-:Y:S01]  /*0ea0*/  @!P0 IMAD.IADD R27, R27, 0x1, -R4.reuse ;  /* 0x000000011b1b8824 */ /* 0x100fe200078e0a04 */
[----:B------:R-:W-:Y:S01]  /*0eb0*/  LOP3.LUT R29, R11, R0, RZ, 0x3c, !PT ;  /* 0x000000000b1d7212 */ /* 0x000fe200078e3cff */
[----:B------:R-:W-:Y:S01]  /*0ec0*/  @P6 VIADD R26, R26, 0x1 ;  /* 0x000000011a1a6836 */ /* 0x000fe20000000000 */
[----:B------:R-:W-:Y:S01]  /*0ed0*/  ISETP.GE.AND P6, PT, R23, RZ, PT ;  /* 0x000000ff1700720c */ /* 0x000fe20003fc6270 */
[----:B------:R-:W-:Y:S01]  /*0ee0*/  @P4 VIADD R6, R6, 0x1 ;  /* 0x0000000106064836 */ /* 0x000fe20000000000 */
[----:B------:R-:W0:Y:S01]  /*0ef0*/  LDC.64 R22, c[0x0][0x270] ;  /* 0x00009c00ff167b82 */ /* 0x000e220000000a00 */
[-C--:B------:R-:W-:Y:S01]  /*0f00*/  ISETP.GE.U32.AND P4, PT, R27, R4.reuse, PT ;  /* 0x000000041b00720c */ /* 0x080fe20003f86070 */
[----:B------:R-:W-:Y:S01]  /*0f10*/  @!P0 VIADD R3, R3, 0x1 ;  /* 0x0000000103038836 */ /* 0x000fe20000000000 */
[----:B------:R-:W-:Y:S01]  /*0f20*/  LOP3.LUT R27, R10, R5, RZ, 0x3c, !PT ;  /* 0x000000050a1b7212 */ /* 0x000fe200078e3cff */
[----:B------:R-:W-:Y:S01]  /*0f30*/  @!P1 IMAD.IADD R21, R21, 0x1, -R4 ;  /* 0x0000000115159824 */ /* 0x000fe200078e0a04 */
[----:B------:R-:W-:Y:S01]  /*0f40*/  ISETP.GE.AND P3, PT, R29, RZ, PT ;  /* 0x000000ff1d00720c */ /* 0x000fe20003f66270 */
[----:B------:R-:W-:Y:S01]  /*0f50*/  @!P1 VIADD R2, R2, 0x1 ;  /* 0x0000000102029836 */ /* 0x000fe20000000000 */
[----:B------:R-:W-:Y:S01]  /*0f60*/  ISETP.GE.AND P5, PT, R27, RZ, PT ;  /* 0x000000ff1b00720c */ /* 0x000fe20003fa6270 */
[----:B------:R-:W-:Y:S01]  /*0f70*/  @P2 VIADD R9, R9, 0x1 ;  /* 0x0000000109092836 */ /* 0x000fe20000000000 */
[----:B------:R-:W-:Y:S01]  /*0f80*/  ISETP.GE.U32.AND P2, PT, R21, R4, PT ;  /* 0x000000041500720c */ /* 0x000fe20003f46070 */
[----:B------:R-:W-:Y:S01]  /*0f90*/  IMAD R21, R8, UR4, RZ ;  /* 0x0000000408157c24 */ /* 0x000fe2000f8e02ff */
[----:B------:R-:W-:Y:S01]  /*0fa0*/  ISETP.GE.AND P0, PT, R24, RZ, PT ;  /* 0x000000ff1800720c */ /* 0x000fe20003f06270 */
[----:B------:R-:W-:Y:S01]  /*0fb0*/  @!P6 IMAD.MOV R26, RZ, RZ, -R26 ;  /* 0x000000ffff1ae224 */ /* 0x000fe200078e0a1a */
[----:B------:R-:W-:Y:S01]  /*0fc0*/  ISETP.GE.AND P6, PT, R25, RZ, PT ;  /* 0x000000ff1900720c */ /* 0x000fe20003fc6270 */
[----:B------:R-:W-:Y:S01]  /*0fd0*/  @P4 VIADD R3, R3, 0x1 ;  /* 0x0000000103034836 */ /* 0x000fe20000000000 */
[----:B------:R-:W-:-:S02]  /*0fe0*/  ISETP.GE.AND P4, PT, R28, RZ, PT ;  /* 0x000000ff1c00720c */ /* 0x000fc40003f86270 */
[----:B------:R-:W-:Y:S01]  /*0ff0*/  ISETP.NE.AND P1, PT, R0, RZ, PT ;  /* 0x000000ff0000720c */ /* 0x000fe20003f25270 */
[----:B------:R-:W-:Y:S01]  /*1000*/  @!P3 IMAD.MOV R7, RZ, RZ, -R7 ;  /* 0x000000ffff07b224 */ /* 0x000fe200078e0a07 */
[----:B------:R-:W-:Y:S01]  /*1010*/  LOP3.LUT R4, RZ, R0, RZ, 0x33, !PT ;  /* 0x00000000ff047212 */ /* 0x000fe200078e33ff */
[----:B------:R-:W-:Y:S01]  /*1020*/  @!P5 IMAD.MOV R3, RZ, RZ, -R3 ;  /* 0x000000ffff03d224 */ /* 0x000fe200078e0a03 */
[----:B------:R-:W-:Y:S01]  /*1030*/  LOP3.LUT R0, RZ, R5, RZ, 0x33, !PT ;  /* 0x00000005ff007212 */ /* 0x000fe200078e33ff */
[----:B------:R-:W-:Y:S01]  /*1040*/  @P2 VIADD R2, R2, 0x1 ;  /* 0x0000000102022836 */ /* 0x000fe20000000000 */
[----:B------:R-:W-:Y:S01]  /*1050*/  ISETP.NE.AND P2, PT, R5, RZ, PT ;  /* 0x000000ff0500720c */ /* 0x000fe20003f45270 */
[----:B0-----:R-:W-:-:S04]  /*1060*/  IMAD.WIDE R22, R21, 0x4, R22 ;  /* 0x0000000415167825 */ /* 0x001fc800078e0216 */
[----:B------:R-:W-:Y:S01]  /*1070*/  IMAD.MOV.U32 R21, RZ, RZ, R9 ;  /* 0x000000ffff157224 */ /* 0x000fe200078e0009 */
[C---:B------:R-:W-:Y:S01]  /*1080*/  SEL R9, R4.reuse, R7, !P1 ;  /* 0x0000000704097207 */ /* 0x040fe20004800000 */
[----:B------:R-:W-:Y:S01]  /*1090*/  @!P6 IMAD.MOV R6, RZ, RZ, -R6 ;  /* 0x000000ffff06e224 */ /* 0x000fe200078e0a06 */
[C---:B------:R-:W-:Y:S01]  /*10a0*/  SEL R7, R4.reuse, R26, !P1 ;  /* 0x0000001a04077207 */ /* 0x040fe20004800000 */
[----:B------:R-:W-:Y:S02]  /*10b0*/  @!P0 IMAD.MOV R21, RZ, RZ, -R21 ;  /* 0x000000ffff158224 */ /* 0x000fe400078e0a15 */
[----:B------:R-:W-:Y:S01]  /*10c0*/  @!P4 IMAD.MOV R2, RZ, RZ, -R2 ;  /* 0x000000ffff02c224 */ /* 0x000fe200078e0a02 */
[----:B------:R-:W-:Y:S02]  /*10d0*/  SEL R5, R4, R6, !P1 ;  /* 0x0000000604057207 */ /* 0x000fe40004800000 */
[C---:B------:R-:W-:Y:S01]  /*10e0*/  SEL R6, R0.reuse, R3, !P2 ;  /* 0x0000000300067207 */ /* 0x040fe20005000000 */
[----:B------:R-:W-:Y:S01]  /*10f0*/  IMAD.MOV.U32 R3, RZ, RZ, R23 ;  /* 0x000000ffff037224 */ /* 0x000fe200078e0017 */
[----:B------:R-:W-:-:S02]  /*1100*/  SEL R4, R0, R21, !P2 ;  /* 0x0000001500047207 */ /* 0x000fc40005000000 */
[----:B------:R-:W-:Y:S01]  /*1110*/  SEL R2, R0, R2, !P2 ;  /* 0x0000000200027207 */ /* 0x000fe20005000000 */
[----:B------:R-:W-:-:S07]  /*1120*/  IMAD.MOV.U32 R0, RZ, RZ, R22 ;  /* 0x000000ffff007224 */ /* 0x000fce00078e0016 */
.L_x_279:
[----:B------:R-:W0:Y:S01]  /*1130*/  LDC.64 R22, c[0x0][0x2a0] ;  /* 0x0000a800ff167b82 */ /* 0x000e220000000a00 */
[----:B------:R-:W-:Y:S01]  /*1140*/  IMAD R29, R20, R15, RZ ;  /* 0x0000000f141d7224 */ /* 0x000fe200078e02ff */
[----:B------:R-:W-:Y:S01]  /*1150*/  ULDC UR5, c[0x0][0x230] ;  /* 0x00008c0000057ab9 */ /* 0x000fe20000000800 */
[----:B------:R-:W-:Y:S01]  /*1160*/  ULDC UR4, c[0x0][0x22c] ;  /* 0x00008b0000047ab9 */ /* 0x000fe20000000800 */
[----:B------:R-:W-:Y:S02]  /*1170*/  IMAD R27, R8, UR5, RZ ;  /* 0x00000005081b7c24 */ /* 0x000fe4000f8e02ff */
[----:B------:R-:W-:Y:S01]  /*1180*/  IMAD R26, R16, UR4, RZ ;  /* 0x00000004101a7c24 */ /* 0x000fe2000f8e02ff */
[----:B------:R-:W-:Y:S01]  /*1190*/  IADD3 R31, R20, R29, RZ ;  /* 0x0000001d141f7210 */ /* 0x000fe20007ffe0ff */
[----:B------:R-:W-:Y:S01]  /*11a0*/  VIADD R8, R8, 0x1 ;  /* 0x0000000108087836 */ /* 0x000fe20000000000 */
[----:B------:R-:W-:Y:S01]  /*11b0*/  ULDC UR4, c[0x0][0x2ac] ;  /* 0x0000ab0000047ab9 */ /* 0x000fe20000000800 */
[----:B------:R-:W-:-:S02]  /*11c0*/  IMAD.MOV.U32 R30, RZ, RZ, RZ ;  /* 0x000000ffff1e7224 */ /* 0x000fc400078e00ff */
[----:B------:R-:W-:Y:S01]  /*11d0*/  IMAD.MOV.U32 R40, RZ, RZ, R0 ;  /* 0x000000ffff287224 */ /* 0x000fe200078e0000 */
[----:B------:R-:W-:Y:S01]  /*11e0*/  ISETP.GE.AND P2, PT, R8, R31, PT ;  /* 0x0000001f0800720c */ /* 0x000fe20003f46270 */
[----:B------:R-:W-:Y:S01]  /*11f0*/  IMAD.MOV.U32 R41, RZ, RZ, R3 ;  /* 0x000000ffff297224 */ /* 0x000fe200078e0003 */
[----:B0-----:R-:W-:Y:S01]  /*1200*/  IABS R28, R22 ;  /* 0x00000016001c7213 */ /* 0x001fe20000000000 */
[----:B------:R-:W-:-:S03]  /*1210*/  IMAD R31, R6, R23, RZ ;  /* 0x00000017061f7224 */ /* 0x000fc600078e02ff */
        /* <DEDUP_REMOVED lines=9> */
[----:B------:R-:W-:-:S04]  /*12b0*/  IMAD.MOV.U32 R29, RZ, RZ, R22 ;  /* 0x000000ffff1d7224 */ /* 0x000fc800078e0016 */
[----:B------:R-:W-:-:S04]  /*12c0*/  IMAD R29, R29, R28, RZ ;  /* 0x0000001c1d1d7224 */ /* 0x000fc800078e02ff */
[----:B------:R-:W-:-:S04]  /*12d0*/  IMAD.HI.U32 R21, R25, R29, R24 ;  /* 0x0000001d19157227 */ /* 0x000fc800078e0018 */
[----:B------:R-:W-:-:S07]  /*12e0*/  VIADD R29, R12, UR4 ;  /* 0x000000040c1d7c36 */ /* 0x000fce0008000000 */
.L_x_278:
[----:B------:R-:W0:Y:S01]  /*12f0*/  LDC R32, c[0x0][0x2a0] ;  /* 0x0000a800ff207b82 */ /* 0x000e220000000800 */
[----:B------:R-:W-:Y:S01]  /*1300*/  IABS R22, R29 ;  /* 0x0000001d00167213 */ /* 0x000fe20000000000 */
[----:B------:R-:W-:-:S04]  /*1310*/  IMAD.MOV.U32 R37, RZ, RZ, RZ ;  /* 0x000000ffff257224 */ /* 0x000fc800078e00ff */
        /* <DEDUP_REMOVED lines=14> */
[----:B------:R-:W-:Y:S01]  /*1400*/  LOP3.LUT R22, R9, R6, R33, 0xfe, !PT ;  /* 0x0000000609167212 */ /* 0x000fe200078efe21 */
[----:B------:R-:W-:-:S03]  /*1410*/  IMAD R42, R33, UR11, R6 ;  /* 0x0000000b212a7c24 */ /* 0x000fc6000f8e0206 */
[----:B------:R-:W-:Y:S02]  /*1420*/  ISETP.GE.AND P0, PT, R22, RZ, PT ;  /* 0x000000ff1600720c */ /* 0x000fe40003f06270 */
[----:B------:R-:W-:Y:S02]  /*1430*/  LOP3.LUT R22, R7, R6, R33, 0xfe, !PT ;  /* 0x0000000607167212 */ /* 0x000fe400078efe21 */
[----:B------:R-:W-:Y:S02]  /*1440*/  ISETP.GE.OR P0, PT, R9, UR8, !P0 ;  /* 0x0000000809007c0c */ /* 0x000fe4000c706670 */
[----:B------:R-:W-:Y:S02]  /*1450*/  ISETP.GE.AND P1, PT, R22, RZ, PT ;  /* 0x000000ff1600720c */ /* 0x000fe40003f26270 */
[----:B------:R-:W-:Y:S02]  /*1460*/  ISETP.GE.OR P0, PT, R6, UR11, P0 ;  /* 0x0000000b06007c0c */ /* 0x000fe40008706670 */
[----:B------:R-:W-:-:S02]  /*1470*/  ISETP.GE.OR P1, PT, R7, UR8, !P1 ;  /* 0x0000000807007c0c */ /* 0x000fc4000cf26670 */
[----:B------:R-:W-:Y:S02]  /*1480*/  ISETP.GE.OR P0, PT, R33, UR10, P0 ;  /* 0x0000000a21007c0c */ /* 0x000fe40008706670 */
[----:B------:R-:W-:Y:S02]  /*1490*/  ISETP.GE.OR P1, PT, R6, UR11, P1 ;  /* 0x0000000b06007c0c */ /* 0x000fe40008f26670 */
[----:B------:R-:W-:Y:S02]  /*14a0*/  LOP3.LUT R22, R5, R6, R33, 0xfe, !PT ;  /* 0x0000000605167212 */ /* 0x000fe400078efe21 */
[----:B------:R-:W-:Y:S02]  /*14b0*/  ISETP.GE.OR P1, PT, R33, UR10, P1 ;  /* 0x0000000a21007c0c */ /* 0x000fe40008f26670 */
[----:B------:R-:W-:-:S04]  /*14c0*/  ISETP.GE.AND P3, PT, R22, RZ, PT ;  /* 0x000000ff1600720c */ /* 0x000fc80003f66270 */
[----:B------:R-:W-:Y:S01]  /*14d0*/  ISETP.GE.OR P3, PT, R5, UR8, !P3 ;  /* 0x0000000805007c0c */ /* 0x000fe2000df66670 */
[----:B------:R-:W0:Y:S01]  /*14e0*/  @!P0 LDC.64 R24, c[0x0][0x210] ;  /* 0x00008400ff188b82 */ /* 0x000e220000000a00 */
[----:B------:R-:W-:Y:S02]  /*14f0*/  @!P0 IMAD R34, R42, UR8, R9 ;  /* 0x000000082a228c24 */ /* 0x000fe4000f8e0209 */
[----:B------:R-:W-:-:S03]  /*1500*/  ISETP.GE.OR P3, PT, R6, UR11, P3 ;  /* 0x0000000b06007c0c */ /* 0x000fc60009f66670 */
[C---:B------:R-:W-:Y:S02]  /*1510*/  @!P0 IADD3 R35, P4, R34.reuse, R27, RZ ;  /* 0x0000001b22238210 */ /* 0x040fe40007f9e0ff */
[----:B------:R-:W1:Y:S01]  /*1520*/  @!P1 LDC.64 R22, c[0x0][0x210] ;  /* 0x00008400ff169b82 */ /* 0x000e620000000a00 */
[----:B------:R-:W-:Y:S02]  /*1530*/  ISETP.GE.OR P3, PT, R33, UR10, P3 ;  /* 0x0000000a21007c0c */ /* 0x000fe40009f66670 */
[----:B------:R-:W-:Y:S02]  /*1540*/  @!P0 LEA.HI.X.SX32 R34, R34, R26, 0x1, P4 ;  /* 0x0000001a22228211 */ /* 0x000fe400020f0eff */
[----:B0-----:R-:W-:Y:S01]  /*1550*/  @!P0 LEA R38, P4, R35, R24, 0x2 ;  /* 0x0000001823268211 */ /* 0x001fe200078810ff */
[----:B------:R-:W-:-:S03]  /*1560*/  @!P1 IMAD R24, R42, UR8, R7 ;  /* 0x000000082a189c24 */ /* 0x000fc6000f8e0207 */
[----:B------:R-:W-:Y:S02]  /*1570*/  @!P0 LEA.HI.X R39, R35, R25, R34, 0x2, P4 ;  /* 0x0000001923278211 */ /* 0x000fe400020f1422 */
[----:B------:R-:W-:-:S03]  /*1580*/  @!P1 IADD3 R35, P4, R24, R27, RZ ;  /* 0x0000001b18239210 */ /* 0x000fc60007f9e0ff */
[----:B------:R0:W2:Y:S01]  /*1590*/  @!P0 LDG.E R37, desc[UR6][R38.64] ;  /* 0x0000000626258981 */ /* 0x0000a2000c1e1900 */
[----:B------:R-:W-:Y:S02]  /*15a0*/  @!P1 LEA.HI.X.SX32 R44, R24, R26, 0x1, P4 ;  /* 0x0000001a182c9211 */ /* 0x000fe400020f0eff */
[----:B------:R-:W3:Y:S01]  /*15b0*/  @!P3 LDC.64 R24, c[0x0][0x210] ;  /* 0x00008400ff18bb82 */ /* 0x000ee20000000a00 */
[----:B-1----:R-:W-:Y:S01]  /*15c0*/  @!P1 LEA R34, P4, R35, R22, 0x2 ;  /* 0x0000001623229211 */ /* 0x002fe200078810ff */
[----:B------:R-:W-:-:S03]  /*15d0*/  @!P3 IMAD R42, R42, UR8, R5 ;  /* 0x000000082a2abc24 */ /* 0x000fc6000f8e0205 */
[----:B------:R-:W-:Y:S01]  /*15e0*/  @!P1 LEA.HI.X R35, R35, R23, R44, 0x2, P4 ;  /* 0x0000001723239211 */ /* 0x000fe200020f142c */
[----:B0-----:R-:W-:Y:S02]  /*15f0*/  IMAD.MOV.U32 R38, RZ, RZ, R40 ;  /* 0x000000ffff267224 */ /* 0x001fe400078e0028 */
[----:B------:R-:W-:Y:S01]  /*1600*/  IMAD.MOV.U32 R39, RZ, RZ, R41 ;  /* 0x000000ffff277224 */ /* 0x000fe200078e0029 */
[----:B------:R-:W-:Y:S01]  /*1610*/  @!P3 IADD3 R40, P0, R42, R27, RZ ;  /* 0x0000001b2a28b210 */ /* 0x000fe20007f1e0ff */
[----:B------:R-:W-:-:S03]  /*1620*/  IMAD.MOV.U32 R22, RZ, RZ, RZ ;  /* 0x000000ffff167224 */ /* 0x000fc600078e00ff */
[----:B------:R-:W2:Y:S01]  /*1630*/  LDG.E R44, desc[UR6][R38.64] ;  /* 0x00000006262c7981 */ /* 0x000ea2000c1e1900 */
[----:B------:R-:W-:-:S03]  /*1640*/  @!P3 LEA.HI.X.SX32 R42, R42, R26, 0x1, P0 ;  /* 0x0000001a2a2ab211 */ /* 0x000fc600000f0eff */
[----:B------:R0:W4:Y:S04]  /*1650*/  @!P1 LDG.E R22, desc[UR6][R34.64] ;  /* 0x0000000622169981 */ /* 0x000128000c1e1900 */
[----:B------:R-:W4:Y:S01]  /*1660*/  LDG.E R23, desc[UR6][R38.64+0x4] ;  /* 0x0000040626177981 */ /* 0x000f22000c1e1900 */
[----:B---3--:R-:W-:-:S04]  /*1670*/  @!P3 LEA R24, P0, R40, R24, 0x2 ;  /* 0x000000182818b211 */ /* 0x008fc800078010ff */
[----:B------:R-:W-:Y:S01]  /*1680*/  @!P3 LEA.HI.X R25, R40, R25, R42, 0x2, P0 ;  /* 0x000000192819b211 */ /* 0x000fe200000f142a */
[----:B------:R-:W-:Y:S01]  /*1690*/  IMAD.MOV.U32 R40, RZ, RZ, RZ ;  /* 0x000000ffff287224 */ /* 0x000fe200078e00ff */
[----:B------:R-:W3:Y:S05]  /*16a0*/  LDG.E R42, desc[UR6][R38.64+0x8] ;  /* 0x00000806262a7981 */ /* 0x000eea000c1e1900 */
[----:B------:R-:W3:Y:S01]  /*16b0*/  @!P3 LDG.E R40, desc[UR6][R24.64] ;  /* 0x000000061828b981 */ /* 0x000ee2000c1e1900 */
[----:B------:R-:W-:Y:S01]  /*16c0*/  IMAD R32, R33, R32, RZ ;  /* 0x0000002021207224 */ /* 0x000fe200078e02ff */
[----:B0-----:R-:W-:-:S04]  /*16d0*/  LOP3.LUT R34, R9, R4, R33, 0xfe, !PT ;  /* 0x0000000409227212 */ /* 0x001fc800078efe21 */
[----:B------:R-:W-:Y:S01]  /*16e0*/  ISETP.NE.AND P0, PT, R29, R32, PT ;  /* 0x000000201d00720c */ /* 0x000fe20003f05270 */
[----:B------:R-:W-:Y:S01]  /*16f0*/  IMAD R32, R9, UR9, RZ ;  /* 0x0000000909207c24 */ /* 0x000fe2000f8e02ff */
[----:B------:R-:W-:Y:S02]  /*1700*/  ISETP.GE.AND P3, PT, R34, RZ, PT ;  /* 0x000000ff2200720c */ /* 0x000fe40003f66270 */
[----:B------:R-:W-:Y:S02]  /*1710*/  ISETP.EQ.AND P1, PT, R31, R10, !P0 ;  /* 0x0000000a1f00720c */ /* 0x000fe40004722270 */
[----:B------:R-:W-:Y:S02]  /*1720*/  ISETP.GE.OR P3, PT, R9, UR8, !P3 ;  /* 0x0000000809007c0c */ /* 0x000fe4000df66670 */
[----:B------:R-:W-:Y:S01]  /*1730*/  ISETP.EQ.AND P4, PT, R32, R11, P1 ;  /* 0x0000000b2000720c */ /* 0x000fe20000f82270 */
[----:B------:R-:W-:Y:S02]  /*1740*/  IMAD R34, R7, UR9, RZ ;  /* 0x0000000907227c24 */ /* 0x000fe4000f8e02ff */
[----:B------:R-:W-:Y:S01]  /*1750*/  VIADD R35, R11, 0xffffffff ;  /* 0xffffffff0b237836 */ /* 0x000fe20000000000 */
[----:B------:R-:W-:-:S02]  /*1760*/  ISETP.GE.OR P3, PT, R4, UR11, P3 ;  /* 0x0000000b04007c0c */ /* 0x000fc40009f66670 */
[----:B------:R-:W-:Y:S02]  /*1770*/  MOV R41, R36 ;  /* 0x0000002400297202 */ /* 0x000fe40000000f00 */
[----:B------:R-:W-:Y:S02]  /*1780*/  ISETP.EQ.AND P5, PT, R34, R35, P1 ;  /* 0x000000232200720c */ /* 0x000fe40000fa2270 */
[----:B------:R-:W-:Y:S01]  /*1790*/  ISETP.GE.OR P3, PT, R33, UR10, P3 ;  /* 0x0000000a21007c0c */ /* 0x000fe20009f66670 */
[----:B------:R-:W-:Y:S02]  /*17a0*/  IMAD R36, R5, UR9, RZ ;  /* 0x0000000905247c24 */ /* 0x000fe4000f8e02ff */
[----:B--2---:R-:W-:Y:S01]  /*17b0*/  @P4 FFMA.FTZ R41, R44, R37, R41 ;  /* 0x000000252c294223 */ /* 0x004fe20000010029 */
[----:B------:R-:W-:Y:S01]  /*17c0*/  VIADD R37, R11, 0xfffffffe ;  /* 0xfffffffe0b257836 */ /* 0x000fe20000000000 */
[----:B------:R-:W2:Y:S04]  /*17d0*/  LDG.E R44, desc[UR6][R38.64+0xc] ;  /* 0x00000c06262c7981 */ /* 0x000ea8000c1e1900 */
[----:B------:R-:W-:-:S02]  /*17e0*/  ISETP.EQ.AND P1, PT, R36, R37, P1 ;  /* 0x000000252400720c */ /* 0x000fc40000f22270 */
[----:B----4-:R-:W-:Y:S02]  /*17f0*/  @P5 FFMA.FTZ R41, R23, R22, R41 ;  /* 0x0000001617295223 */ /* 0x010fe40000010029 */
[----:B------:R-:W0:Y:S09]  /*1800*/  @!P3 LDC.64 R22, c[0x0][0x210] ;  /* 0x00008400ff16bb82 */ /* 0x000e320000000a00 */
[----:B---3--:R-:W-:Y:S01]  /*1810*/  @P1 FFMA.FTZ R41, R42, R40, R41 ;  /* 0x000000282a291223 */ /* 0x008fe20000010029 */
[----:B------:R-:W-:-:S04]  /*1820*/  IMAD R40, R33, UR11, R4 ;  /* 0x0000000b21287c24 */ /* 0x000fc8000f8e0204 */
[----:B------:R-:W-:-:S05]  /*1830*/  @!P3 IMAD R24, R40, UR8, R9 ;  /* 0x000000082818bc24 */ /* 0x000fca000f8e0209 */
[----:B------:R-:W-:-:S04]  /*1840*/  @!P3 IADD3 R25, P1, R24, R27, RZ ;  /* 0x0000001b1819b210 */ /* 0x000fc80007f3e0ff */
[----:B------:R-:W-:Y:S02]  /*1850*/  @!P3 LEA.HI.X.SX32 R42, R24, R26, 0x1, P1 ;  /* 0x0000001a182ab211 */ /* 0x000fe400008f0eff */
[----:B0-----:R-:W-:-:S04]  /*1860*/  @!P3 LEA R24, P1, R25, R22, 0x2 ;  /* 0x000000161918b211 */ /* 0x001fc800078210ff */
[----:B------:R-:W-:Y:S01]  /*1870*/  @!P3 LEA.HI.X R25, R25, R23, R42, 0x2, P1 ;  /* 0x000000171919b211 */ /* 0x000fe200008f142a */
[----:B------:R-:W-:-:S06]  /*1880*/  IMAD.MOV.U32 R42, RZ, RZ, RZ ;  /* 0x000000ffff2a7224 */ /* 0x000fcc00078e00ff */
[----:B------:R0:W2:Y:S01]  /*1890*/  @!P3 LDG.E R42, desc[UR6][R24.64] ;  /* 0x00000006182ab981 */ /* 0x0000a2000c1e1900 */
[----:B------:R-:W-:-:S04]  /*18a0*/  LOP3.LUT R22, R7, R4, R33, 0xfe, !PT ;  /* 0x0000000407167212 */ /* 0x000fc800078efe21 */
[----:B------:R-:W-:-:S04]  /*18b0*/  ISETP.GE.AND P1, PT, R22, RZ, PT ;  /* 0x000000ff1600720c */ /* 0x000fc80003f26270 */
[----:B------:R-:W-:-:S04]  /*18c0*/  ISETP.GE.OR P1, PT, R7, UR8, !P1 ;  /* 0x0000000807007c0c */ /* 0x000fc8000cf26670 */
[----:B------:R-:W-:-:S04]  /*18d0*/  ISETP.GE.OR P1, PT, R4, UR11, P1 ;  /* 0x0000000b04007c0c */ /* 0x000fc80008f26670 */
[----:B------:R-:W-:-:S13]  /*18e0*/  ISETP.GE.OR P1, PT, R33, UR10, P1 ;  /* 0x0000000a21007c0c */ /* 0x000fda0008f26670 */
[----:B------:R-:W0:Y:S01]  /*18f0*/  @!P1 LDC.64 R22, c[0x0][0x210] ;  /* 0x00008400ff169b82 */ /* 0x000e220000000a00 */
[----:B------:R-:W-:-:S05]  /*1900*/  @!P1 IMAD R45, R40, UR8, R7 ;  /* 0x00000008282d9c24 */ /* 0x000fca000f8e0207 */
[----:B------:R-:W-:-:S04]  /*1910*/  @!P1 IADD3 R43, P3, R45, R27, RZ ;  /* 0x0000001b2d2b9210 */ /* 0x000fc80007f7e0ff */
[----:B------:R-:W-:Y:S02]  /*1920*/  @!P1 LEA.HI.X.SX32 R45, R45, R26, 0x1, P3 ;  /* 0x0000001a2d2d9211 */ /* 0x000fe400018f0eff */
[----:B0-----:R-:W-:Y:S01]  /*1930*/  @!P1 LEA R24, P3, R43, R22, 0x2 ;  /* 0x000000162b189211 */ /* 0x001fe200078610ff */
[----:B------:R-:W-:-:S03]  /*1940*/  IMAD R22, R4, UR14, RZ ;  /* 0x0000000e04167c24 */ /* 0x000fc6000f8e02ff */
[----:B------:R-:W-:Y:S01]  /*1950*/  @!P1 LEA.HI.X R25, R43, R23, R45, 0x2, P3 ;  /* 0x000000172b199211 */ /* 0x000fe200018f142d */
[----:B------:R-:W-:Y:S01]  /*1960*/  IMAD.MOV.U32 R43, RZ, RZ, RZ ;  /* 0x000000ffff2b7224 */ /* 0x000fe200078e00ff */
[----:B------:R-:W3:Y:S01]  /*1970*/  LDG.E R45, desc[UR6][R38.64+0x10] ;  /* 0x00001006262d7981 */ /* 0x000ee2000c1e1900 */
[----:B------:R-:W-:-:S04]  /*1980*/  VIADD R23, R10, 0xffffffff ;  /* 0xffffffff0a177836 */ /* 0x000fc80000000000 */
[----:B------:R0:W3:Y:S01]  /*1990*/  @!P1 LDG.E R43, desc[UR6][R24.64] ;  /* 0x00000006182b9981 */ /* 0x0000e2000c1e1900 */
[----:B------:R-:W-:Y:S02]  /*19a0*/  ISETP.EQ.AND P1, PT, R22, R23, !P0 ;  /* 0x000000171600720c */ /* 0x000fe40004722270 */
[----:B------:R-:W-:-:S04]  /*19b0*/  LOP3.LUT R22, R5, R4, R33, 0xfe, !PT ;  /* 0x0000000405167212 */ /* 0x000fc800078efe21 */
[----:B------:R-:W-:-:S04]  /*19c0*/  ISETP.GE.AND P3, PT, R22, RZ, PT ;  /* 0x000000ff1600720c */ /* 0x000fc80003f66270 */
[----:B------:R-:W-:-:S04]  /*19d0*/  ISETP.GE.OR P3, PT, R5, UR8, !P3 ;  /* 0x0000000805007c0c */ /* 0x000fc8000df66670 */
[----:B------:R-:W-:-:S04]  /*19e0*/  ISETP.GE.OR P3, PT, R4, UR11, P3 ;  /* 0x0000000b04007c0c */ /* 0x000fc80009f66670 */
[----:B------:R-:W-:Y:S02]  /*19f0*/  ISETP.GE.OR P3, PT, R33, UR10, P3 ;  /* 0x0000000a21007c0c */ /* 0x000fe40009f66670 */
[----:B------:R-:W-:-:S11]  /*1a00*/  ISETP.EQ.AND P4, PT, R32, R11, P1 ;  /* 0x0000000b2000720c */ /* 0x000fd60000f82270 */
[----:B------:R-:W1:Y:S01]  /*1a10*/  @!P3 LDC.64 R22, c[0x0][0x210] ;  /* 0x00008400ff16bb82 */ /* 0x000e620000000a00 */
[----:B------:R-:W-:Y:S02]  /*1a20*/  @!P3 IMAD R40, R40, UR8, R5 ;  /* 0x000000082828bc24 */ /* 0x000fe4000f8e0205 */
[----:B0-----:R-:W-:Y:S02]  /*1a30*/  IMAD.MOV.U32 R25, RZ, RZ, RZ ;  /* 0x000000ffff197224 */ /* 0x001fe400078e00ff */
[----:B--2---:R-:W-:Y:S01]  /*1a40*/  @P4 FFMA.FTZ R41, R44, R42, R41 ;  /* 0x0000002a2c294223 */ /* 0x004fe20000010029 */
[C---:B------:R-:W-:Y:S01]  /*1a50*/  @!P3 IADD3 R24, P4, R40.reuse, R27, RZ ;  /* 0x0000001b2818b210 */ /* 0x040fe20007f9e0ff */
[----:B------:R-:W2:Y:S03]  /*1a60*/  LDG.E R44, desc[UR6][R38.64+0x14] ;  /* 0x00001406262c7981 */ /* 0x000ea6000c1e1900 */
[----:B------:R-:W-:-:S02]  /*1a70*/  @!P3 LEA.HI.X.SX32 R40, R40, R26, 0x1, P4 ;  /* 0x0000001a2828b211 */ /* 0x000fc400020f0eff */
[----:B-1----:R-:W-:-:S04]  /*1a80*/  @!P3 LEA R22, P4, R24, R22, 0x2 ;  /* 0x000000161816b211 */ /* 0x002fc800078810ff */
[----:B------:R-:W-:-:S05]  /*1a90*/  @!P3 LEA.HI.X R23, R24, R23, R40, 0x2, P4 ;  /* 0x000000171817b211 */ /* 0x000fca00020f1428 */
[----:B------:R0:W2:Y:S01]  /*1aa0*/  @!P3 LDG.E R25, desc[UR6][R22.64] ;  /* 0x000000061619b981 */ /* 0x0000a2000c1e1900 */
[----:B------:R-:W-:-:S04]  /*1ab0*/  LOP3.LUT R24, R2, R33, RZ, 0xfc, !PT ;  /* 0x0000002102187212 */ /* 0x000fc800078efcff */
[----:B------:R-:W-:-:S04]  /*1ac0*/  LOP3.LUT R40, R24, R9, RZ, 0xfc, !PT ;  /* 0x0000000918287212 */ /* 0x000fc800078efcff */
[----:B------:R-:W-:-:S04]  /*1ad0*/  ISETP.GE.AND P3, PT, R40, RZ, PT ;  /* 0x000000ff2800720c */ /* 0x000fc80003f66270 */
[----:B------:R-:W-:-:S04]  /*1ae0*/  ISETP.GE.OR P3, PT, R9, UR8, !P3 ;  /* 0x0000000809007c0c */ /* 0x000fc8000df66670 */
[----:B------:R-:W-:Y:S02]  /*1af0*/  ISETP.GE.OR P5, PT, R2, UR11, P3 ;  /* 0x0000000b02007c0c */ /* 0x000fe40009fa6670 */
[----:B------:R-:W-:Y:S02]  /*1b00*/  ISETP.EQ.AND P4, PT, R34, R35, P1 ;  /* 0x000000232200720c */ /* 0x000fe40000f82270 */
[----:B------:R-:W-:Y:S02]  /*1b10*/  ISETP.EQ.AND P3, PT, R36, R37, P1 ;  /* 0x000000252400720c */ /* 0x000fe40000f62270 */
[----:B------:R-:W-:Y:S01]  /*1b20*/  ISETP.GE.OR P1, PT, R33, UR10, P5 ;  /* 0x0000000a21007c0c */ /* 0x000fe2000af26670 */
[----:B------:R-:W-:Y:S01]  /*1b30*/  IMAD.MOV.U32 R42, RZ, RZ, R41 ;  /* 0x000000ffff2a7224 */ /* 0x000fe200078e0029 */
[----:B------:R-:W-:Y:S01]  /*1b40*/  LOP3.LUT R37, R24, R7, RZ, 0xfc, !PT ;  /* 0x0000000718257212 */ /* 0x000fe200078efcff */
[----:B------:R-:W-:-:S10]  /*1b50*/  VIADD R40, R10, 0xfffffffe ;  /* 0xfffffffe0a287836 */ /* 0x000fd40000000000 */
[----:B0-----:R-:W0:Y:S01]  /*1b60*/  @!P1 LDC.64 R22, c[0x0][0x210] ;  /* 0x00008400ff169b82 */ /* 0x001e220000000a00 */
[----:B---3--:R-:W-:Y:S02]  /*1b70*/  @P4 FFMA.FTZ R42, R45, R43, R42 ;  /* 0x0000002b2d2a4223 */ /* 0x008fe4000001002a */
[----:B------:R-:W3:Y:S02]  /*1b80*/  LDG.E R45, desc[UR6][R38.64+0x20] ;  /* 0x00002006262d7981 */ /* 0x000ee4000c1e1900 */
[----:B--2---:R-:W-:Y:S01]  /*1b90*/  @P3 FFMA.FTZ R42, R44, R25, R42 ;  /* 0x000000192c2a3223 */ /* 0x004fe2000001002a */
[----:B------:R-:W-:Y:S01]  /*1ba0*/  ISETP.GE.AND P3, PT, R37, RZ, PT ;  /* 0x000000ff2500720c */ /* 0x000fe20003f66270 */
[----:B------:R-:W-:-:S03]  /*1bb0*/  IMAD R25, R2, UR14, RZ ;  /* 0x0000000e02197c24 */ /* 0x000fc6000f8e02ff */
[----:B------:R-:W-:Y:S01]  /*1bc0*/  ISETP.GE.OR P3, PT, R7, UR8, !P3 ;  /* 0x0000000807007c0c */ /* 0x000fe2000df66670 */
[----:B------:R-:W-:Y:S01]  /*1bd0*/  IMAD R44, R33, UR11, R2 ;  /* 0x0000000b212c7c24 */ /* 0x000fe2000f8e0202 */
[----:B------:R-:W-:Y:S02]  /*1be0*/  ISETP.EQ.AND P0, PT, R25, R40, !P0 ;  /* 0x000000281900720c */ /* 0x000fe40004702270 */
[----:B------:R-:W-:Y:S02]  /*1bf0*/  ISETP.GE.OR P3, PT, R2, UR11, P3 ;  /* 0x0000000b02007c0c */ /* 0x000fe40009f66670 */
[----:B------:R-:W-:Y:S01]  /*1c00*/  LOP3.LUT R25, R24, R5, RZ, 0xfc, !PT ;  /* 0x0000000518197212 */ /* 0x000fe200078efcff */
[----:B------:R-:W-:Y:S01]  /*1c10*/  @!P1 IMAD R24, R44, UR8, R9 ;  /* 0x000000082c189c24 */ /* 0x000fe2000f8e0209 */
[----:B------:R-:W-:Y:S02]  /*1c20*/  ISETP.GE.OR P3, PT, R33, UR10, P3 ;  /* 0x0000000a21007c0c */ /* 0x000fe40009f66670 */
[----:B------:R-:W-:-:S02]  /*1c30*/  ISETP.GE.AND P4, PT, R25, RZ, PT ;  /* 0x000000ff1900720c */ /* 0x000fc40003f86270 */
[C---:B------:R-:W-:Y:S02]  /*1c40*/  @!P1 IADD3 R25, P5, R24.reuse, R27, RZ ;  /* 0x0000001b18199210 */ /* 0x040fe40007fbe0ff */
[----:B------:R-:W-:Y:S02]  /*1c50*/  ISETP.GE.OR P4, PT, R5, UR8, !P4 ;  /* 0x0000000805007c0c */ /* 0x000fe4000e786670 */
[----:B------:R-:W-:Y:S02]  /*1c60*/  @!P1 LEA.HI.X.SX32 R24, R24, R26, 0x1, P5 ;  /* 0x0000001a18189211 */ /* 0x000fe400028f0eff */
[C---:B0-----:R-:W-:Y:S02]  /*1c70*/  @!P1 LEA R40, P5, R25.reuse, R22, 0x2 ;  /* 0x0000001619289211 */ /* 0x041fe400078a10ff */
[----:B------:R-:W-:Y:S02]  /*1c80*/  ISETP.GE.OR P4, PT, R2, UR11, P4 ;  /* 0x0000000b02007c0c */ /* 0x000fe4000a786670 */
[----:B------:R-:W-:-:S02]  /*1c90*/  @!P1 LEA.HI.X R41, R25, R23, R24, 0x2, P5 ;  /* 0x0000001719299211 */ /* 0x000fc400028f1418 */
[----:B------:R-:W0:Y:S01]  /*1ca0*/  @!P3 LDC.64 R22, c[0x0][0x210] ;  /* 0x00008400ff16bb82 */ /* 0x000e220000000a00 */
[----:B------:R-:W-:Y:S01]  /*1cb0*/  ISETP.GE.OR P4, PT, R33, UR10, P4 ;  /* 0x0000000a21007c0c */ /* 0x000fe2000a786670 */
[----:B------:R-:W-:Y:S02]  /*1cc0*/  IMAD.MOV.U32 R33, RZ, RZ, RZ ;  /* 0x000000ffff217224 */ /* 0x000fe400078e00ff */
[----:B------:R-:W-:-:S04]  /*1cd0*/  @!P3 IMAD R37, R44, UR8, R7 ;  /* 0x000000082c25bc24 */ /* 0x000fc8000f8e0207 */
[----:B------:R-:W2:Y:S01]  /*1ce0*/  @!P1 LDG.E R33, desc[UR6][R40.64] ;  /* 0x0000000628219981 */ /* 0x000ea2000c1e1900 */
[----:B------:R-:W-:-:S05]  /*1cf0*/  @!P3 IADD3 R43, P1, R37, R27, RZ ;  /* 0x0000001b252bb210 */ /* 0x000fca0007f3e0ff */
[----:B------:R-:W1:Y:S01]  /*1d00*/  @!P4 LDC.64 R24, c[0x0][0x210] ;  /* 0x00008400ff18cb82 */ /* 0x000e620000000a00 */
[----:B------:R-:W-:Y:S01]  /*1d10*/  @!P3 LEA.HI.X.SX32 R37, R37, R26, 0x1, P1 ;  /* 0x0000001a2525b211 */ /* 0x000fe200008f0eff */
[----:B------:R-:W-:Y:S01]  /*1d20*/  @!P4 IMAD R44, R44, UR8, R5 ;  /* 0x000000082c2ccc24 */ /* 0x000fe2000f8e0205 */
[----:B------:R-:W4:Y:S01]  /*1d30*/  LDG.E R41, desc[UR6][R38.64+0x1c] ;  /* 0x00001c0626297981 */ /* 0x000f22000c1e1900 */
[----:B0-----:R-:W-:-:S04]  /*1d40*/  @!P3 LEA R22, P1, R43, R22, 0x2 ;  /* 0x000000162b16b211 */ /* 0x001fc800078210ff */
[----:B------:R-:W-:Y:S01]  /*1d50*/  @!P3 LEA.HI.X R23, R43, R23, R37, 0x2, P1 ;  /* 0x000000172b17b211 */ /* 0x000fe200008f1425 */
[----:B------:R-:W-:Y:S01]  /*1d60*/  IMAD.MOV.U32 R37, RZ, RZ, RZ ;  /* 0x000000ffff257224 */ /* 0x000fe200078e00ff */
[----:B------:R-:W-:Y:S02]  /*1d70*/  ISETP.EQ.AND P1, PT, R32, R11, P0 ;  /* 0x0000000b2000720c */ /* 0x000fe40000722270 */
[----:B------:R-:W2:Y:S04]  /*1d80*/  LDG.E R32, desc[UR6][R38.64+0x18] ;  /* 0x0000180626207981 */ /* 0x000ea8000c1e1900 */
[----:B------:R0:W4:Y:S01]  /*1d90*/  @!P3 LDG.E R37, desc[UR6][R22.64] ;  /* 0x000000061625b981 */ /* 0x000122000c1e1900 */
[----:B------:R-:W-:-:S04]  /*1da0*/  @!P4 IADD3 R43, P3, R44, R27, RZ ;  /* 0x0000001b2c2bc210 */ /* 0x000fc80007f7e0ff */
[----:B------:R-:W-:Y:S02]  /*1db0*/  @!P4 LEA.HI.X.SX32 R44, R44, R26, 0x1, P3 ;  /* 0x0000001a2c2cc211 */ /* 0x000fe400018f0eff */
[----:B-1----:R-:W-:-:S04]  /*1dc0*/  @!P4 LEA R24, P3, R43, R24, 0x2 ;  /* 0x000000182b18c211 */ /* 0x002fc800078610ff */
[----:B------:R-:W-:Y:S01]  /*1dd0*/  @!P4 LEA.HI.X R25, R43, R25, R44, 0x2, P3 ;  /* 0x000000192b19c211 */ /* 0x000fe200018f142c */
[----:B------:R-:W-:-:S06]  /*1de0*/  IMAD.MOV.U32 R43, RZ, RZ, RZ ;  /* 0x000000ffff2b7224 */ /* 0x000fcc00078e00ff */
[----:B------:R-:W3:Y:S01]  /*1df0*/  @!P4 LDG.E R43, desc[UR6][R24.64] ;  /* 0x00000006182bc981 */ /* 0x000ee2000c1e1900 */
[----:B------:R-:W-:Y:S01]  /*1e00*/  ISETP.EQ.AND P3, PT, R34, R35, P0 ;  /* 0x000000232200720c */ /* 0x000fe20000762270 */
[----:B------:R-:W-:Y:S02]  /*1e10*/  VIADD R30, R30, 0x24 ;  /* 0x000000241e1e7836 */ /* 0x000fe40000000000 */
[----:B0-----:R-:W-:-:S05]  /*1e20*/  VIADD R23, R11, 0xfffffffe ;  /* 0xfffffffe0b177836 */ /* 0x001fca0000000000 */
[----:B------:R-:W-:Y:S01]  /*1e30*/  ISETP.EQ.AND P0, PT, R36, R23, P0 ;  /* 0x000000172400720c */ /* 0x000fe20000702270 */
[----:B------:R-:W-:Y:S02]  /*1e40*/  VIADD R29, R29, 0xffffffff ;  /* 0xffffffff1d1d7836 */ /* 0x000fe40000000000 */
[----:B--2---:R-:W-:Y:S01]  /*1e50*/  @P1 FFMA.FTZ R42, R32, R33, R42 ;  /* 0x00000021202a1223 */ /* 0x004fe2000001002a */
[----:B------:R-:W-:-:S03]  /*1e60*/  ISETP.NE.AND P1, PT, R30, 0x6c, PT ;  /* 0x0000006c1e00780c */ /* 0x000fc60003f25270 */
[----:B----4-:R-:W-:Y:S01]  /*1e70*/  @P3 FFMA.FTZ R42, R41, R37, R42 ;  /* 0x00000025292a3223 */ /* 0x010fe2000001002a */
[----:B------:R-:W-:-:S03]  /*1e80*/  IADD3 R40, P3, R38, 0x24, RZ ;  /* 0x0000002426287810 */ /* 0x000fc60007f7e0ff */
[----:B------:R-:W-:Y:S02]  /*1e90*/  IMAD.MOV.U32 R36, RZ, RZ, R42 ;  /* 0x000000ffff247224 */ /* 0x000fe400078e002a */
[----:B------:R-:W-:Y:S02]  /*1ea0*/  IMAD.X R41, RZ, RZ, R39, P3 ;  /* 0x000000ffff297224 */ /* 0x000fe400018e0627 */
[----:B---3--:R-:W-:Y:S02]  /*1eb0*/  @P0 FFMA.FTZ R36, R45, R43, R36 ;  /* 0x0000002b2d240223 */ /* 0x008fe40000010024 */
[----:B------:R-:W-:Y:S05]  /*1ec0*/  @P1 BRA `(.L_x_278) ;  /* 0xfffffff400081947 */ /* 0x000fea000383ffff */
[----:B------:R-:W-:-:S05]  /*1ed0*/  IADD3 R0, P0, R0, 0x6c, RZ ;  /* 0x0000006c00007810 */ /* 0x000fca0007f1e0ff */
[----:B------:R-:W-:Y:S01]  /*1ee0*/  IMAD.X R3, RZ, RZ, R3, P0 ;  /* 0x000000ffff037224 */ /* 0x000fe200000e0603 */
[----:B------:R-:W-:Y:S07]  /*1ef0*/  @!P2 BRA `(.L_x_279) ;  /* 0xfffffff0008ca947 */ /* 0x000fee000383ffff */
.L_x_277:
[----:B------:R-:W-:Y:S05]  /*1f00*/  BSYNC B0 ;  /* 0x0000000000007941 */ /* 0x000fea0003800000 */
.L_x_276:
        /* <DEDUP_REMOVED lines=31> */
.L_x_281:
        /* <DEDUP_REMOVED lines=16> */
.L_x_486:


//--------------------- .text._ZN2at6native51_GLOBAL__N__11011a27_18_DepthwiseConv3d_cu_35e0c7b543conv_depthwise3d_cuda_backward_input_kernelIffLi3ELi3ELi3ELi1ELi1ELi1ELi1ELi1ELi1EEEvNS_27GenericPackedTensorAccessorIKT_Lm5ENS_16DefaultPtrTraitsEiEENS3_IS4_Lm5ES6_iEES7_iiiiiiiii --------------------------
	.section	.text._ZN2at6native51_GLOBAL__N__11011a27_18_DepthwiseConv3d_cu_35e0c7b543conv_depthwise3d_cuda_backward_input_kernelIffLi3ELi3ELi3ELi1ELi1ELi1ELi1ELi1ELi1EEEvNS_27GenericPackedTensorAccessorIKT_Lm5ENS_16DefaultPtrTraitsEiEENS3_IS4_Lm5ES6_iEES7_iiiiiiiii,"ax",@progbits
	.align	128
.text._ZN2at6native51_GLOBAL__N__11011a27_18_DepthwiseConv3d_cu_35e0c7b543conv_depthwise3d_cuda_backward_input_kernelIffLi3ELi3ELi3ELi1ELi1ELi1ELi1ELi1ELi1EEEvNS_27GenericPackedTensorAccessorIKT_Lm5ENS_16DefaultPtrTraitsEiEENS3_IS4_Lm5ES6_iEES7_iiiiiiiii:
        .type           _ZN2at6native51_GLOBAL__N__11011a27_18_DepthwiseConv3d_cu_35e0c7b543conv_depthwise3d_cuda_backward_input_kernelIffLi3ELi3ELi3ELi1ELi1ELi1ELi1ELi1ELi1EEEvNS_27GenericPackedTensorAccessorIKT_Lm5ENS_16DefaultPtrTraitsEiEENS3_IS4_Lm5ES6_iEES7_iiiiiiiii,@function
        .size           _ZN2at6native51_GLOBAL__N__11011a27_18_DepthwiseConv3d_cu_35e0c7b543conv_depthwise3d_cuda_backward_input_kernelIffLi3ELi3ELi3ELi1ELi1ELi1ELi1ELi1ELi1EEEvNS_27GenericPackedTensorAccessorIKT_Lm5ENS_16DefaultPtrTraitsEiEENS3_IS4_Lm5ES6_iEES7_iiiiiiiii,(.L_x_487 - _ZN2at6native51_GLOBAL__N__11011a27_18_DepthwiseConv3d_cu_35e0c7b543conv_depthwise3d_cuda_backward_input_kernelIffLi3ELi3ELi3ELi1ELi1ELi1ELi1ELi1ELi1EEEvNS_27GenericPackedTensorAccessorIKT_Lm5ENS_16DefaultPtrTraitsEiEENS3_IS4_Lm5ES6_iEES7_iiiiiiiii)
        .other          _ZN2at6native51_GLOBAL__N__11011a27_18_DepthwiseConv3d_cu_35e0c7b543conv_depthwise3d_cuda_backward_input_kernelIffLi3ELi3ELi3ELi1ELi1ELi1ELi1ELi1ELi1EEEvNS_27GenericPackedTensorAccessorIKT_Lm5ENS_16DefaultPtrTraitsEiEENS3_IS4_Lm5ES6_iEES7_iiiiiiiii,@"STO_CUDA_ENTRY STV_DEFAULT"
_ZN2at6native51_GLOBAL__N__11011a27_18_DepthwiseConv3d_cu_35e0c7b543conv_depthwise3d_cuda_backward_input_kernelIffLi3ELi3ELi3ELi1ELi1ELi1ELi1ELi1ELi1EEEvNS_27GenericPackedTensorAccessorIKT_Lm5ENS_16DefaultPtrTraitsEiEENS3_IS4_Lm5ES6_iEES7_iiiiiiiii:
        /* <DEDUP_REMOVED lines=45> */
.L_x_286:
        /* <DEDUP_REMOVED lines=13> */
[----:B------:R-:W-:-:S04]  /*03a0*/  IMAD R17, R2, R15, RZ ;  /* 0x0000000f02117224 */ /* 0x000fc800078e02ff */
[----:B------:R-:W-:Y:S02]  /*03b0*/  IMAD.HI.U32 R5, R5, R17, R4 ;  /* 0x0000001105057227 */ /* 0x000fe400078e0004 */
[----:B------:R-:W0:Y:S01]  /*03c0*/  I2F.RP R4, R19 ;  /* 0x0000001300047306 */ /* 0x000e220000209400 */
[----:B------:R-:W1:Y:S03]  /*03d0*/  LDC R17, c[0x0][0x250] ;  /* 0x00009400ff117b82 */ /* 0x000e660000000800 */
[----:B------:R-:W-:-:S04]  /*03e0*/  IMAD.HI.U32 R2, R5, R6, RZ ;  /* 0x0000000605027227 */ /* 0x000fc800078e00ff */
[----:B------:R-:W-:-:S04]  /*03f0*/  IMAD.MOV R0, RZ, RZ, -R2 ;  /* 0x000000ffff007224 */ /* 0x000fc800078e0a02 */
[C---:B------:R-:W-:Y:S01]  /*0400*/  IMAD R0, R15.reuse, R0, R6 ;  /* 0x000000000f007224 */ /* 0x040fe200078e0206 */
[----:B0-----:R-:W0:Y:S04]  /*0410*/  MUFU.RCP R4, R4 ;  /* 0x0000000400047308 */ /* 0x001e280000001000 */
[----:B------:R-:W-:Y:S02]  /*0420*/  ISETP.GT.U32.AND P1, PT, R15, R0, PT ;  /* 0x000000000f00720c */ /* 0x000fe40003f24070 */
[----:B-1----:R-:W-:-:S04]  /*0430*/  IABS R5, R17 ;  /* 0x0000001100057213 */ /* 0x002fc80000000000 */
[----:B------:R-:W1:Y:S07]  /*0440*/  I2F.RP R10, R5 ;  /* 0x00000005000a7306 */ /* 0x000e6e0000209400 */
[----:B------:R-:W-:Y:S01]  /*0450*/  @!P1 IMAD.IADD R0, R0, 0x1, -R15 ;  /* 0x0000000100009824 */ /* 0x000fe200078e0a0f */
[----:B0-----:R-:W-:Y:S01]  /*0460*/  IADD3 R14, R4, 0xffffffe, RZ ;  /* 0x0ffffffe040e7810 */ /* 0x001fe20007ffe0ff */
[----:B------:R-:W-:Y:S01]  /*0470*/  @!P1 VIADD R2, R2, 0x1 ;  /* 0x0000000102029836 */ /* 0x000fe20000000000 */
[----:B------:R-:W-:-:S02]  /*0480*/  ISETP.NE.AND P1, PT, R3, RZ, PT ;  /* 0x000000ff0300720c */ /* 0x000fc40003f25270 */
[----:B------:R-:W-:Y:S02]  /*0490*/  ISETP.GE.U32.AND P0, PT, R0, R15, PT ;  /* 0x0000000f0000720c */ /* 0x000fe40003f06070 */
[----:B------:R0:W2:Y:S01]  /*04a0*/  F2I.FTZ.U32.TRUNC.NTZ R15, R14 ;  /* 0x0000000e000f7305 */ /* 0x0000a2000021f000 */
[----:B------:R-:W-:-:S04]  /*04b0*/  LOP3.LUT R0, R8, R3, RZ, 0x3c, !PT ;  /* 0x0000000308007212 */ /* 0x000fc800078e3cff */
[----:B------:R-:W-:-:S03]  /*04c0*/  ISETP.GE.AND P2, PT, R0, RZ, PT ;  /* 0x000000ff0000720c */ /* 0x000fc60003f46270 */
[----:B-1----:R-:W1:Y:S01]  /*04d0*/  MUFU.RCP R10, R10 ;  /* 0x0000000a000a7308 */ /* 0x002e620000001000 */
[----:B0-----:R-:W-:Y:S02]  /*04e0*/  IMAD.MOV.U32 R14, RZ, RZ, RZ ;  /* 0x000000ffff0e7224 */ /* 0x001fe400078e00ff */
[----:B------:R-:W-:Y:S02]  /*04f0*/  @P0 VIADD R2, R2, 0x1 ;  /* 0x0000000102020836 */ /* 0x000fe40000000000 */
[----:B--2---:R-:W-:-:S05]  /*0500*/  IMAD.MOV R0, RZ, RZ, -R15 ;  /* 0x000000ffff007224 */ /* 0x004fca00078e0a0f */
[----:B------:R-:W-:Y:S01]  /*0510*/  @!P2 IMAD.MOV R2, RZ, RZ, -R2 ;  /* 0x000000ffff02a224 */ /* 0x000fe200078e0a02 */
[----:B------:R-:W-:Y:S01]  /*0520*/  @!P1 LOP3.LUT R2, RZ, R3, RZ, 0x33, !PT ;  /* 0x00000003ff029212 */ /* 0x000fe200078e33ff */
[----:B------:R-:W-:-:S03]  /*0530*/  IMAD R21, R0, R19, RZ ;  /* 0x0000001300157224 */ /* 0x000fc600078e02ff */
[----:B------:R-:W-:Y:S01]  /*0540*/  IABS R0, R2 ;  /* 0x0000000200007213 */ /* 0x000fe20000000000 */
[----:B------:R-:W-:-:S06]  /*0550*/  IMAD.HI.U32 R14, R15, R21, R14 ;  /* 0x000000150f0e7227 */ /* 0x000fcc00078e000e */
[----:B------:R-:W-:-:S04]  /*0560*/  IMAD.HI.U32 R4, R14, R0, RZ ;  /* 0x000000000e047227 */ /* 0x000fc800078e00ff */
[----:B------:R-:W-:Y:S02]  /*0570*/  IMAD.MOV R6, RZ, RZ, -R4 ;  /* 0x000000ffff067224 */ /* 0x000fe400078e0a04 */
[----:B-1----:R-:W-:Y:S02]  /*0580*/  VIADD R14, R10, 0xffffffe ;  /* 0x0ffffffe0a0e7836 */ /* 0x002fe40000000000 */
[C---:B------:R-:W-:Y:S01]  /*0590*/  IMAD R0, R19.reuse, R6, R0 ;  /* 0x0000000613007224 */ /* 0x040fe200078e0200 */
[----:B------:R-:W-:Y:S01]  /*05a0*/  LOP3.LUT R6, R2, R13, RZ, 0x3c, !PT ;  /* 0x0000000d02067212 */ /* 0x000fe200078e3cff */
[----:B------:R0:W1:Y:S03]  /*05b0*/  F2I.FTZ.U32.TRUNC.NTZ R15, R14 ;  /* 0x0000000e000f7305 */ /* 0x000066000021f000 */
[----:B------:R-:W-:Y:S02]  /*05c0*/  ISETP.GT.U32.AND P1, PT, R19, R0, PT ;  /* 0x000000001300720c */ /* 0x000fe40003f24070 */
[----:B------:R-:W-:Y:S01]  /*05d0*/  ISETP.GE.AND P2, PT, R6, RZ, PT ;  /* 0x000000ff0600720c */ /* 0x000fe20003f46270 */
[----:B0-----:R-:W-:-:S02]  /*05e0*/  IMAD.MOV.U32 R14, RZ, RZ, RZ ;  /* 0x000000ffff0e7224 */ /* 0x001fc400078e00ff */
[----:B-1----:R-:W-:-:S08]  /*05f0*/  IMAD.MOV R6, RZ, RZ, -R15 ;  /* 0x000000ffff067224 */ /* 0x002fd000078e0a0f */
[-C--:B------:R-:W-:Y:S01]  /*0600*/  @!P1 IADD3 R0, R0, -R19.reuse, RZ ;  /* 0x8000001300009210 */ /* 0x080fe20007ffe0ff */
[----:B------:R-:W-:Y:S01]  /*0610*/  @!P1 VIADD R4, R4, 0x1 ;  /* 0x0000000104049836 */ /* 0x000fe20000000000 */
[----:B------:R-:W-:Y:S02]  /*0620*/  ISETP.NE.AND P1, PT, R13, RZ, PT ;  /* 0x000000ff0d00720c */ /* 0x000fe40003f25270 */
[----:B------:R-:W-:Y:S01]  /*0630*/  ISETP.GE.U32.AND P0, PT, R0, R19, PT ;  /* 0x000000130000720c */ /* 0x000fe20003f06070 */
[----:B------:R-:W-:Y:S01]  /*0640*/  IMAD R19, R6, R5, RZ ;  /* 0x0000000506137224 */ /* 0x000fe200078e02ff */
[----:B------:R-:W0:Y:S03]  /*0650*/  LDC R0, c[0x0][0x24c] ;  /* 0x00009300ff007b82 */ /* 0x000e260000000800 */
[----:B------:R-:W-:-:S08]  /*0660*/  IMAD.HI.U32 R14, R15, R19, R14 ;  /* 0x000000130f0e7227 */ /* 0x000fd000078e000e */
[----:B------:R-:W-:-:S04]  /*0670*/  @P0 VIADD R4, R4, 0x1 ;  /* 0x0000000104040836 */ /* 0x000fc80000000000 */
[----:B------:R-:W-:Y:S01]  /*0680*/  @!P2 IMAD.MOV R4, RZ, RZ, -R4 ;  /* 0x000000ffff04a224 */ /* 0x000fe200078e0a04 */
[----:B------:R-:W-:-:S04]  /*0690*/  @!P1 LOP3.LUT R4, RZ, R13, RZ, 0x33, !PT ;  /* 0x0000000dff049212 */ /* 0x000fc800078e33ff */
[----:B------:R-:W-:Y:S02]  /*06a0*/  IABS R6, R4 ;  /* 0x0000000400067213 */ /* 0x000fe40000000000 */
[----:B0-----:R-:W-:-:S03]  /*06b0*/  IABS R12, R0 ;  /* 0x00000000000c7213 */ /* 0x001fc60000000000 */
[----:B------:R-:W-:Y:S01]  /*06c0*/  IMAD.HI.U32 R14, R14, R6, RZ ;  /* 0x000000060e0e7227 */ /* 0x000fe200078e00ff */
[----:B------:R-:W0:Y:S04]  /*06d0*/  I2F.RP R16, R12 ;  /* 0x0000000c00107306 */ /* 0x000e280000209400 */
        /* <DEDUP_REMOVED lines=9> */
[----:B------:R-:W-:-:S04]  /*0770*/  LOP3.LUT R5, R4, R17, RZ, 0x3c, !PT ;  /* 0x0000001104057212 */ /* 0x000fc800078e3cff */
[----:B------:R-:W-:Y:S01]  /*0780*/  ISETP.GE.AND P2, PT, R5, RZ, PT ;  /* 0x000000ff0500720c */ /* 0x000fe20003f46270 */
[----:B------:R-:W0:Y:S06]  /*0790*/  F2I.FTZ.U32.TRUNC.NTZ R15, R15 ;  /* 0x0000000f000f7305 */ /* 0x000e2c000021f000 */
[----:B------:R-:W-:-:S04]  /*07a0*/  @P0 VIADD R14, R14, 0x1 ;  /* 0x000000010e0e0836 */ /* 0x000fc80000000000 */
[----:B------:R-:W-:Y:S02]  /*07b0*/  IMAD.MOV.U32 R19, RZ, RZ, R14 ;  /* 0x000000ffff137224 */ /* 0x000fe400078e000e */
[----:B------:R-:W-:-:S03]  /*07c0*/  IMAD.MOV.U32 R14, RZ, RZ, RZ ;  /* 0x000000ffff0e7224 */ /* 0x000fc600078e00ff */
[----:B------:R-:W-:Y:S01]  /*07d0*/  @!P2 IADD3 R19, -R19, RZ, RZ ;  /* 0x000000ff1313a210 */ /* 0x000fe20007ffe1ff */
[----:B0-----:R-:W-:Y:S01]  /*07e0*/  IMAD.MOV R5, RZ, RZ, -R15 ;  /* 0x000000ffff057224 */ /* 0x001fe200078e0a0f */
[----:B------:R-:W-:-:S03]  /*07f0*/  @!P1 LOP3.LUT R19, RZ, R17, RZ, 0x33, !PT ;  /* 0x00000011ff139212 */ /* 0x000fc600078e33ff */
[----:B------:R-:W-:Y:S01]  /*0800*/  IMAD R5, R5, R12, RZ ;  /* 0x0000000c05057224 */ /* 0x000fe200078e02ff */
[----:B------:R-:W-:-:S03]  /*0810*/  IABS R10, R19 ;  /* 0x00000013000a7213 */ /* 0x000fc60000000000 */
[----:B------:R-:W-:-:S04]  /*0820*/  IMAD.HI.U32 R6, R15, R5, R14 ;  /* 0x000000050f067227 */ /* 0x000fc800078e000e */
[----:B------:R-:W-:-:S04]  /*0830*/  IMAD.MOV.U32 R5, RZ, RZ, R10 ;  /* 0x000000ffff057224 */ /* 0x000fc800078e000a */
[----:B------:R-:W-:-:S04]  /*0840*/  IMAD.HI.U32 R6, R6, R5, RZ ;  /* 0x0000000506067227 */ /* 0x000fc800078e00ff */
[----:B------:R-:W-:-:S04]  /*0850*/  IMAD.MOV R10, RZ, RZ, -R6 ;  /* 0x000000ffff0a7224 */ /* 0x000fc800078e0a06 */
[----:B------:R-:W-:Y:S02]  /*0860*/  IMAD R5, R12, R10, R5 ;  /* 0x0000000a0c057224 */ /* 0x000fe400078e0205 */
[----:B------:R-:W-:-:S03]  /*0870*/  IMAD.MOV R10, RZ, RZ, -R2 ;  /* 0x000000ffff0a7224 */ /* 0x000fc600078e0a02 */
[----:B------:R-:W-:Y:S01]  /*0880*/  ISETP.GT.U32.AND P1, PT, R12, R5, PT ;  /* 0x000000050c00720c */ /* 0x000fe20003f24070 */
[----:B------:R-:W-:-:S12]  /*0890*/  IMAD R10, R3, R10, R8 ;  /* 0x0000000a030a7224 */ /* 0x000fd800078e0208 */
[----:B------:R-:W-:Y:S02]  /*08a0*/  @!P1 IMAD.IADD R5, R5, 0x1, -R12 ;  /* 0x0000000105059824 */ /* 0x000fe400078e0a0c */
[----:B------:R-:W-:Y:S01]  /*08b0*/  @!P1 VIADD R6, R6, 0x1 ;  /* 0x0000000106069836 */ /* 0x000fe20000000000 */
[----:B------:R-:W-:Y:S02]  /*08c0*/  ISETP.NE.AND P1, PT, R0, RZ, PT ;  /* 0x000000ff0000720c */ /* 0x000fe40003f25270 */
[----:B------:R-:W-:Y:S01]  /*08d0*/  ISETP.GE.U32.AND P0, PT, R5, R12, PT ;  /* 0x0000000c0500720c */ /* 0x000fe20003f06070 */
[----:B------:R-:W-:Y:S01]  /*08e0*/  IMAD.MOV R12, RZ, RZ, -R19 ;  /* 0x000000ffff0c7224 */ /* 0x000fe200078e0a13 */
[----:B------:R-:W-:-:S03]  /*08f0*/  LOP3.LUT R5, R19, R0, RZ, 0x3c, !PT ;  /* 0x0000000013057212 */ /* 0x000fc600078e3cff */
[----:B------:R-:W-:Y:S01]  /*0900*/  IMAD R17, R17, R12, R4 ;  /* 0x0000000c11117224 */ /* 0x000fe200078e0204 */
[----:B------:R-:W-:-:S07]  /*0910*/  ISETP.GE.AND P2, PT, R5, RZ, PT ;  /* 0x000000ff0500720c */ /* 0x000fce0003f46270 */
[----:B------:R-:W-:-:S06]  /*0920*/  @P0 VIADD R6, R6, 0x1 ;  /* 0x0000000106060836 */ /* 0x000fcc0000000000 */
[----:B------:R-:W-:Y:S02]  /*0930*/  @!P2 IADD3 R6, -R6, RZ, RZ ;  /* 0x000000ff0606a210 */ /* 0x000fe40007ffe1ff */
[----:B------:R-:W-:-:S05]  /*0940*/  @!P1 LOP3.LUT R6, RZ, R0, RZ, 0x33, !PT ;  /* 0x00000000ff069212 */ /* 0x000fca00078e33ff */
[----:B------:R-:W-:-:S04]  /*0950*/  IMAD.MOV R5, RZ, RZ, -R6 ;  /* 0x000000ffff057224 */ /* 0x000fc800078e0a06 */
[----:B------:R-:W-:Y:S02]  /*0960*/  IMAD R0, R0, R5, R19 ;  /* 0x0000000500007224 */ /* 0x000fe400078e0213 */
[----:B------:R-:W-:Y:S02]  /*0970*/  IMAD.MOV R5, RZ, RZ, -R4 ;  /* 0x000000ffff057224 */ /* 0x000fe400078e0a04 */
[----:B------:R-:W-:Y:S02]  /*0980*/  IMAD R16, R7, R0, RZ ;  /* 0x0000000007107224 */ /* 0x000fe400078e02ff */
[----:B------:R-:W-:Y:S02]  /*0990*/  IMAD R13, R13, R5, R2 ;  /* 0x000000050d0d7224 */ /* 0x000fe400078e0202 */
[----:B------:R-:W-:-:S05]  /*09a0*/  IMAD.IADD R15, R7, 0x1, R16 ;  /* 0x00000001070f7824 */ /* 0x000fca00078e0210 */
[----:B------:R-:W-:-:S13]  /*09b0*/  ISETP.GE.AND P0, PT, R16, R15, PT ;  /* 0x0000000f1000720c */ /* 0x000fda0003f06270 */
[----:B------:R-:W-:Y:S05]  /*09c0*/  @P0 BRA `(.L_x_283) ;  /* 0x0000000800580947 */ /* 0x000fea0003800000 */
[----:B------:R-:W0:Y:S01]  /*09d0*/  LDC.64 R2, c[0x0][0x2b0] ;  /* 0x0000ac00ff027b82 */ /* 0x000e220000000a00 */
[----:B------:R-:W-:Y:S01]  /*09e0*/  ULDC UR4, c[0x0][0x2ac] ;  /* 0x0000ab0000047ab9 */ /* 0x000fe20000000800 */
[----:B------:R-:W-:Y:S01]  /*09f0*/  ULDC UR5, c[0x0][0x224] ;  /* 0x0000890000057ab9 */ /* 0x000fe20000000800 */
[----:B------:R-:W-:Y:S01]  /*0a00*/  IADD3 R4, R17, UR4, RZ ;  /* 0x0000000411047c10 */ /* 0x000fe2000fffe0ff */
[----:B------:R-:W-:Y:S01]  /*0a10*/  ULDC UR8, c[0x0][0x28c] ;  /* 0x0000a30000087ab9 */ /* 0x000fe20000000800 */
[----:B------:R-:W-:Y:S01]  /*0a20*/  ULDC UR4, c[0x0][0x228] ;  /* 0x00008a0000047ab9 */ /* 0x000fe20000000800 */
[----:B------:R-:W-:Y:S02]  /*0a30*/  IMAD R23, R16, UR8, RZ ;  /* 0x0000000810177c24 */ /* 0x000fe4000f8e02ff */
[----:B------:R-:W1:Y:S01]  /*0a40*/  LDC.64 R18, c[0x0][0x270] ;  /* 0x00009c00ff127b82 */ /* 0x000e620000000a00 */
[----:B------:R-:W-:Y:S01]  /*0a50*/  IMAD.MOV.U32 R33, RZ, RZ, RZ ;  /* 0x000000ffff217224 */ /* 0x000fe200078e00ff */
[----:B0-----:R-:W-:-:S02]  /*0a60*/  IADD3 R15, R13, -0x1, R2 ;  /* 0xffffffff0d0f7810 */ /* 0x001fc40007ffe002 */
[C-C-:B------:R-:W-:Y:S02]  /*0a70*/  IADD3 R5, R13.reuse, -0x2, R2.reuse ;  /* 0xfffffffe0d057810 */ /* 0x140fe40007ffe002 */
[----:B------:R-:W-:Y:S01]  /*0a80*/  IADD3 R12, R10, -0x2, R3 ;  /* 0xfffffffe0a0c7810 */ /* 0x000fe20007ffe003 */
[C---:B------:R-:W-:Y:S02]  /*0a90*/  IMAD R21, R4.reuse, UR5, R15 ;  /* 0x0000000504157c24 */ /* 0x040fe4000f8e020f */
[----:B------:R-:W-:Y:S02]  /*0aa0*/  IMAD.IADD R15, R13, 0x1, R2 ;  /* 0x000000010d0f7824 */ /* 0x000fe400078e0202 */
[----:B------:R-:W-:Y:S02]  /*0ab0*/  IMAD R5, R4, UR5, R5 ;  /* 0x0000000504057c24 */ /* 0x000fe4000f8e0205 */
[----:B------:R-:W-:Y:S02]  /*0ac0*/  IMAD.IADD R3, R10, 0x1, R3 ;  /* 0x000000010a037824 */ /* 0x000fe400078e0203 */
[----:B------:R-:W-:-:S02]  /*0ad0*/  IMAD R22, R4, UR5, R15 ;  /* 0x0000000504167c24 */ /* 0x000fc4000f8e020f */
[----:B------:R-:W-:Y:S02]  /*0ae0*/  IMAD R14, R5, UR4, R12 ;  /* 0x00000004050e7c24 */ /* 0x000fe4000f8e020c */
[----:B-1----:R-:W-:-:S04]  /*0af0*/  IMAD.WIDE R18, R23, 0x4, R18 ;  /* 0x0000000417127825 */ /* 0x002fc800078e0212 */
[----:B------:R-:W-:Y:S02]  /*0b00*/  IMAD R12, R21, UR4, R12 ;  /* 0x00000004150c7c24 */ /* 0x000fe4000f8e020c */
[C---:B------:R-:W-:Y:S02]  /*0b10*/  VIADD R21, R3.reuse, 0xffffffff ;  /* 0xffffffff03157836 */ /* 0x040fe40000000000 */
[----:B------:R-:W-:Y:S02]  /*0b20*/  IMAD R22, R22, UR4, R3 ;  /* 0x0000000416167c24 */ /* 0x000fe4000f8e0203 */
[----:B------:R-:W-:-:S07]  /*0b30*/  VIADD R23, R3, 0xfffffffe ;  /* 0xfffffffe03177836 */ /* 0x000fce0000000000 */
.L_x_285:
[----:B------:R-:W-:Y:S01]  /*0b40*/  ULDC UR4, c[0x0][0x230] ;  /* 0x00008c0000047ab9 */ /* 0x000fe20000000800 */
[----:B------:R-:W-:Y:S01]  /*0b50*/  ULDC.64 UR8, c[0x0][0x228] ;  /* 0x00008a0000087ab9 */ /* 0x000fe20000000a00 */
[C---:B------:R-:W-:Y:S01]  /*0b60*/  IMAD R2, R7.reuse, R0, RZ ;  /* 0x0000000007027224 */ /* 0x040fe200078e02ff */
[----:B------:R-:W-:Y:S01]  /*0b70*/  ULDC UR5, c[0x0][0x2b4] ;  /* 0x0000ad0000057ab9 */ /* 0x000fe20000000800 */
[----:B------:R-:W-:Y:S01]  /*0b80*/  IMAD R3, R16, UR4, RZ ;  /* 0x0000000410037c24 */ /* 0x000fe2000f8e02ff */
[----:B------:R-:W-:Y:S01]  /*0b90*/  IADD3 R25, R10, UR5, RZ ;  /* 0x000000050a197c10 */ /* 0x000fe2000fffe0ff */
[----:B------:R-:W-:Y:S01]  /*0ba0*/  IMAD R26, R6, UR9, RZ ;  /* 0x00000009061a7c24 */ /* 0x000fe2000f8e02ff */
[----:B------:R-:W-:Y:S01]  /*0bb0*/  ULDC UR4, c[0x0][0x2ac] ;  /* 0x0000ab0000047ab9 */ /* 0x000fe20000000800 */
[----:B------:R-:W-:Y:S01]  /*0bc0*/  IMAD.IADD R27, R7, 0x1, R2 ;  /* 0x00000001071b7824 */ /* 0x000fe200078e0202 */
[----:B------:R-:W-:Y:S01]  /*0bd0*/  SHF.R.S32.HI R5, RZ, 0x1f, R3 ;  /* 0x0000001fff057819 */ /* 0x000fe20000011403 */
[----:B------:R-:W-:Y:S01]  /*0be0*/  VIADD R16, R16, 0x1 ;  /* 0x0000000110107836 */ /* 0x000fe20000000000 */
[----:B------:R-:W-:Y:S01]  /*0bf0*/  IADD3 R24, P0, R26, R3, RZ ;  /* 0x000000031a187210 */ /* 0x000fe20007f1e0ff */
[----:B------:R-:W-:Y:S01]  /*0c00*/  IMAD.MOV.U32 R28, RZ, RZ, 0x3 ;  /* 0x00000003ff1c7424 */ /* 0x000fe200078e00ff */
[----:B------:R-:W-:Y:S01]  /*0c10*/  ISETP.GE.AND P6, PT, R25, UR8, PT ;  /* 0x0000000819007c0c */ /* 0x000fe2000bfc6270 */
[----:B------:R-:W-:Y:S01]  /*0c20*/  IMAD.MOV.U32 R29, RZ, RZ, R22 ;  /* 0x000000ffff1d7224 */ /* 0x000fe200078e0016 */
[----:B------:R-:W-:Y:S01]  /*0c30*/  ISETP.GE.AND P5, PT, R16, R27, PT ;  /* 0x0000001b1000720c */ /* 0x000fe20003fa6270 */
[----:B------:R-:W-:Y:S01]  /*0c40*/  IMAD.MOV.U32 R30, RZ, RZ, R12 ;  /* 0x000000ffff1e7224 */ /* 0x000fe200078e000c */
[----:B------:R-:W-:Y:S01]  /*0c50*/  LEA.HI.X.SX32 R26, R26, R5, 0x1, P0 ;  /* 0x000000051a1a7211 */ /* 0x000fe200000f0eff */
[----:B------:R-:W-:Y:S01]  /*0c60*/  IMAD.MOV.U32 R27, RZ, RZ, R14 ;  /* 0x000000ffff1b7224 */ /* 0x000fe200078e000e */
[----:B------:R-:W-:Y:S01]  /*0c70*/  MOV R32, R18 ;  /* 0x0000001200207202 */ /* 0x000fe20000000f00 */
[----:B------:R-:W-:-:S02]  /*0c80*/  IMAD.MOV.U32 R35, RZ, RZ, R19 ;  /* 0x000000ffff237224 */ /* 0x000fc400078e0013 */
[----:B------:R-:W-:-:S07]  /*0c90*/  VIADD R20, R17, UR4 ;  /* 0x0000000411147c36 */ /* 0x000fce0008000000 */
.L_x_284:
[----:B------:R-:W-:Y:S01]  /*0ca0*/  IADD3 R3, P0, R29, R24, RZ ;  /* 0x000000181d037210 */ /* 0x000fe20007f1e0ff */
[----:B------:R-:W-:Y:S01]  /*0cb0*/  VIADD R31, R13, UR14 ;  /* 0x0000000e0d1f7c36 */ /* 0x000fe20008000000 */
[----:B------:R-:W-:Y:S01]  /*0cc0*/  ISETP.GE.AND P1, PT, R21, UR15, PT ;  /* 0x0000000f15007c0c */ /* 0x000fe2000bf26270 */
[----:B------:R-:W-:Y:S01]  /*0cd0*/  IMAD.MOV.U32 R34, RZ, RZ, RZ ;  /* 0x000000ffff227224 */ /* 0x000fe200078e00ff */
[----:B------:R-:W-:Y:S02]  /*0ce0*/  LEA.HI.X.SX32 R4, R29, R26, 0x1, P0 ;  /* 0x0000001a1d047211 */ /* 0x000fe400000f0eff */
[----:B------:R-:W-:Y:S02]  /*0cf0*/  LEA R2, P0, R3, UR10, 0x2 ;  /* 0x0000000a03027c11 */ /* 0x000fe4000f8010ff */
[----:B------:R-:W-:Y:S02]  /*0d00*/  LOP3.LUT R5, R25, R15, R20, 0xfe, !PT ;  /* 0x0000000f19057212 */ /* 0x000fe400078efe14 */
[----:B------:R-:W-:-:S02]  /*0d10*/  LEA.HI.X R3, R3, UR11, R4, 0x2, P0 ;  /* 0x0000000b03037c11 */ /* 0x000fc400080f1404 */
[-CC-:B------:R-:W-:Y:S02]  /*0d20*/  LOP3.LUT R4, R21, R31.reuse, R20.reuse, 0xfe, !PT ;  /* 0x0000001f15047212 */ /* 0x180fe400078efe14 */
[C---:B------:R-:W-:Y:S02]  /*0d30*/  ISETP.GE.AND P0, PT, R23.reuse, UR15, PT ;  /* 0x0000000f17007c0c */ /* 0x040fe4000bf06270 */
[----:B------:R-:W-:Y:S02]  /*0d40*/  ISETP.LT.OR P3, PT, R4, RZ, P1 ;  /* 0x000000ff0400720c */ /* 0x000fe40000f61670 */
[----:B------:R-:W-:Y:S02]  /*0d50*/  LOP3.LUT R4, R23, R31, R20, 0xfe, !PT ;  /* 0x0000001f17047212 */ /* 0x000fe400078efe14 */
[----:B------:R-:W-:Y:S02]  /*0d60*/  ISETP.LT.OR P2, PT, R5, RZ, P6 ;  /* 0x000000ff0500720c */ /* 0x000fe40003741670 */
[----:B------:R-:W-:-:S02]  /*0d70*/  ISETP.LT.OR P4, PT, R4, RZ, P0 ;  /* 0x000000ff0400720c */ /* 0x000fc40000781670 */
[----:B------:R-:W-:Y:S02]  /*0d80*/  CS2R R4, SRZ ;  /* 0x0000000000047805 */ /* 0x000fe4000001ff00 */
[----:B------:R-:W-:Y:S02]  /*0d90*/  ISETP.GE.OR P2, PT, R15, UR13, P2 ;  /* 0x0000000d0f007c0c */ /* 0x000fe40009746670 */
[C---:B------:R-:W-:Y:S02]  /*0da0*/  ISETP.GE.OR P3, PT, R31.reuse, UR13, P3 ;  /* 0x0000000d1f007c0c */ /* 0x040fe40009f66670 */
[----:B------:R-:W-:Y:S02]  /*0db0*/  ISETP.GE.OR P4, PT, R31, UR13, P4 ;  /* 0x0000000d1f007c0c */ /* 0x000fe4000a786670 */
[C---:B------:R-:W-:Y:S02]  /*0dc0*/  ISETP.GE.OR P2, PT, R20.reuse, UR12, P2 ;  /* 0x0000000c14007c0c */ /* 0x040fe40009746670 */
[----:B------:R-:W-:-:S02]  /*0dd0*/  ISETP.GE.OR P3, PT, R20, UR12, P3 ;  /* 0x0000000c14007c0c */ /* 0x000fc40009f66670 */
[----:B------:R-:W-:-:S09]  /*0de0*/  ISETP.GE.OR P4, PT, R20, UR12, P4 ;  /* 0x0000000c14007c0c */ /* 0x000fd2000a786670 */
[----:B------:R-:W2:Y:S04]  /*0df0*/  @!P2 LDG.E R34, desc[UR6][R2.64] ;  /* 0x000000060222a981 */ /* 0x000ea8000c1e1900 */
[----:B------:R-:W3:Y:S04]  /*0e00*/  @!P3 LDG.E R4, desc[UR6][R2.64+-0x4] ;  /* 0xfffffc060204b981 */ /* 0x000ee8000c1e1900 */
[----:B------:R0:W4:Y:S02]  /*0e10*/  @!P4 LDG.E R5, desc[UR6][R2.64+-0x8] ;  /* 0xfffff8060205c981 */ /* 0x000124000c1e1900 */
[----:B0-----:R-:W-:Y:S01]  /*0e20*/  IMAD.MOV.U32 R2, RZ, RZ, R32 ;  /* 0x000000ffff027224 */ /* 0x001fe200078e0020 */
[----:B------:R-:W-:-:S05]  /*0e30*/  MOV R3, R35 ;  /* 0x0000002300037202 */ /* 0x000fca0000000f00 */
[----:B------:R-:W2:Y:S04]  /*0e40*/  LDG.E R32, desc[UR6][R2.64] ;  /* 0x0000000602207981 */ /* 0x000ea8000c1e1900 */
[----:B------:R-:W4:Y:S04]  /*0e50*/  LDG.E R35, desc[UR6][R2.64+0x8] ;  /* 0x0000080602237981 */ /* 0x000f28000c1e1900 */
[----:B------:R-:W5:Y:S01]  /*0e60*/  LDG.E R36, desc[UR6][R2.64+0xc] ;  /* 0x00000c0602247981 */ /* 0x000f62000c1e1900 */
[----:B--2---:R-:W-:-:S03]  /*0e70*/  FFMA.FTZ R33, R32, R34, R33 ;  /* 0x0000002220217223 */ /* 0x004fc60000010021 */
[----:B------:R-:W3:Y:S02]  /*0e80*/  LDG.E R32, desc[UR6][R2.64+0x4] ;  /* 0x0000040602207981 */ /* 0x000ee4000c1e1900 */
[----:B---3--:R-:W-:-:S04]  /*0e90*/  FFMA.FTZ R4, R32, R4, R33 ;  /* 0x0000000420047223 */ /* 0x008fc80000010021 */
[----:B----4-:R-:W-:Y:S01]  /*0ea0*/  FFMA.FTZ R33, R35, R5, R4 ;  /* 0x0000000523217223 */ /* 0x010fe20000010004 */
[----:B------:R-:W-:Y:S01]  /*0eb0*/  VIADD R5, R30, 0x2 ;  /* 0x000000021e057836 */ /* 0x000fe20000000000 */
[----:B------:R-:W2:Y:S04]  /*0ec0*/  LDG.E R35, desc[UR6][R2.64+0x10] ;  /* 0x0000100602237981 */ /* 0x000ea8000c1e1900 */
[----:B------:R-:W-:-:S04]  /*0ed0*/  IADD3 R32, P2, R5, R24, RZ ;  /* 0x0000001805207210 */ /* 0x000fc80007f5e0ff */
[----:B------:R-:W-:Y:S02]  /*0ee0*/  LEA.HI.X.SX32 R5, R5, R26, 0x1, P2 ;  /* 0x0000001a05057211 */ /* 0x000fe400010f0eff */
[----:B------:R-:W-:-:S04]  /*0ef0*/  LEA R4, P2, R32, UR10, 0x2 ;  /* 0x0000000a20047c11 */ /* 0x000fc8000f8410ff */
[----:B------:R-:W-:Y:S01]  /*0f00*/  LEA.HI.X R5, R32, UR11, R5, 0x2, P2 ;  /* 0x0000000b20057c11 */ /* 0x000fe200090f1405 */
[----:B------:R-:W-:-:S05]  /*0f10*/  VIADD R32, R31, 0xffffffff ;  /* 0xffffffff1f207836 */ /* 0x000fca0000000000 */
[----:B------:R-:W-:-:S04]  /*0f20*/  LOP3.LUT R34, R25, R32, R20, 0xfe, !PT ;  /* 0x0000002019227212 */ /* 0x000fc800078efe14 */
[----:B------:R-:W-:-:S04]  /*0f30*/  ISETP.LT.OR P2, PT, R34, RZ, P6 ;  /* 0x000000ff2200720c */ /* 0x000fc80003741670 */
[----:B------:R-:W-:-:S04]  /*0f40*/  ISETP.GE.OR P2, PT, R32, UR13, P2 ;  /* 0x0000000d20007c0c */ /* 0x000fc80009746670 */
[----:B------:R-:W-:Y:S01]  /*0f50*/  ISETP.GE.OR P2, PT, R20, UR12, P2 ;  /* 0x0000000c14007c0c */ /* 0x000fe20009746670 */
[----:B------:R-:W-:-:S12]  /*0f60*/  IMAD.MOV.U32 R34, RZ, RZ, RZ ;  /* 0x000000ffff227224 */ /* 0x000fd800078e00ff */
[----:B------:R-:W5:Y:S02]  /*0f70*/  @!P2 LDG.E R34, desc[UR6][R4.64] ;  /* 0x000000060422a981 */ /* 0x000f64000c1e1900 */
[----:B-----5:R-:W-:Y:S01]  /*0f80*/  FFMA.FTZ R34, R36, R34, R33 ;  /* 0x0000002224227223 */ /* 0x020fe20000010021 */
[----:B------:R-:W-:Y:S01]  /*0f90*/  LOP3.LUT R33, R21, R32, R20, 0xfe, !PT ;  /* 0x0000002015217212 */ /* 0x000fe200078efe14 */
[----:B------:R-:W3:Y:S03]  /*0fa0*/  LDG.E R36, desc[UR6][R2.64+0x20] ;  /* 0x0000200602247981 */ /* 0x000ee6000c1e1900 */
[----:B------:R-:W-:-:S04]  /*0fb0*/  ISETP.LT.OR P2, PT, R33, RZ, P1 ;  /* 0x000000ff2100720c */ /* 0x000fc80000f41670 */
[----:B------:R-:W-:-:S04]  /*0fc0*/  ISETP.GE.OR P2, PT, R32, UR13, P2 ;  /* 0x0000000d20007c0c */ /* 0x000fc80009746670 */
[----:B------:R-:W-:Y:S01]  /*0fd0*/  ISETP.GE.OR P2, PT, R20, UR12, P2 ;  /* 0x0000000c14007c0c */ /* 0x000fe20009746670 */
[----:B------:R-:W-:-:S12]  /*0fe0*/  IMAD.MOV.U32 R33, RZ, RZ, RZ ;  /* 0x000000ffff217224 */ /* 0x000fd800078e00ff */
[----:B------:R-:W2:Y:S02]  /*0ff0*/  @!P2 LDG.E R33, desc[UR6][R4.64+-0x4] ;  /* 0xfffffc060421a981 */ /* 0x000ea4000c1e1900 */
[----:B--2---:R-:W-:Y:S01]  /*1000*/  FFMA.FTZ R35, R35, R33, R34 ;  /* 0x0000002123237223 */ /* 0x004fe20000010022 */
[----:B------:R-:W-:Y:S01]  /*1010*/  LOP3.LUT R33, R23, R32, R20, 0xfe, !PT ;  /* 0x0000002017217212 */ /* 0x000fe200078efe14 */
[----:B------:R-:W2:Y:S03]  /*1020*/  LDG.E R34, desc[UR6][R2.64+0x14] ;  /* 0x0000140602227981 */ /* 0x000ea6000c1e1900 */
[----:B------:R-:W-:-:S04]  /*1030*/  ISETP.LT.OR P2, PT, R33, RZ, P0 ;  /* 0x000000ff2100720c */ /* 0x000fc80000741670 */
[----:B------:R-:W-:-:S04]  /*1040*/  ISETP.GE.OR P2, PT, R32, UR13, P2 ;  /* 0x0000000d20007c0c */ /* 0x000fc80009746670 */
[----:B------:R-:W-:Y:S01]  /*1050*/  ISETP.GE.OR P2, PT, R20, UR12, P2 ;  /* 0x0000000c14007c0c */ /* 0x000fe20009746670 */
[----:B------:R-:W-:-:S12]  /*1060*/  IMAD.MOV.U32 R32, RZ, RZ, RZ ;  /* 0x000000ffff207224 */ /* 0x000fd800078e00ff */
[----:B------:R-:W2:Y:S01]  /*1070*/  @!P2 LDG.E R32, desc[UR6][R4.64+-0x8] ;  /* 0xfffff8060420a981 */ /* 0x000ea2000c1e1900 */
[----:B------:R-:W-:-:S04]  /*1080*/  IADD3 R31, R31, -0x2, RZ ;  /* 0xfffffffe1f1f7810 */ /* 0x000fc80007ffe0ff */
[----:B------:R-:W-:-:S04]  /*1090*/  LOP3.LUT R33, R25, R31, R20, 0xfe, !PT ;  /* 0x0000001f19217212 */ /* 0x000fc800078efe14 */
[----:B------:R-:W-:Y:S01]  /*10a0*/  ISETP.LT.OR P2, PT, R33, RZ, P6 ;  /* 0x000000ff2100720c */ /* 0x000fe20003741670 */
[----:B------:R-:W-:-:S03]  /*10b0*/  VIADD R33, R27, 0x2 ;  /* 0x000000021b217836 */ /* 0x000fc60000000000 */
[----:B------:R-:W-:-:S04]  /*10c0*/  ISETP.GE.OR P2, PT, R31, UR13, P2 ;  /* 0x0000000d1f007c0c */ /* 0x000fc80009746670 */
[----:B------:R-:W-:Y:S01]  /*10d0*/  ISETP.GE.OR P2, PT, R20, UR12, P2 ;  /* 0x0000000c14007c0c */ /* 0x000fe20009746670 */
[----:B--2---:R-:W-:Y:S01]  /*10e0*/  FFMA.FTZ R32, R34, R32, R35 ;  /* 0x0000002022207223 */ /* 0x004fe20000010023 */
[C---:B------:R-:W-:Y:S01]  /*10f0*/  IADD3 R34, P3, R33.reuse, R24, RZ ;  /* 0x0000001821227210 */ /* 0x040fe20007f7e0ff */
[----:B------:R-:W2:Y:S03]  /*1100*/  LDG.E R35, desc[UR6][R2.64+0x18] ;  /* 0x0000180602237981 */ /* 0x000ea6000c1e1900 */
[----:B------:R-:W-:Y:S02]  /*1110*/  LEA.HI.X.SX32 R33, R33, R26, 0x1, P3 ;  /* 0x0000001a21217211 */ /* 0x000fe400018f0eff */
[----:B------:R-:W-:-:S04]  /*1120*/  LEA R4, P3, R34, UR10, 0x2 ;  /* 0x0000000a22047c11 */ /* 0x000fc8000f8610ff */
[----:B------:R-:W-:Y:S01]  /*1130*/  LEA.HI.X R5, R34, UR11, R33, 0x2, P3 ;  /* 0x0000000b22057c11 */ /* 0x000fe200098f1421 */
[----:B------:R-:W-:-:S06]  /*1140*/  IMAD.MOV.U32 R33, RZ, RZ, RZ ;  /* 0x000000ffff217224 */ /* 0x000fcc00078e00ff */
        /* <DEDUP_REMOVED lines=9> */
[----:B------:R-:W-:-:S04]  /*11e0*/  LOP3.LUT R32, R23, R31, R20, 0xfe, !PT ;  /* 0x0000001f17207212 */ /* 0x000fc800078efe14 */
[----:B------:R-:W-:-:S04]  /*11f0*/  ISETP.LT.OR P0, PT, R32, RZ, P0 ;  /* 0x000000ff2000720c */ /* 0x000fc80000701670 */
[----:B------:R-:W-:-:S04]  /*1200*/  ISETP.GE.OR P0, PT, R31, UR13, P0 ;  /* 0x0000000d1f007c0c */ /* 0x000fc80008706670 */
[----:B------:R-:W-:Y:S01]  /*1210*/  ISETP.GE.OR P0, PT, R20, UR12, P0 ;  /* 0x0000000c14007c0c */ /* 0x000fe20008706670 */
[----:B--2---:R-:W-:Y:S01]  /*1220*/  FFMA.FTZ R33, R35, R33, R34 ;  /* 0x0000002123217223 */ /* 0x004fe20000010022 */
[----:B------:R-:W-:-:S11]  /*1230*/  IMAD.MOV.U32 R34, RZ, RZ, RZ ;  /* 0x000000ffff227224 */ /* 0x000fd600078e00ff */
[----:B------:R-:W3:Y:S01]  /*1240*/  @!P0 LDG.E R34, desc[UR6][R4.64+-0x8] ;  /* 0xfffff80604228981 */ /* 0x000ee2000c1e1900 */
[----:B------:R-:W-:-:S04]  /*1250*/  IADD3 R28, R28, -0x1, RZ ;  /* 0xffffffff1c1c7810 */ /* 0x000fc80007ffe0ff */
[----:B------:R-:W-:Y:S01]  /*1260*/  ISETP.NE.AND P0, PT, R28, RZ, PT ;  /* 0x000000ff1c00720c */ /* 0x000fe20003f05270 */
[----:B------:R-:W-:-:S04]  /*1270*/  IMAD R32, RZ, RZ, -UR13 ;  /* 0x8000000dff207e24 */ /* 0x000fc8000f8e02ff */
[C---:B------:R-:W-:Y:S02]  /*1280*/  IMAD R27, R32.reuse, UR15, R27 ;  /* 0x0000000f201b7c24 */ /* 0x040fe4000f8e021b */
[C---:B------:R-:W-:Y:S02]  /*1290*/  IMAD R30, R32.reuse, UR15, R30 ;  /* 0x0000000f201e7c24 */ /* 0x040fe4000f8e021e */
[----:B------:R-:W-:Y:S01]  /*12a0*/  IMAD R29, R32, UR15, R29 ;  /* 0x0000000f201d7c24 */ /* 0x000fe2000f8e021d */
[----:B------:R-:W-:Y:S01]  /*12b0*/  IADD3 R32, P1, R2, 0x24, RZ ;  /* 0x0000002402207810 */ /* 0x000fe20007f3e0ff */
[----:B------:R-:W-:-:S04]  /*12c0*/  VIADD R20, R20, 0xffffffff ;  /* 0xffffffff14147836 */ /* 0x000fc80000000000 */
[----:B------:R-:W-:Y:S02]  /*12d0*/  IMAD.X R35, RZ, RZ, R3, P1 ;  /* 0x000000ffff237224 */ /* 0x000fe400008e0603 */
[----:B---3--:R-:W-:Y:S01]  /*12e0*/  FFMA.FTZ R33, R36, R34, R33 ;  /* 0x0000002224217223 */ /* 0x008fe20000010021 */
[----:B------:R-:W-:Y:S06]  /*12f0*/  @P0 BRA `(.L_x_284) ;  /* 0xfffffff800680947 */ /* 0x000fec000383ffff */
[----:B------:R-:W-:-:S05]  /*1300*/  IADD3 R18, P0, R18, 0x6c, RZ ;  /* 0x0000006c12127810 */ /* 0x000fca0007f1e0ff */
[----:B------:R-:W-:Y:S01]  /*1310*/  IMAD.X R19, RZ, RZ, R19, P0 ;  /* 0x000000ffff137224 */ /* 0x000fe200000e0613 */
[----:B------:R-:W-:Y:S07]  /*1320*/  @!P5 BRA `(.L_x_285) ;  /* 0xfffffff80004d947 */ /* 0x000fee000383ffff */
.L_x_283:
[----:B------:R-:W-:Y:S05]  /*1330*/  BSYNC B0 ;  /* 0x0000000000007941 */ /* 0x000fea0003800000 */
.L_x_282:
[----:B------:R-:W-:Y:S01]  /*1340*/  ULDC.64 UR4, c[0x0][0x260] ;  /* 0x0000980000047ab9 */ /* 0x000fe20000000a00 */
[----:B------:R-:W-:Y:S01]  /*1350*/  ULDC.64 UR8, c[0x0][0x268] ;  /* 0x00009a0000087ab9 */ /* 0x000fe20000000a00 */
[----:B------:R-:W-:Y:S01]  /*1360*/  IMAD R17, R17, UR5, RZ ;  /* 0x0000000511117c24 */ /* 0x000fe2000f8e02ff */
[----:B------:R-:W-:Y:S01]  /*1370*/  ULDC UR5, c[0x0][0x25c] ;  /* 0x0000970000057ab9 */ /* 0x000fe20000000800 */
[----:B------:R-:W-:Y:S02]  /*1380*/  IMAD R2, R13, UR8, RZ ;  /* 0x000000080d027c24 */ /* 0x000fe4000f8e02ff */
        /* <DEDUP_REMOVED lines=26> */
.L_x_287:
        /* <DEDUP_REMOVED lines=13> */
.L_x_487:


//--------------------- .text._ZN2at6native51_GLOBAL__N__11011a27_18_DepthwiseConv3d_cu_35e0c7b543conv_depthwise3d_cuda_backward_input_kernelIddLin1ELin1ELin1ELin1ELin1ELin1ELin1ELin1ELin1EEEvNS_27GenericPackedTensorAccessorIKT_Lm5ENS_16DefaultPtrTraitsEiEENS3_IS4_Lm5ES6_iEES7_iiiiiiiii --------------------------
	.section	.text._ZN2at6native51_GLOBAL__N__11011a27_18_DepthwiseConv3d_cu_35e0c7b543conv_depthwise3d_cuda_backward_input_kernelIddLin1ELin1ELin1ELin1ELin1ELin1ELin1ELin1ELin1EEEvNS_27GenericPackedTensorAccessorIKT_Lm5ENS_16DefaultPtrTraitsEiEENS3_IS4_Lm5ES6_iEES7_iiiiiiiii,"ax",@progbits
	.align	128
.text._ZN2at6native51_GLOBAL__N__11011a27_18_DepthwiseConv3d_cu_35e0c7b543conv_depthwise3d_cuda_backward_input_kernelIddLin1ELin1ELin1ELin1ELin1ELin1ELin1ELin1ELin1EEEvNS_27GenericPackedTensorAccessorIKT_Lm5ENS_16DefaultPtrTraitsEiEENS3_IS4_Lm5ES6_iEES7_iiiiiiiii:
        .type           _ZN2at6native51_GLOBAL__N__11011a27_18_DepthwiseConv3d_cu_35e0c7b543conv_depthwise3d_cuda_backward_input_kernelIddLin1ELin1ELin1ELin1ELin1ELin1ELin1ELin1ELin1EEEvNS_27GenericPackedTensorAccessorIKT_Lm5ENS_16DefaultPtrTraitsEiEENS3_IS4_Lm5ES6_iEES7_iiiiiiiii,@function
        .size           _ZN2at6native51_GLOBAL__N__11011a27_18_DepthwiseConv3d_cu_35e0c7b543conv_depthwise3d_cuda_backward_input_kernelIddLin1ELin1ELin1ELin1ELin1ELin1ELin1ELin1ELin1EEEvNS_27GenericPackedTensorAccessorIKT_Lm5ENS_16DefaultPtrTraitsEiEENS3_IS4_Lm5ES6_iEES7_iiiiiiiii,(.L_x_488 - _ZN2at6native51_GLOBAL__N__11011a27_18_DepthwiseConv3d_cu_35e0c7b543conv_depthwise3d_cuda_backward_input_kernelIddLin1ELin1ELin1ELin1ELin1ELin1ELin1ELin1ELin1EEEvNS_27GenericPackedTensorAccessorIKT_Lm5ENS_16DefaultPtrTraitsEiEENS3_IS4_Lm5ES6_iEES7_iiiiiiiii)
        .other          _ZN2at6native51_GLOBAL__N__11011a27_18_DepthwiseConv3d_cu_35e0c7b543conv_depthwise3d_cuda_backward_input_kernelIddLin1ELin1ELin1ELin1ELin1ELin1ELin1ELin1ELin1EEEvNS_27GenericPackedTensorAccessorIKT_Lm5ENS_16DefaultPtrTraitsEiEENS3_IS4_Lm5ES6_iEES7_iiiiiiiii,@"STO_CUDA_ENTRY STV_DEFAULT"
_ZN2at6native51_GLOBAL__N__11011a27_18_DepthwiseConv3d_cu_35e0c7b543conv_depthwise3d_cuda_backward_input_kernelIddLin1ELin1ELin1ELin1ELin1ELin1ELin1ELin1ELin1EEEvNS_27GenericPackedTensorAccessorIKT_Lm5ENS_16DefaultPtrTraitsEiEENS3_IS4_Lm5ES6_iEES7_iiiiiiiii:
        /* <DEDUP_REMOVED lines=47> */
.L_x_298:
[----:B------:R-:W0:Y:S01]  /*02f0*/  LDC R3, c[0x0][0x258] ;  /* 0x00009600ff037b82 */ /* 0x000e220000000800 */
[----:B------:R-:W-:Y:S01]  /*0300*/  IABS R6, R28 ;  /* 0x0000001c00067213 */ /* 0x000fe20000000000 */
[----:B------:R-:W-:Y:S01]  /*0310*/  BSSY B0, `(.L_x_288) ;  /* 0x0000218000007945 */ /* 0x000fe20003800000 */
[----:B------:R-:W-:-:S05]  /*0320*/  CS2R R22, SRZ ;  /* 0x0000000000167805 */ /* 0x000fca000001ff00 */
        /* <DEDUP_REMOVED lines=110> */
[----:B------:R-:W-:Y:S01]  /*0a10*/  CS2R R22, SRZ ;  /* 0x0000000000167805 */ /* 0x000fe2000001ff00 */
[----:B------:R-:W-:Y:S01]  /*0a20*/  IMAD R3, R11, UR4, RZ ;  /* 0x000000040b037c24 */ /* 0x000fe2000f8e02ff */
[----:B------:R-:W-:-:S04]  /*0a30*/  ULDC UR4, c[0x0][0x2b4] ;  /* 0x0000ad0000047ab9 */ /* 0x000fc80000000800 */
[----:B------:R-:W1:Y:S01]  /*0a40*/  LDC R5, c[0x0][0x2c0] ;  /* 0x0000b000ff057b82 */ /* 0x000e620000000800 */
[----:B0-----:R-:W-:Y:S01]  /*0a50*/  IMAD.WIDE R26, R3, 0x8, R26 ;  /* 0x00000008031a7825 */ /* 0x001fe200078e021a */
[----:B-1----:R-:W-:-:S07]  /*0a60*/  IADD3 R10, R14, UR4, -R5 ;  /* 0x000000040e0a7c10 */ /* 0x002fce000fffe805 */
.L_x_297:
        /* <DEDUP_REMOVED lines=9> */
.L_x_296:
        /* <DEDUP_REMOVED lines=34> */
.L_x_295:
[----:B------:R-:W0:Y:S01]  /*0d20*/  LDC.64 R20, c[0x0][0x2a0] ;  /* 0x0000a800ff147b82 */ /* 0x000e220000000a00 */
[----:B------:R-:W-:Y:S01]  /*0d30*/  ULDC UR4, c[0x0][0x2b0] ;  /* 0x0000ac0000047ab9 */ /* 0x000fe20000000800 */
[----:B------:R-:W-:Y:S02]  /*0d40*/  IMAD.MOV R25, RZ, RZ, -R4 ;  /* 0x000000ffff197224 */ /* 0x000fe400078e0a04 */
[----:B------:R-:W-:Y:S01]  /*0d50*/  VIADD R0, R13, UR4 ;  /* 0x000000040d007c36 */ /* 0x000fe20008000000 */
[----:B------:R-:W-:Y:S01]  /*0d60*/  ULDC.64 UR4, c[0x0][0x2b8] ;  /* 0x0000ae0000047ab9 */ /* 0x000fe20000000a00 */
[----:B------:R-:W-:Y:S02]  /*0d70*/  VIADD R4, R4, 0x1 ;  /* 0x0000000104047836 */ /* 0x000fe40000000000 */
[----:B------:R-:W-:-:S05]  /*0d80*/  IMAD R32, R25, UR5, R0 ;  /* 0x0000000519207c24 */ /* 0x000fca000f8e0200 */
        /* <DEDUP_REMOVED lines=27> */
[----:B------:R-:W-:-:S04]  /*0f40*/  @P1 VIADD R3, R3, 0x1 ;  /* 0x0000000103031836 */ /* 0x000fc80000000000 */
[----:B------:R-:W-:Y:S01]  /*0f50*/  @!P3 IMAD.MOV R3, RZ, RZ, -R3 ;  /* 0x000000ffff03b224 */ /* 0x000fe200078e0a03 */
        /* <DEDUP_REMOVED lines=14> */
[----:B------:R-:W-:Y:S02]  /*1040*/  IMAD.MOV.U32 R38, RZ, RZ, RZ ;  /* 0x000000ffff267224 */ /* 0x000fe400078e00ff */
[----:B------:R-:W-:Y:S01]  /*1050*/  IMAD.MOV.U32 R31, RZ, RZ, R10 ;  /* 0x000000ffff1f7224 */ /* 0x000fe200078e000a */
[----:B------:R-:W-:Y:S01]  /*1060*/  ULEA UR5, UR4, UR8, 0x1 ;  /* 0x0000000804057291 */ /* 0x000fe2000f8e083f */
[----:B------:R-:W-:Y:S01]  /*1070*/  IMAD.MOV.U32 R32, RZ, RZ, RZ ;  /* 0x000000ffff207224 */ /* 0x000fe200078e00ff */
[----:B------:R-:W-:Y:S02]  /*1080*/  UIMAD UR4, UR4, 0x3, UR8 ;  /* 0x00000003040478a4 */ /* 0x000fe4000f8e0208 */
[----:B------:R-:W-:-:S02]  /*1090*/  VIADD R33, R14, UR8 ;  /* 0x000000080e217c36 */ /* 0x000fc40008000000 */
[C---:B------:R-:W-:Y:S02]  /*10a0*/  VIADD R34, R14.reuse, UR5 ;  /* 0x000000050e227c36 */ /* 0x040fe40008000000 */
[----:B------:R-:W-:Y:S01]  /*10b0*/  VIADD R35, R14, UR4 ;  /* 0x000000040e237c36 */ /* 0x000fe20008000000 */
[----:B0-----:R-:W-:-:S04]  /*10c0*/  IABS R37, R2 ;  /* 0x0000000200257213 */ /* 0x001fc80000000000 */
[----:B------:R-:W0:Y:S08]  /*10d0*/  I2F.RP R2, R37 ;  /* 0x0000002500027306 */ /* 0x000e300000209400 */
[----:B0-----:R-:W0:Y:S02]  /*10e0*/  MUFU.RCP R2, R2 ;  /* 0x0000000200027308 */ /* 0x001e240000001000 */
[----:B0-----:R-:W-:-:S06]  /*10f0*/  VIADD R39, R2, 0xffffffe ;  /* 0x0ffffffe02277836 */ /* 0x001fcc0000000000 */
[----:B------:R-:W0:Y:S02]  /*1100*/  F2I.FTZ.U32.TRUNC.NTZ R39, R39 ;  /* 0x0000002700277305 */ /* 0x000e24000021f000 */
[----:B0-----:R-:W-:-:S04]  /*1110*/  IMAD.MOV R20, RZ, RZ, -R39 ;  /* 0x000000ffff147224 */ /* 0x001fc800078e0a27 */
[----:B------:R-:W-:-:S04]  /*1120*/  IMAD R21, R20, R37, RZ ;  /* 0x0000002514157224 */ /* 0x000fc800078e02ff */
[----:B------:R-:W-:-:S07]  /*1130*/  IMAD.HI.U32 R38, R39, R21, R38 ;  /* 0x0000001527267227 */ /* 0x000fce00078e0026 */
.L_x_293:
[----:B------:R-:W0:Y:S01]  /*1140*/  LDC R36, c[0x0][0x2a8] ;  /* 0x0000aa00ff247b82 */ /* 0x000e220000000800 */
[----:B------:R-:W-:Y:S01]  /*1150*/  IABS R2, R33 ;  /* 0x0000002100027213 */ /* 0x000fe20000000000 */
[----:B------:R-:W-:Y:S01]  /*1160*/  ULDC.64 UR8, c[0x0][0x220] ;  /* 0x0000880000087ab9 */ /* 0x000fe20000000a00 */
[----:B------:R-:W-:-:S03]  /*1170*/  ULDC UR4, c[0x0][0x228] ;  /* 0x00008a0000047ab9 */ /* 0x000fc60000000800 */
        /* <DEDUP_REMOVED lines=26> */
[----:B0-----:R-:W-:Y:S01]  /*1320*/  @!P2 LEA R40, P5, R25, R20, 0x3 ;  /* 0x000000141928a211 */ /* 0x001fe200078a18ff */
[----:B------:R-:W-:-:S03]  /*1330*/  IMAD.MOV.U32 R20, RZ, RZ, R26 ;  /* 0x000000ffff147224 */ /* 0x000fc600078e001a */
[----:B------:R-:W-:Y:S02]  /*1340*/  @!P2 LEA.HI.X R41, R25, R21, R24, 0x3, P5 ;  /* 0x000000151929a211 */ /* 0x000fe400028f1c18 */
[----:B------:R-:W-:Y:S01]  /*1350*/  CS2R R24, SRZ ;  /* 0x0000000000187805 */ /* 0x000fe2000001ff00 */
[----:B------:R-:W-:-:S05]  /*1360*/  IMAD.MOV.U32 R21, RZ, RZ, R27 ;  /* 0x000000ffff157224 */ /* 0x000fca00078e001b */
[----:B------:R0:W2:Y:S04]  /*1370*/  @!P2 LDG.E.64 R24, desc[UR6][R40.64] ;  /* 0x000000062818a981 */ /* 0x0000a8000c1e1b00 */
[----:B------:R-:W2:Y:S01]  /*1380*/  LDG.E.64 R26, desc[UR6][R20.64] ;  /* 0x00000006141a7981 */ /* 0x000ea2000c1e1b00 */
[----:B------:R-:W1:Y:S01]  /*1390*/  I2F.RP R37, R39 ;  /* 0x0000002700257306 */ /* 0x000e620000209400 */
[----:B------:R-:W-:Y:S02]  /*13a0*/  IABS R42, R31 ;  /* 0x0000001f002a7213 */ /* 0x000fe40000000000 */
[----:B0-----:R-:W-:-:S04]  /*13b0*/  LOP3.LUT R41, R31, R36, RZ, 0x3c, !PT ;  /* 0x000000241f297212 */ /* 0x001fc800078e3cff */
[----:B------:R-:W-:Y:S02]  /*13c0*/  ISETP.GE.AND P6, PT, R41, RZ, PT ;  /* 0x000000ff2900720c */ /* 0x000fe40003fc6270 */
[----:B------:R-:W-:Y:S01]  /*13d0*/  LOP3.LUT R41, RZ, R36, RZ, 0x33, !PT ;  /* 0x00000024ff297212 */ /* 0x000fe200078e33ff */
[----:B-1----:R-:W0:Y:S02]  /*13e0*/  MUFU.RCP R37, R37 ;  /* 0x0000002500257308 */ /* 0x002e240000001000 */
[----:B0-----:R-:W-:-:S06]  /*13f0*/  VIADD R44, R37, 0xffffffe ;  /* 0x0ffffffe252c7836 */ /* 0x001fcc0000000000 */
[----:B------:R0:W1:Y:S02]  /*1400*/  F2I.FTZ.U32.TRUNC.NTZ R45, R44 ;  /* 0x0000002c002d7305 */ /* 0x000064000021f000 */
[----:B0-----:R-:W-:Y:S02]  /*1410*/  IMAD.MOV.U32 R44, RZ, RZ, RZ ;  /* 0x000000ffff2c7224 */ /* 0x001fe400078e00ff */
[----:B-1----:R-:W-:-:S04]  /*1420*/  IMAD.MOV R38, RZ, RZ, -R45 ;  /* 0x000000ffff267224 */ /* 0x002fc800078e0a2d */
[----:B------:R-:W-:-:S04]  /*1430*/  IMAD R38, R38, R39, RZ ;  /* 0x0000002726267224 */ /* 0x000fc800078e02ff */
[----:B------:R-:W-:Y:S02]  /*1440*/  IMAD.HI.U32 R38, R45, R38, R44 ;  /* 0x000000262d267227 */ /* 0x000fe400078e002c */
[----:B------:R-:W3:Y:S04]  /*1450*/  LDG.E.64 R44, desc[UR6][R20.64+0x8] ;  /* 0x00000806142c7981 */ /* 0x000ee8000c1e1b00 */
[----:B------:R-:W-:-:S04]  /*1460*/  IMAD.HI.U32 R40, R38, R42, RZ ;  /* 0x0000002a26287227 */ /* 0x000fc800078e00ff */
[----:B------:R-:W-:-:S04]  /*1470*/  IMAD.MOV R37, RZ, RZ, -R40 ;  /* 0x000000ffff257224 */ /* 0x000fc800078e0a28 */
[----:B------:R-:W-:Y:S02]  /*1480*/  IMAD R42, R39, R37, R42 ;  /* 0x00000025272a7224 */ /* 0x000fe400078e022a */
[----:B------:R-:W-:-:S05]  /*1490*/  IMAD.MOV.U32 R37, RZ, RZ, R39 ;  /* 0x000000ffff257224 */ /* 0x000fca00078e0027 */
[----:B------:R-:W-:-:S13]  /*14a0*/  ISETP.GT.U32.AND P5, PT, R37, R42, PT ;  /* 0x0000002a2500720c */ /* 0x000fda0003fa4070 */
[----:B------:R-:W-:Y:S02]  /*14b0*/  @!P5 IMAD.IADD R42, R42, 0x1, -R39 ;  /* 0x000000012a2ad824 */ /* 0x000fe400078e0a27 */
[----:B------:R-:W-:-:S03]  /*14c0*/  @!P5 VIADD R40, R40, 0x1 ;  /* 0x000000012828d836 */ /* 0x000fc60000000000 */
[----:B------:R-:W-:-:S13]  /*14d0*/  ISETP.GE.U32.AND P2, PT, R42, R37, PT ;  /* 0x000000252a00720c */ /* 0x000fda0003f46070 */
[----:B------:R-:W-:-:S04]  /*14e0*/  @P2 VIADD R40, R40, 0x1 ;  /* 0x0000000128282836 */ /* 0x000fc80000000000 */
[----:B------:R-:W-:Y:S01]  /*14f0*/  @!P6 IMAD.MOV R40, RZ, RZ, -R40 ;  /* 0x000000ffff28e224 */ /* 0x000fe200078e0a28 */
[----:B--2---:R-:W-:-:S04]  /*1500*/  DFMA R26, R26, R24, R22 ;  /* 0x000000181a1a722b */ /* 0x004fc80000000016 */
[----:B------:R-:W-:Y:S02]  /*1510*/  SEL R25, R41, R40, !P4 ;  /* 0x0000002829197207 */ /* 0x000fe40006000000 */
[----:B------:R-:W-:-:S04]  /*1520*/  LOP3.LUT R40, R3, R6, RZ, 0xfc, !PT ;  /* 0x0000000603287212 */ /* 0x000fc800078efcff */
[----:B------:R-:W-:-:S04]  /*1530*/  LOP3.LUT R24, R40, R25, RZ, 0xfc, !PT ;  /* 0x0000001928187212 */ /* 0x000fc800078efcff */
[----:B------:R-:W-:Y:S01]  /*1540*/  ISETP.GE.AND P2, PT, R24, RZ, PT ;  /* 0x000000ff1800720c */ /* 0x000fe20003f46270 */
[----:B------:R-:W-:-:S03]  /*1550*/  IMAD R24, R43, R36, RZ ;  /* 0x000000242b187224 */ /* 0x000fc600078e02ff */
[----:B------:R-:W-:Y:S02]  /*1560*/  ISETP.GE.OR P2, PT, R25, UR4, !P2 ;  /* 0x0000000419007c0c */ /* 0x000fe4000d746670 */
[----:B------:R-:W-:Y:S02]  /*1570*/  ISETP.EQ.AND P5, PT, R33, R24, P1 ;  /* 0x000000182100720c */ /* 0x000fe40000fa2270 */
[----:B------:R-:W-:Y:S02]  /*1580*/  ISETP.GE.OR P2, PT, R3, R2, P2 ;  /* 0x000000020300720c */ /* 0x000fe40001746670 */
[----:B------:R-:W-:Y:S02]  /*1590*/  FSEL R26, R26, R22, P5 ;  /* 0x000000161a1a7208 */ /* 0x000fe40002800000 */
[----:B------:R-:W-:Y:S02]  /*15a0*/  ISETP.GE.OR P2, PT, R6, UR8, P2 ;  /* 0x0000000806007c0c */ /* 0x000fe40009746670 */
[----:B------:R-:W-:-:S11]  /*15b0*/  FSEL R27, R27, R23, P5 ;  /* 0x000000171b1b7208 */ /* 0x000fd60002800000 */
[----:B------:R-:W0:Y:S01]  /*15c0*/  @!P2 LDC.64 R22, c[0x0][0x210] ;  /* 0x00008400ff16ab82 */ /* 0x000e220000000a00 */
[----:B------:R-:W-:-:S05]  /*15d0*/  @!P2 IMAD R24, R0, UR4, R25 ;  /* 0x000000040018ac24 */ /* 0x000fca000f8e0219 */
[----:B------:R-:W-:-:S04]  /*15e0*/  @!P2 IADD3 R42, P5, R24, R9, RZ ;  /* 0x00000009182aa210 */ /* 0x000fc80007fbe0ff */
[----:B------:R-:W-:Y:S02]  /*15f0*/  @!P2 LEA.HI.X.SX32 R24, R24, R7, 0x1, P5 ;  /* 0x000000071818a211 */ /* 0x000fe400028f0eff */
[----:B0-----:R-:W-:-:S04]  /*1600*/  @!P2 LEA R22, P5, R42, R22, 0x3 ;  /* 0x000000162a16a211 */ /* 0x001fc800078a18ff */
[----:B------:R-:W-:Y:S02]  /*1610*/  @!P2 LEA.HI.X R23, R42, R23, R24, 0x3, P5 ;  /* 0x000000172a17a211 */ /* 0x000fe400028f1c18 */
[----:B------:R-:W-:-:S06]  /*1620*/  CS2R R42, SRZ ;  /* 0x00000000002a7805 */ /* 0x000fcc000001ff00 */
[----:B------:R0:W3:Y:S01]  /*1630*/  @!P2 LDG.E.64 R42, desc[UR6][R22.64] ;  /* 0x00000006162aa981 */ /* 0x0000e2000c1e1b00 */
[----:B------:R-:W-:-:S05]  /*1640*/  IMAD R24, R25, R36, RZ ;  /* 0x0000002419187224 */ /* 0x000fca00078e02ff */
[----:B------:R-:W-:Y:S02]  /*1650*/  ISETP.EQ.AND P5, PT, R31, R24, P1 ;  /* 0x000000181f00720c */ /* 0x000fe40000fa2270 */
[----:B0-----:R-:W-:Y:S01]  /*1660*/  LOP3.LUT R22, R34, R36, RZ, 0x3c, !PT ;  /* 0x0000002422167212 */ /* 0x001fe200078e3cff */
[----:B---3--:R-:W-:Y:S01]  /*1670*/  DFMA R44, R44, R42, R26 ;  /* 0x0000002a2c2c722b */ /* 0x008fe2000000001a */
[----:B------:R-:W-:-:S05]  /*1680*/  IABS R42, R34 ;  /* 0x00000022002a7213 */ /* 0x000fca0000000000 */
[----:B------:R-:W-:-:S04]  /*1690*/  IMAD.HI.U32 R24, R38, R42, RZ ;  /* 0x0000002a26187227 */ /* 0x000fc800078e00ff */
[----:B------:R-:W-:-:S04]  /*16a0*/  IMAD.MOV R25, RZ, RZ, -R24 ;  /* 0x000000ffff197224 */ /* 0x000fc800078e0a18 */
[----:B------:R-:W-:-:S05]  /*16b0*/  IMAD R42, R39, R25, R42 ;  /* 0x00000019272a7224 */ /* 0x000fca00078e022a */
[----:B------:R-:W-:-:S13]  /*16c0*/  ISETP.GT.U32.AND P6, PT, R37, R42, PT ;  /* 0x0000002a2500720c */ /* 0x000fda0003fc4070 */
[----:B------:R-:W-:Y:S02]  /*16d0*/  @!P6 IMAD.IADD R42, R42, 0x1, -R39 ;  /* 0x000000012a2ae824 */ /* 0x000fe400078e0a27 */
        /* <DEDUP_REMOVED lines=12> */
[----:B------:R-:W-:Y:S01]  /*17a0*/  FSEL R22, R44, R26, P5 ;  /* 0x0000001a2c167208 */ /* 0x000fe20002800000 */
[----:B------:R-:W-:Y:S01]  /*17b0*/  @!P2 IMAD R26, R0, UR4, R43 ;  /* 0x00000004001aac24 */ /* 0x000fe2000f8e022b */
[----:B------:R-:W-:Y:S02]  /*17c0*/  FSEL R23, R45, R27, P5 ;  /* 0x0000001b2d177208 */ /* 0x000fe40002800000 */
[----:B------:R-:W2:Y:S02]  /*17d0*/  LDG.E.64 R44, desc[UR6][R20.64+0x10] ;  /* 0x00001006142c7981 */ /* 0x000ea4000c1e1b00 */
[----:B------:R-:W-:-:S04]  /*17e0*/  @!P2 IADD3 R27, P5, R26, R9, RZ ;  /* 0x000000091a1ba210 */ /* 0x000fc80007fbe0ff */
[----:B------:R-:W-:Y:S02]  /*17f0*/  @!P2 LEA.HI.X.SX32 R26, R26, R7, 0x1, P5 ;  /* 0x000000071a1aa211 */ /* 0x000fe400028f0eff */
[----:B0-----:R-:W-:-:S04]  /*1800*/  @!P2 LEA R24, P5, R27, R24, 0x3 ;  /* 0x000000181b18a211 */ /* 0x001fc800078a18ff */
[----:B------:R-:W-:Y:S02]  /*1810*/  @!P2 LEA.HI.X R25, R27, R25, R26, 0x3, P5 ;  /* 0x000000191b19a211 */ /* 0x000fe400028f1c1a */
[----:B------:R-:W-:-:S06]  /*1820*/  CS2R R26, SRZ ;  /* 0x00000000001a7805 */ /* 0x000fcc000001ff00 */
[----:B------:R0:W2:Y:S01]  /*1830*/  @!P2 LDG.E.64 R26, desc[UR6][R24.64] ;  /* 0x00000006181aa981 */ /* 0x0000a2000c1e1b00 */
[----:B------:R-:W-:-:S05]  /*1840*/  IMAD R43, R43, R36, RZ ;  /* 0x000000242b2b7224 */ /* 0x000fca00078e02ff */
[----:B------:R-:W-:Y:S02]  /*1850*/  ISETP.EQ.AND P5, PT, R34, R43, P1 ;  /* 0x0000002b2200720c */ /* 0x000fe40000fa2270 */
[----:B0-----:R-:W-:Y:S01]  /*1860*/  LOP3.LUT R24, R35, R36, RZ, 0x3c, !PT ;  /* 0x0000002423187212 */ /* 0x001fe200078e3cff */
[----:B--2---:R-:W-:Y:S01]  /*1870*/  DFMA R26, R44, R26, R22 ;  /* 0x0000001a2c1a722b */ /* 0x004fe20000000016 */
        /* <DEDUP_REMOVED lines=11> */
[----:B------:R-:W-:Y:S02]  /*1930*/  SEL R39, R41, R42, !P4 ;  /* 0x0000002a29277207 */ /* 0x000fe40006000000 */
[----:B------:R0:W2:Y:S02]  /*1940*/  LDG.E.64 R42, desc[UR6][R20.64+0x18] ;  /* 0x00001806142a7981 */ /* 0x0000a4000c1e1b00 */
[----:B------:R-:W-:-:S04]  /*1950*/  LOP3.LUT R40, R40, R39, RZ, 0xfc, !PT ;  /* 0x0000002728287212 */ /* 0x000fc800078efcff */
[----:B------:R-:W-:-:S04]  /*1960*/  ISETP.GE.AND P2, PT, R40, RZ, PT ;  /* 0x000000ff2800720c */ /* 0x000fc80003f46270 */
[----:B------:R-:W-:-:S04]  /*1970*/  ISETP.GE.OR P2, PT, R39, UR4, !P2 ;  /* 0x0000000427007c0c */ /* 0x000fc8000d746670 */
[----:B------:R-:W-:-:S04]  /*1980*/  ISETP.GE.OR P2, PT, R3, R2, P2 ;  /* 0x000000020300720c */ /* 0x000fc80001746670 */
[----:B------:R-:W-:-:S13]  /*1990*/  ISETP.GE.OR P2, PT, R6, UR8, P2 ;  /* 0x0000000806007c0c */ /* 0x000fda0009746670 */
[----:B------:R-:W1:Y:S01]  /*19a0*/  @!P2 LDC.64 R24, c[0x0][0x210] ;  /* 0x00008400ff18ab82 */ /* 0x000e620000000a00 */
[----:B------:R-:W-:Y:S02]  /*19b0*/  @!P2 IMAD R40, R0, UR4, R39 ;  /* 0x000000040028ac24 */ /* 0x000fe4000f8e0227 */
[----:B------:R-:W-:Y:S01]  /*19c0*/  VIADD R32, R32, 0x4 ;  /* 0x0000000420207836 */ /* 0x000fe20000000000 */
[----:B------:R-:W-:Y:S01]  /*19d0*/  FSEL R22, R26, R22, P5 ;  /* 0x000000161a167208 */ /* 0x000fe20002800000 */
[----:B------:R-:W-:Y:S01]  /*19e0*/  IMAD R36, R39, R36, RZ ;  /* 0x0000002427247224 */ /* 0x000fe200078e02ff */
[----:B------:R-:W-:Y:S01]  /*19f0*/  @!P2 IADD3 R41, P4, R40, R9, RZ ;  /* 0x000000092829a210 */ /* 0x000fe20007f9e0ff */
[----:B------:R-:W-:-:S03]  /*1a00*/  ULDC UR4, c[0x0][0x2c0] ;  /* 0x0000b00000047ab9 */ /* 0x000fc60000000800 */
[----:B------:R-:W-:Y:S02]  /*1a10*/  @!P2 LEA.HI.X.SX32 R40, R40, R7, 0x1, P4 ;  /* 0x000000072828a211 */ /* 0x000fe400020f0eff */
[----:B-1----:R-:W-:-:S04]  /*1a20*/  @!P2 LEA R24, P4, R41, R24, 0x3 ;  /* 0x000000182918a211 */ /* 0x002fc800078818ff */
[----:B------:R-:W-:Y:S02]  /*1a30*/  @!P2 LEA.HI.X R25, R41, R25, R40, 0x3, P4 ;  /* 0x000000192919a211 */ /* 0x000fe400020f1c28 */
[----:B------:R-:W-:-:S06]  /*1a40*/  CS2R R40, SRZ ;  /* 0x0000000000287805 */ /* 0x000fcc000001ff00 */
[----:B------:R-:W2:Y:S01]  /*1a50*/  @!P2 LDG.E.64 R40, desc[UR6][R24.64] ;  /* 0x000000061828a981 */ /* 0x000ea2000c1e1b00 */
[----:B------:R-:W-:Y:S02]  /*1a60*/  IADD3 R26, P4, R20, 0x20, RZ ;  /* 0x00000020141a7810 */ /* 0x000fe40007f9e0ff */
[----:B------:R-:W-:Y:S01]  /*1a70*/  ISETP.EQ.AND P2, PT, R35, R36, P1 ;  /* 0x000000242300720c */ /* 0x000fe20000f42270 */
[----:B------:R-:W-:Y:S01]  /*1a80*/  IMAD.IADD R36, R17, 0x1, R32 ;  /* 0x0000000111247824 */ /* 0x000fe200078e0220 */
[----:B------:R-:W-:Y:S01]  /*1a90*/  FSEL R23, R27, R23, P5 ;  /* 0x000000171b177208 */ /* 0x000fe20002800000 */
[----:B------:R-:W-:-:S03]  /*1aa0*/  IMAD.X R27, RZ, RZ, R21, P4 ;  /* 0x000000ffff1b7224 */ /* 0x000fc600020e0615 */
[----:B------:R-:W-:Y:S01]  /*1ab0*/  ISETP.NE.AND P4, PT, R36, RZ, PT ;  /* 0x000000ff2400720c */ /* 0x000fe20003f85270 */
[----:B0-----:R-:W-:-:S04]  /*1ac0*/  IMAD R20, RZ, RZ, -UR4 ;  /* 0x80000004ff147e24 */ /* 0x001fc8000f8e02ff */
[C---:B------:R-:W-:Y:S02]  /*1ad0*/  IMAD R33, R20.reuse, 0x4, R33 ;  /* 0x0000000414217824 */ /* 0x040fe400078e0221 */
[C---:B------:R-:W-:Y:S02]  /*1ae0*/  IMAD R31, R20.reuse, 0x4, R31 ;  /* 0x00000004141f7824 */ /* 0x040fe400078e021f */
[C---:B------:R-:W-:Y:S02]  /*1af0*/  IMAD R34, R20.reuse, 0x4, R34 ;  /* 0x0000000414227824 */ /* 0x040fe400078e0222 */
[----:B------:R-:W-:Y:S01]  /*1b00*/  IMAD R35, R20, 0x4, R35 ;  /* 0x0000000414237824 */ /* 0x000fe200078e0223 */
[----:B--2---:R-:W-:-:S10]  /*1b10*/  DFMA R40, R42, R40, R22 ;  /* 0x000000282a28722b */ /* 0x004fd40000000016 */
[----:B------:R-:W-:Y:S02]  /*1b20*/  FSEL R22, R40, R22, P2 ;  /* 0x0000001628167208 */ /* 0x000fe40001000000 */
[----:B------:R-:W-:Y:S01]  /*1b30*/  FSEL R23, R41, R23, P2 ;  /* 0x0000001729177208 */ /* 0x000fe20001000000 */
[----:B------:R-:W-:Y:S06]  /*1b40*/  @P4 BRA `(.L_x_293) ;  /* 0xfffffff4007c4947 */ /* 0x000fec000383ffff */
.L_x_292:
[----:B------:R-:W-:-:S13]  /*1b50*/  ISETP.NE.AND P2, PT, R19, RZ, PT ;  /* 0x000000ff1300720c */ /* 0x000fda0003f45270 */
[----:B------:R-:W-:Y:S05]  /*1b60*/  @!P2 BRA `(.L_x_294) ;  /* 0x000000080018a947 */ /* 0x000fea0003800000 */
[----:B------:R-:W0:Y:S01]  /*1b70*/  LDC R31, c[0x0][0x2a8] ;  /* 0x0000aa00ff1f7b82 */ /* 0x000e220000000800 */
[----:B------:R-:W-:Y:S01]  /*1b80*/  ULDC UR4, c[0x0][0x2b4] ;  /* 0x0000ad0000047ab9 */ /* 0x000fe20000000800 */
[----:B------:R-:W-:Y:S01]  /*1b90*/  IMAD.MOV R40, RZ, RZ, -R32 ;  /* 0x000000ffff287224 */ /* 0x000fe200078e0a20 */
[----:B------:R-:W-:Y:S01]  /*1ba0*/  LOP3.LUT R37, R3, R6, RZ, 0xfc, !PT ;  /* 0x0000000603257212 */ /* 0x000fe200078efcff */
[----:B------:R-:W-:Y:S01]  /*1bb0*/  VIADD R20, R14, UR4 ;  /* 0x000000040e147c36 */ /* 0x000fe20008000000 */
[----:B------:R-:W-:Y:S01]  /*1bc0*/  ULDC UR5, c[0x0][0x228] ;  /* 0x00008a0000057ab9 */ /* 0x000fe20000000800 */
[----:B------:R-:W-:Y:S02]  /*1bd0*/  ULDC UR8, c[0x0][0x220] ;  /* 0x0000880000087ab9 */ /* 0x000fe40000000800 */
[----:B------:R-:W1:Y:S01]  /*1be0*/  LDC R35, c[0x0][0x2c0] ;  /* 0x0000b000ff237b82 */ /* 0x000e620000000800 */
[-C--:B0-----:R-:W-:Y:S02]  /*1bf0*/  IABS R33, R31.reuse ;  /* 0x0000001f00217213 */ /* 0x081fe40000000000 */
[----:B------:R-:W-:-:S02]  /*1c00*/  LOP3.LUT R36, RZ, R31, RZ, 0x33, !PT ;  /* 0x0000001fff247212 */ /* 0x000fc400078e33ff */
[----:B------:R-:W0:Y:S01]  /*1c10*/  I2F.RP R24, R33 ;  /* 0x0000002100187306 */ /* 0x000e220000209400 */
[----:B-1----:R-:W-:Y:S02]  /*1c20*/  IMAD R40, R35, R40, R20 ;  /* 0x0000002823287224 */ /* 0x002fe400078e0214 */
[----:B------:R-:W-:-:S05]  /*1c30*/  IMAD.MOV.U32 R20, RZ, RZ, RZ ;  /* 0x000000ffff147224 */ /* 0x000fca00078e00ff */
[----:B0-----:R-:W0:Y:S02]  /*1c40*/  MUFU.RCP R24, R24 ;  /* 0x0000001800187308 */ /* 0x001e240000001000 */
[----:B0-----:R-:W-:Y:S01]  /*1c50*/  VIADD R21, R24, 0xffffffe ;  /* 0x0ffffffe18157836 */ /* 0x001fe20000000000 */
[----:B------:R-:W-:-:S05]  /*1c60*/  IABS R24, R40 ;  /* 0x0000002800187213 */ /* 0x000fca0000000000 */
[----:B------:R-:W0:Y:S02]  /*1c70*/  F2I.FTZ.U32.TRUNC.NTZ R21, R21 ;  /* 0x0000001500157305 */ /* 0x000e24000021f000 */
[----:B0-----:R-:W-:-:S04]  /*1c80*/  IMAD.MOV R34, RZ, RZ, -R21 ;  /* 0x000000ffff227224 */ /* 0x001fc800078e0a15 */
[----:B------:R-:W-:-:S04]  /*1c90*/  IMAD R25, R34, R33, RZ ;  /* 0x0000002122197224 */ /* 0x000fc800078e02ff */
        /* <DEDUP_REMOVED lines=25> */
[----:B------:R-:W-:-:S06]  /*1e30*/  CS2R R24, SRZ ;  /* 0x0000000000187805 */ /* 0x000fcc000001ff00 */
[----:B------:R0:W2:Y:S02]  /*1e40*/  @!P2 LDG.E.64 R24, desc[UR6][R20.64] ;  /* 0x000000061418a981 */ /* 0x0000a4000c1e1b00 */
[----:B0-----:R-:W-:Y:S02]  /*1e50*/  IMAD.MOV.U32 R20, RZ, RZ, R26 ;  /* 0x000000ffff147224 */ /* 0x001fe400078e001a */
[----:B------:R-:W-:-:S05]  /*1e60*/  IMAD.MOV.U32 R21, RZ, RZ, R27 ;  /* 0x000000ffff157224 */ /* 0x000fca00078e001b */
[----:B------:R-:W2:Y:S01]  /*1e70*/  LDG.E.64 R38, desc[UR6][R20.64] ;  /* 0x0000000614267981 */ /* 0x000ea2000c1e1b00 */
[----:B------:R-:W-:Y:S01]  /*1e80*/  ISETP.NE.AND P5, PT, R19, 0x1, PT ;  /* 0x000000011300780c */ /* 0x000fe20003fa5270 */
[----:B--2---:R-:W-:Y:S01]  /*1e90*/  DFMA R38, R38, R24, R22 ;  /* 0x000000182626722b */ /* 0x004fe20000000016 */
[----:B------:R-:W-:Y:S02]  /*1ea0*/  IMAD R25, R42, R31, RZ ;  /* 0x0000001f2a197224 */ /* 0x000fe400078e02ff */
[----:B------:R-:W-:Y:S01]  /*1eb0*/  IMAD.MOV.U32 R24, RZ, RZ, R26 ;  /* 0x000000ffff187224 */ /* 0x000fe200078e001a */
[----:B------:R-:W-:Y:S02]  /*1ec0*/  IADD3 R26, P6, R26, 0x8, RZ ;  /* 0x000000081a1a7810 */ /* 0x000fe40007fde0ff */
[----:B------:R-:W-:Y:S01]  /*1ed0*/  ISETP.EQ.AND P2, PT, R25, R40, P1 ;  /* 0x000000281900720c */ /* 0x000fe20000f42270 */
[--C-:B------:R-:W-:Y:S02]  /*1ee0*/  IMAD.MOV.U32 R25, RZ, RZ, R27.reuse ;  /* 0x000000ffff197224 */ /* 0x100fe400078e001b */
[----:B------:R-:W-:Y:S01]  /*1ef0*/  IMAD.X R27, RZ, RZ, R27, P6 ;  /* 0x000000ffff1b7224 */ /* 0x000fe200030e061b */
[----:B------:R-:W-:-:S02]  /*1f00*/  FSEL R22, R38, R22, P2 ;  /* 0x0000001626167208 */ /* 0x000fc40001000000 */
[----:B------:R-:W-:Y:S01]  /*1f10*/  FSEL R23, R39, R23, P2 ;  /* 0x0000001727177208 */ /* 0x000fe20001000000 */
[----:B------:R-:W-:Y:S06]  /*1f20*/  @!P5 BRA `(.L_x_294) ;  /* 0x000000040028d947 */ /* 0x000fec0003800000 */
[----:B------:R-:W-:Y:S01]  /*1f30*/  IMAD R32, R32, R35, R35 ;  /* 0x0000002320207224 */ /* 0x000fe200078e0223 */
[----:B------:R-:W2:Y:S04]  /*1f40*/  LDG.E.64 R38, desc[UR6][R24.64+0x8] ;  /* 0x0000080618267981 */ /* 0x000ea8000c1e1b00 */
        /* <DEDUP_REMOVED lines=26> */
[----:B------:R-:W2:Y:S01]  /*20f0*/  @!P2 LDG.E.64 R26, desc[UR6][R20.64] ;  /* 0x00000006141aa981 */ /* 0x000ea2000c1e1b00 */
[----:B------:R-:W-:Y:S01]  /*2100*/  ISETP.NE.AND P5, PT, R19, 0x2, PT ;  /* 0x000000021300780c */ /* 0x000fe20003fa5270 */
[----:B--2---:R-:W-:Y:S01]  /*2110*/  DFMA R38, R38, R26, R22 ;  /* 0x0000001a2626722b */ /* 0x004fe20000000016 */
[----:B------:R-:W-:Y:S01]  /*2120*/  IMAD R27, R42, R31, RZ ;  /* 0x0000001f2a1b7224 */ /* 0x000fe200078e02ff */
[----:B------:R-:W-:-:S04]  /*2130*/  IADD3 R26, P6, R24, 0x10, RZ ;  /* 0x00000010181a7810 */ /* 0x000fc80007fde0ff */
[----:B------:R-:W-:Y:S01]  /*2140*/  ISETP.EQ.AND P2, PT, R27, R40, P1 ;  /* 0x000000281b00720c */ /* 0x000fe20000f42270 */
[----:B------:R-:W-:-:S03]  /*2150*/  IMAD.X R27, RZ, RZ, R25, P6 ;  /* 0x000000ffff1b7224 */ /* 0x000fc600030e0619 */
[----:B------:R-:W-:Y:S02]  /*2160*/  FSEL R22, R38, R22, P2 ;  /* 0x0000001626167208 */ /* 0x000fe40001000000 */
[----:B------:R-:W-:Y:S01]  /*2170*/  FSEL R23, R39, R23, P2 ;  /* 0x0000001727177208 */ /* 0x000fe20001000000 */
[----:B------:R-:W-:Y:S06]  /*2180*/  @!P5 BRA `(.L_x_294) ;  /* 0x000000000090d947 */ /* 0x000fec0003800000 */
[----:B------:R-:W-:Y:S01]  /*2190*/  IMAD.IADD R35, R32, 0x1, R35 ;  /* 0x0000000120237824 */ /* 0x000fe200078e0223 */
[----:B------:R-:W-:-:S04]  /*21a0*/  CS2R R26, SRZ ;  /* 0x00000000001a7805 */ /* 0x000fc8000001ff00 */
[----:B------:R-:W-:-:S04]  /*21b0*/  IADD3 R32, -R35, UR4, R14 ;  /* 0x0000000423207c10 */ /* 0x000fc8000fffe10e */
        /* <DEDUP_REMOVED lines=24> */
[----:B------:R-:W2:Y:S04]  /*2340*/  LDG.E.64 R20, desc[UR6][R24.64+0x10] ;  /* 0x0000100618147981 */ /* 0x000ea8000c1e1b00 */
[----:B------:R-:W2:Y:S01]  /*2350*/  @!P2 LDG.E.64 R26, desc[UR6][R2.64] ;  /* 0x00000006021aa981 */ /* 0x000ea2000c1e1b00 */
[----:B------:R-:W-:-:S05]  /*2360*/  IMAD R31, R34, R31, RZ ;  /* 0x0000001f221f7224 */ /* 0x000fca00078e02ff */
[----:B------:R-:W-:Y:S01]  /*2370*/  ISETP.EQ.AND P1, PT, R31, R32, P1 ;  /* 0x000000201f00720c */ /* 0x000fe20000f22270 */
[----:B--2---:R-:W-:Y:S01]  /*2380*/  DFMA R20, R20, R26, R22 ;  /* 0x0000001a1414722b */ /* 0x004fe20000000016 */
[----:B------:R-:W-:-:S05]  /*2390*/  IADD3 R26, P2, R24, 0x18, RZ ;  /* 0x00000018181a7810 */ /* 0x000fca0007f5e0ff */
[----:B------:R-:W-:-:S04]  /*23a0*/  IMAD.X R27, RZ, RZ, R25, P2 ;  /* 0x000000ffff1b7224 */ /* 0x000fc800010e0619 */
[----:B------:R-:W-:Y:S02]  /*23b0*/  FSEL R22, R20, R22, P1 ;  /* 0x0000001614167208 */ /* 0x000fe40000800000 */
[----:B------:R-:W-:-:S07]  /*23c0*/  FSEL R23, R21, R23, P1 ;  /* 0x0000001715177208 */ /* 0x000fce0000800000 */
.L_x_294:
[----:B------:R-:W-:Y:S05]  /*23d0*/  @!P3 BRA `(.L_x_295) ;  /* 0xffffffe80050b947 */ /* 0x000fea000383ffff */
.L_x_291:
[----:B------:R-:W-:Y:S01]  /*23e0*/  VIADD R8, R8, 0x1 ;  /* 0x0000000108087836 */ /* 0x000fe20000000000 */
[----:B------:R-:W-:-:S04]  /*23f0*/  ULDC UR4, c[0x0][0x280] ;  /* 0x0000a00000047ab9 */ /* 0x000fc80000000800 */
[----:B------:R-:W-:-:S13]  /*2400*/  ISETP.GE.AND P1, PT, R8, UR4, PT ;  /* 0x0000000408007c0c */ /* 0x000fda000bf26270 */
[----:B------:R-:W-:Y:S05]  /*2410*/  @!P1 BRA `(.L_x_296) ;  /* 0xffffffe400b89947 */ /* 0x000fea000383ffff */
.L_x_290:
[----:B------:R-:W-:Y:S01]  /*2420*/  IMAD.MOV R3, RZ, RZ, -R15 ;  /* 0x000000ffff037224 */ /* 0x000fe200078e0a0f */
[----:B------:R-:W-:Y:S01]  /*2430*/  ULDC UR4, c[0x0][0x24c] ;  /* 0x0000930000047ab9 */ /* 0x000fe20000000800 */
[----:B------:R-:W-:Y:S02]  /*2440*/  VIADD R11, R11, 0x1 ;  /* 0x000000010b0b7836 */ /* 0x000fe40000000000 */
[----:B------:R-:W-:-:S04]  /*2450*/  IMAD R3, R3, UR4, R16 ;  /* 0x0000000403037c24 */ /* 0x000fc8000f8e0210 */
[----:B------:R-:W-:-:S05]  /*2460*/  IMAD R0, R30, R3, R30 ;  /* 0x000000031e007224 */ /* 0x000fca00078e021e */
[----:B------:R-:W-:-:S13]  /*2470*/  ISETP.GE.AND P1, PT, R11, R0, PT ;  /* 0x000000000b00720c */ /* 0x000fda0003f26270 */
[----:B------:R-:W-:Y:S05]  /*2480*/  @!P1 BRA `(.L_x_297) ;  /* 0xffffffe400789947 */ /* 0x000fea000383ffff */
.L_x_289:
[----:B------:R-:W-:Y:S05]  /*2490*/  BSYNC B0 ;  /* 0x0000000000007941 */ /* 0x000fea0003800000 */
.L_x_288:
        /* <DEDUP_REMOVED lines=27> */
[----:B------:R0:W-:Y:S02]  /*2650*/  STG.E.64 desc[UR6][R2.64], R22 ;  /* 0x0000001602007986 */ /* 0x0001e4000c101b06 */
[----:B------:R-:W-:Y:S01]  /*2660*/  USHF.R.S32.HI UR5, URZ, 0x1f, UR4 ;  /* 0x0000001f3f057899 */ /* 0x000fe20008011404 */
[----:B------:R-:W-:Y:S01]  /*2670*/  IMAD.X R29, RZ, RZ, R29, P1 ;  /* 0x000000ffff1d7224 */ /* 0x000fe200008e061d */
[----:B------:R-:W-:-:S04]  /*2680*/  ISETP.GE.U32.AND P1, PT, R28, UR4, PT ;  /* 0x000000041c007c0c */ /* 0x000fc8000bf26070 */
[----:B------:R-:W-:-:S13]  /*2690*/  ISETP.GE.AND.EX P1, PT, R29, UR5, PT, P1 ;  /* 0x000000051d007c0c */ /* 0x000fda000bf26310 */
[----:B0-----:R-:W-:Y:S05]  /*26a0*/  @!P1 BRA `(.L_x_298) ;  /* 0xffffffdc00109947 */ /* 0x001fea000383ffff */
[----:B------:R-:W-:Y:S05]  /*26b0*/  EXIT ;  /* 0x000000000000794d */ /* 0x000fea0003800000 */
.L_x_299:
        /* <DEDUP_REMOVED lines=12> */
.L_x_488:


//--------------------- .text._ZN2at6native51_GLOBAL__N__11011a27_18_DepthwiseConv3d_cu_35e0c7b543conv_depthwise3d_cuda_backward_input_kernelIddLi3ELi3ELi3ELin1ELin1ELin1ELin1ELin1ELin1EEEvNS_27GenericPackedTensorAccessorIKT_Lm5ENS_16DefaultPtrTraitsEiEENS3_IS4_Lm5ES6_iEES7_iiiiiiiii --------------------------
	.section	.text._ZN2at6native51_GLOBAL__N__11011a27_18_DepthwiseConv3d_cu_35e0c7b543conv_depthwise3d_cuda_backward_input_kernelIddLi3ELi3ELi3ELin1ELin1ELin1ELin1ELin1ELin1EEEvNS_27GenericPackedTensorAccessorIKT_Lm5ENS_16DefaultPtrTraitsEiEENS3_IS4_Lm5ES6_iEES7_iiiiiiiii,"ax",@progbits
	.align	128
.text._ZN2at6native51_GLOBAL__N__11011a27_18_DepthwiseConv3d_cu_35e0c7b543conv_depthwise3d_cuda_backward_input_kernelIddLi3ELi3ELi3ELin1ELin1ELin1ELin1ELin1ELin1EEEvNS_27GenericPackedTensorAccessorIKT_Lm5ENS_16DefaultPtrTraitsEiEENS3_IS4_Lm5ES6_iEES7_iiiiiiiii:
        .type           _ZN2at6native51_GLOBAL__N__11011a27_18_DepthwiseConv3d_cu_35e0c7b543conv_depthwise3d_cuda_backward_input_kernelIddLi3ELi3ELi3ELin1ELin1ELin1ELin1ELin1ELin1EEEvNS_27GenericPackedTensorAccessorIKT_Lm5ENS_16DefaultPtrTraitsEiEENS3_IS4_Lm5ES6_iEES7_iiiiiiiii,@function
        .size           _ZN2at6native51_GLOBAL__N__11011a27_18_DepthwiseConv3d_cu_35e0c7b543conv_depthwise3d_cuda_backward_input_kernelIddLi3ELi3ELi3ELin1ELin1ELin1ELin1ELin1ELin1EEEvNS_27GenericPackedTensorAccessorIKT_Lm5ENS_16DefaultPtrTraitsEiEENS3_IS4_Lm5ES6_iEES7_iiiiiiiii,(.L_x_489 - _ZN2at6native51_GLOBAL__N__11011a27_18_DepthwiseConv3d_cu_35e0c7b543conv_depthwise3d_cuda_backward_input_kernelIddLi3ELi3ELi3ELin1ELin1ELin1ELin1ELin1ELin1EEEvNS_27GenericPackedTensorAccessorIKT_Lm5ENS_16DefaultPtrTraitsEiEENS3_IS4_Lm5ES6_iEES7_iiiiiiiii)
        .other          _ZN2at6native51_GLOBAL__N__11011a27_18_DepthwiseConv3d_cu_35e0c7b543conv_depthwise3d_cuda_backward_input_kernelIddLi3ELi3ELi3ELin1ELin1ELin1ELin1ELin1ELin1EEEvNS_27GenericPackedTensorAccessorIKT_Lm5ENS_16DefaultPtrTraitsEiEENS3_IS4_Lm5ES6_iEES7_iiiiiiiii,@"STO_CUDA_ENTRY STV_DEFAULT"
_ZN2at6native51_GLOBAL__N__11011a27_18_DepthwiseConv3d_cu_35e0c7b543conv_depthwise3d_cuda_backward_input_kernelIddLi3ELi3ELi3ELin1ELin1ELin1ELin1ELin1ELin1EEEvNS_27GenericPackedTensorAccessorIKT_Lm5ENS_16DefaultPtrTraitsEiEENS3_IS4_Lm5ES6_iEES7_iiiiiiiii:
        /* <DEDUP_REMOVED lines=15> */
[----:B------:R-:W-:Y:S01]  /*00f0*/  BSSY B0, `(.L_x_300) ;  /* 0x000021b000007945 */ /* 0x000fe20003800000 */
[----:B------:R-:W-:Y:S01]  /*0100*/  IMAD.MOV.U32 R38, RZ, RZ, R36 ;  /* 0x000000ffff267224 */ /* 0x000fe200078e0024 */
[----:B------:R-:W-:Y:S01]  /*0110*/  ULDC.64 UR6, c[0x0][0x208] ;  /* 0x0000820000067ab9 */ /* 0x000fe20000000a00 */
[----:B------:R-:W-:Y:S01]  /*0120*/  IMAD R36, R5, UR5, RZ ;  /* 0x0000000505247c24 */ /* 0x000fe2000f8e02ff */
[----:B------:R-:W-:Y:S01]  /*0130*/  ULDC UR18, c[0x0][0x258] ;  /* 0x0000960000127ab9 */ /* 0x000fe20000000800 */
[----:B------:R-:W-:Y:S01]  /*0140*/  ULDC UR20, c[0x0][0x2c0] ;  /* 0x0000b00000147ab9 */ /* 0x000fe20000000800 */
[----:B------:R-:W1:Y:S01]  /*0150*/  LDC R11, c[0x0][0x21c] ;  /* 0x00008700ff0b7b82 */ /* 0x000e620000000800 */
[----:B------:R-:W-:Y:S01]  /*0160*/  ULDC UR21, c[0x0][0x2a8] ;  /* 0x0000aa0000157ab9 */ /* 0x000fe20000000800 */
[----:B------:R-:W-:Y:S01]  /*0170*/  ULDC UR22, c[0x0][0x2bc] ;  /* 0x0000af0000167ab9 */ /* 0x000fe20000000800 */
[----:B------:R-:W-:Y:S01]  /*0180*/  ULDC UR23, c[0x0][0x2a4] ;  /* 0x0000a90000177ab9 */ /* 0x000fe20000000800 */
[----:B------:R-:W-:Y:S01]  /*0190*/  ULDC UR12, c[0x0][0x228] ;  /* 0x00008a00000c7ab9 */ /* 0x000fe20000000800 */
[----:B------:R-:W-:Y:S01]  /*01a0*/  ULDC UR19, c[0x0][0x2b4] ;  /* 0x0000ad0000137ab9 */ /* 0x000fe20000000800 */
[----:B------:R-:W-:Y:S01]  /*01b0*/  ULDC UR13, c[0x0][0x2b8] ;  /* 0x0000ae00000d7ab9 */ /* 0x000fe20000000800 */
        /* <DEDUP_REMOVED lines=24> */
.L_x_305:
        /* <DEDUP_REMOVED lines=8> */
[----:B--2---:R-:W-:-:S07]  /*03c0*/  IABS R9, R21 ;  /* 0x0000001500097213 */ /* 0x004fce0000000000 */
[----:B0-----:R-:W0:Y:S02]  /*03d0*/  MUFU.RCP R0, R0 ;  /* 0x0000000000007308 */ /* 0x001e240000001000 */
[----:B0-----:R-:W-:-:S06]  /*03e0*/  VIADD R2, R0, 0xffffffe ;  /* 0x0ffffffe00027836 */ /* 0x001fcc0000000000 */
[----:B------:R0:W2:Y:S02]  /*03f0*/  F2I.FTZ.U32.TRUNC.NTZ R3, R2 ;  /* 0x0000000200037305 */ /* 0x0000a4000021f000 */
[----:B0-----:R-:W-:Y:S02]  /*0400*/  IMAD.MOV.U32 R2, RZ, RZ, RZ ;  /* 0x000000ffff027224 */ /* 0x001fe400078e00ff */
[----:B--2---:R-:W-:-:S04]  /*0410*/  IMAD.MOV R4, RZ, RZ, -R3 ;  /* 0x000000ffff047224 */ /* 0x004fc800078e0a03 */
[----:B------:R-:W-:Y:S01]  /*0420*/  IMAD R7, R4, R5, RZ ;  /* 0x0000000504077224 */ /* 0x000fe200078e02ff */
[----:B-1----:R-:W-:-:S03]  /*0430*/  IABS R4, R22 ;  /* 0x0000001600047213 */ /* 0x002fc60000000000 */
        /* <DEDUP_REMOVED lines=21> */
[----:B-1----:R-:W-:Y:S02]  /*0590*/  IMAD.MOV.U32 R2, RZ, RZ, RZ ;  /* 0x000000ffff027224 */ /* 0x002fe400078e00ff */
[----:B--2---:R-:W-:-:S04]  /*05a0*/  IMAD.MOV R0, RZ, RZ, -R3 ;  /* 0x000000ffff007224 */ /* 0x004fc800078e0a03 */
[----:B------:R-:W-:Y:S01]  /*05b0*/  IMAD R5, R0, R7, RZ ;  /* 0x0000000700057224 */ /* 0x000fe200078e02ff */
[----:B------:R-:W-:-:S03]  /*05c0*/  IABS R0, R35 ;  /* 0x0000002300007213 */ /* 0x000fc60000000000 */
[----:B------:R-:W-:-:S06]  /*05d0*/  IMAD.HI.U32 R2, R3, R5, R2 ;  /* 0x0000000503027227 */ /* 0x000fcc00078e0002 */
[----:B------:R-:W-:-:S04]  /*05e0*/  IMAD.HI.U32 R2, R2, R0, RZ ;  /* 0x0000000002027227 */ /* 0x000fc800078e00ff */
[----:B------:R-:W-:-:S04]  /*05f0*/  IMAD.MOV R3, RZ, RZ, -R2 ;  /* 0x000000ffff037224 */ /* 0x000fc800078e0a02 */
[----:B------:R-:W-:Y:S02]  /*0600*/  IMAD R0, R7, R3, R0 ;  /* 0x0000000307007224 */ /* 0x000fe400078e0200 */
[----:B0-----:R-:W-:-:S03]  /*0610*/  VIADD R3, R4, 0xffffffe ;  /* 0x0ffffffe04037836 */ /* 0x001fc60000000000 */
[----:B------:R-:W-:-:S03]  /*0620*/  ISETP.GT.U32.AND P1, PT, R7, R0, PT ;  /* 0x000000000700720c */ /* 0x000fc60003f24070 */
[----:B------:R-:W0:Y:S10]  /*0630*/  F2I.FTZ.U32.TRUNC.NTZ R3, R3 ;  /* 0x0000000300037305 */ /* 0x000e34000021f000 */
[----:B------:R-:W-:-:S02]  /*0640*/  @!P1 IMAD.IADD R0, R0, 0x1, -R7 ;  /* 0x0000000100009824 */ /* 0x000fc400078e0a07 */
[----:B------:R-:W-:Y:S01]  /*0650*/  @!P1 VIADD R2, R2, 0x1 ;  /* 0x0000000102029836 */ /* 0x000fe20000000000 */
[----:B------:R-:W-:Y:S02]  /*0660*/  ISETP.NE.AND P1, PT, R22, RZ, PT ;  /* 0x000000ff1600720c */ /* 0x000fe40003f25270 */
[----:B------:R-:W-:Y:S02]  /*0670*/  ISETP.GE.U32.AND P0, PT, R0, R7, PT ;  /* 0x000000070000720c */ /* 0x000fe40003f06070 */
[----:B------:R-:W1:Y:S01]  /*0680*/  LDC R7, c[0x0][0x24c] ;  /* 0x00009300ff077b82 */ /* 0x000e620000000800 */
        /* <DEDUP_REMOVED lines=9> */
[----:B------:R-:W-:Y:S01]  /*0720*/  IMAD.HI.U32 R2, R3, R5, R2 ;  /* 0x0000000503027227 */ /* 0x000fe200078e0002 */
[----:B-1----:R-:W-:Y:S02]  /*0730*/  IABS R11, R7 ;  /* 0x00000007000b7213 */ /* 0x002fe40000000000 */
[----:B------:R-:W-:Y:S02]  /*0740*/  IABS R0, R4 ;  /* 0x0000000400007213 */ /* 0x000fe40000000000 */
        /* <DEDUP_REMOVED lines=8> */
[----:B------:R-:W-:Y:S01]  /*07d0*/  ISETP.NE.AND P1, PT, R21, RZ, PT ;  /* 0x000000ff1500720c */ /* 0x000fe20003f25270 */
[----:B0-----:R-:W-:Y:S01]  /*07e0*/  VIADD R2, R5, 0xffffffe ;  /* 0x0ffffffe05027836 */ /* 0x001fe20000000000 */
[----:B------:R-:W-:Y:S02]  /*07f0*/  ISETP.GE.U32.AND P0, PT, R0, R9, PT ;  /* 0x000000090000720c */ /* 0x000fe40003f06070 */
[----:B------:R-:W-:Y:S01]  /*0800*/  LOP3.LUT R0, R4, R21, RZ, 0x3c, !PT ;  /* 0x0000001504007212 */ /* 0x000fe200078e3cff */
[----:B------:R0:W1:Y:S03]  /*0810*/  F2I.FTZ.U32.TRUNC.NTZ R3, R2 ;  /* 0x0000000200037305 */ /* 0x000066000021f000 */
[----:B------:R-:W-:Y:S01]  /*0820*/  ISETP.GE.AND P2, PT, R0, RZ, PT ;  /* 0x000000ff0000720c */ /* 0x000fe20003f46270 */
[----:B0-----:R-:W-:-:S06]  /*0830*/  IMAD.MOV.U32 R2, RZ, RZ, RZ ;  /* 0x000000ffff027224 */ /* 0x001fcc00078e00ff */
[----:B------:R-:W-:Y:S02]  /*0840*/  @P0 VIADD R34, R34, 0x1 ;  /* 0x0000000122220836 */ /* 0x000fe40000000000 */
[----:B-1----:R-:W-:-:S04]  /*0850*/  IMAD.MOV R0, RZ, RZ, -R3 ;  /* 0x000000ffff007224 */ /* 0x002fc800078e0a03 */
[----:B------:R-:W-:Y:S01]  /*0860*/  @!P2 IMAD.MOV R34, RZ, RZ, -R34 ;  /* 0x000000ffff22a224 */ /* 0x000fe200078e0a22 */
[----:B------:R-:W-:Y:S01]  /*0870*/  @!P1 LOP3.LUT R34, RZ, R21, RZ, 0x33, !PT ;  /* 0x00000015ff229212 */ /* 0x000fe200078e33ff */
[----:B------:R-:W-:-:S03]  /*0880*/  IMAD R5, R0, R11, RZ ;  /* 0x0000000b00057224 */ /* 0x000fc600078e02ff */
[----:B------:R-:W-:Y:S01]  /*0890*/  IABS R0, R34 ;  /* 0x0000002200007213 */ /* 0x000fe20000000000 */
[----:B------:R-:W-:-:S04]  /*08a0*/  IMAD.HI.U32 R5, R3, R5, R2 ;  /* 0x0000000503057227 */ /* 0x000fc800078e0002 */
[----:B------:R-:W-:Y:S02]  /*08b0*/  IMAD.MOV R2, RZ, RZ, -R35 ;  /* 0x000000ffff027224 */ /* 0x000fe400078e0a23 */
[----:B------:R-:W-:-:S04]  /*08c0*/  IMAD.HI.U32 R33, R5, R0, RZ ;  /* 0x0000000005217227 */ /* 0x000fc800078e00ff */
        /* <DEDUP_REMOVED lines=23> */
[----:B------:R-:W0:Y:S01]  /*0a40*/  LDC R4, c[0x0][0x2a4] ;  /* 0x0000a900ff047b82 */ /* 0x000e220000000800 */
[----:B------:R-:W-:Y:S01]  /*0a50*/  ULDC.64 UR10, c[0x0][0x2b0] ;  /* 0x0000ac00000a7ab9 */ /* 0x000fe20000000a00 */
[----:B------:R-:W-:Y:S01]  /*0a60*/  ULDC UR5, c[0x0][0x2bc] ;  /* 0x0000af0000057ab9 */ /* 0x000fe20000000800 */
[----:B------:R-:W-:Y:S02]  /*0a70*/  VIADD R19, R22, UR10 ;  /* 0x0000000a16137c36 */ /* 0x000fe40008000000 */
[----:B------:R-:W-:Y:S02]  /*0a80*/  IMAD R16, RZ, RZ, -UR5 ;  /* 0x80000005ff107e24 */ /* 0x000fe4000f8e02ff */
[----:B------:R-:W-:Y:S01]  /*0a90*/  VIADD R11, R19, -UR5 ;  /* 0x80000005130b7c36 */ /* 0x000fe20008000000 */
[----:B------:R-:W1:Y:S01]  /*0aa0*/  LDC R0, c[0x0][0x2a8] ;  /* 0x0000aa00ff007b82 */ /* 0x000e620000000800 */
[----:B------:R-:W-:Y:S01]  /*0ab0*/  IABS R14, R19 ;  /* 0x00000013000e7213 */ /* 0x000fe20000000000 */
[----:B------:R-:W-:Y:S01]  /*0ac0*/  IMAD R15, R16, 0x2, R19 ;  /* 0x00000002100f7824 */ /* 0x000fe200078e0213 */
[----:B------:R-:W-:Y:S01]  /*0ad0*/  ULDC UR5, c[0x0][0x2c0] ;  /* 0x0000b00000057ab9 */ /* 0x000fe20000000800 */
[----:B------:R-:W-:Y:S01]  /*0ae0*/  IABS R10, R11 ;  /* 0x0000000b000a7213 */ /* 0x000fe20000000000 */
[----:B------:R-:W-:-:S02]  /*0af0*/  VIADD R25, R23, UR11 ;  /* 0x0000000b17197c36 */ /* 0x000fc40008000000 */
[----:B------:R-:W-:Y:S02]  /*0b00*/  IABS R16, R15 ;  /* 0x0000000f00107213 */ /* 0x000fe40000000000 */
[----:B------:R-:W-:Y:S01]  /*0b10*/  VIADD R13, R25, -UR5 ;  /* 0x80000005190d7c36 */ /* 0x000fe20008000000 */
[----:B------:R-:W-:-:S04]  /*0b20*/  IABS R29, R25 ;  /* 0x00000019001d7213 */ /* 0x000fc80000000000 */
[----:B------:R-:W-:Y:S02]  /*0b30*/  IABS R31, R13 ;  /* 0x0000000d001f7213 */ /* 0x000fe40000000000 */
[-C--:B0-----:R-:W-:Y:S02]  /*0b40*/  IABS R9, R4.reuse ;  /* 0x0000000400097213 */ /* 0x081fe40000000000 */
[-C--:B------:R-:W-:Y:S02]  /*0b50*/  LOP3.LUT R11, R11, R4.reuse, RZ, 0x3c, !PT ;  /* 0x000000040b0b7212 */ /* 0x080fe400078e3cff */
[----:B------:R-:W0:Y:S01]  /*0b60*/  I2F.RP R5, R9 ;  /* 0x0000000900057306 */ /* 0x000e220000209400 */
[----:B------:R-:W-:Y:S02]  /*0b70*/  LOP3.LUT R15, R15, R4, RZ, 0x3c, !PT ;  /* 0x000000040f0f7212 */ /* 0x000fe400078e3cff */
[-C--:B-1----:R-:W-:Y:S02]  /*0b80*/  IABS R6, R0.reuse ;  /* 0x0000000000067213 */ /* 0x082fe40000000000 */
[----:B------:R-:W-:-:S03]  /*0b90*/  LOP3.LUT R13, R13, R0, RZ, 0x3c, !PT ;  /* 0x000000000d0d7212 */ /* 0x000fc600078e3cff */
[----:B------:R-:W1:Y:S08]  /*0ba0*/  I2F.RP R7, R6 ;  /* 0x0000000600077306 */ /* 0x000e700000209400 */
[----:B0-----:R-:W0:Y:S08]  /*0bb0*/  MUFU.RCP R5, R5 ;  /* 0x0000000500057308 */ /* 0x001e300000001000 */
[----:B-1----:R-:W-:Y:S01]  /*0bc0*/  MUFU.RCP R7, R7 ;  /* 0x0000000700077308 */ /* 0x002fe20000001000 */
[----:B0-----:R-:W-:-:S07]  /*0bd0*/  VIADD R2, R5, 0xffffffe ;  /* 0x0ffffffe05027836 */ /* 0x001fce0000000000 */
[----:B------:R0:W1:Y:S02]  /*0be0*/  F2I.FTZ.U32.TRUNC.NTZ R3, R2 ;  /* 0x0000000200037305 */ /* 0x000064000021f000 */
[----:B0-----:R-:W-:Y:S02]  /*0bf0*/  IMAD.MOV.U32 R2, RZ, RZ, RZ ;  /* 0x000000ffff027224 */ /* 0x001fe400078e00ff */
[----:B-1----:R-:W-:-:S04]  /*0c00*/  IMAD.MOV R8, RZ, RZ, -R3 ;  /* 0x000000ffff087224 */ /* 0x002fc800078e0a03 */
[----:B------:R-:W-:Y:S02]  /*0c10*/  IMAD R5, R8, R9, RZ ;  /* 0x0000000908057224 */ /* 0x000fe400078e02ff */
[----:B------:R-:W-:Y:S02]  /*0c20*/  VIADD R8, R7, 0xffffffe ;  /* 0x0ffffffe07087836 */ /* 0x000fe40000000000 */
[----:B------:R-:W-:Y:S02]  /*0c30*/  IMAD.HI.U32 R7, R3, R5, R2 ;  /* 0x0000000503077227 */ /* 0x000fe400078e0002 */
[----:B------:R-:W0:Y:S04]  /*0c40*/  F2I.FTZ.U32.TRUNC.NTZ R3, R8 ;  /* 0x0000000800037305 */ /* 0x000e28000021f000 */
[----:B------:R-:W-:-:S04]  /*0c50*/  IMAD.HI.U32 R12, R7, R10, RZ ;  /* 0x0000000a070c7227 */ /* 0x000fc800078e00ff */
[----:B------:R-:W-:Y:S02]  /*0c60*/  IMAD.MOV R2, RZ, RZ, -R12 ;  /* 0x000000ffff027224 */ /* 0x000fe400078e0a0c */
[----:B------:R-:W-:-:S04]  /*0c70*/  IMAD.HI.U32 R5, R7, R14, RZ ;  /* 0x0000000e07057227 */ /* 0x000fc800078e00ff */
[C---:B------:R-:W-:Y:S02]  /*0c80*/  IMAD R10, R9.reuse, R2, R10 ;  /* 0x00000002090a7224 */ /* 0x040fe400078e020a */
[----:B------:R-:W-:Y:S02]  /*0c90*/  IMAD.MOV R2, RZ, RZ, -R5 ;  /* 0x000000ffff027224 */ /* 0x000fe400078e0a05 */
[----:B0-----:R-:W-:Y:S01]  /*0ca0*/  IMAD.MOV R27, RZ, RZ, -R3 ;  /* 0x000000ffff1b7224 */ /* 0x001fe200078e0a03 */
[C---:B------:R-:W-:Y:S01]  /*0cb0*/  ISETP.GT.U32.AND P4, PT, R9.reuse, R10, PT ;  /* 0x0000000a0900720c */ /* 0x040fe20003f84070 */
[----:B------:R-:W-:Y:S02]  /*0cc0*/  IMAD R14, R9, R2, R14 ;  /* 0x00000002090e7224 */ /* 0x000fe400078e020e */
[----:B------:R-:W-:Y:S02]  /*0cd0*/  IMAD R27, R27, R6, RZ ;  /* 0x000000061b1b7224 */ /* 0x000fe400078e02ff */
[----:B------:R-:W-:Y:S01]  /*0ce0*/  IMAD.MOV.U32 R2, RZ, RZ, RZ ;  /* 0x000000ffff027224 */ /* 0x000fe200078e00ff */
[----:B------:R-:W-:Y:S01]  /*0cf0*/  ISETP.GT.U32.AND P1, PT, R9, R14, PT ;  /* 0x0000000e0900720c */ /* 0x000fe20003f24070 */
[----:B------:R-:W-:-:S04]  /*0d00*/  IMAD.HI.U32 R7, R7, R16, RZ ;  /* 0x0000001007077227 */ /* 0x000fc800078e00ff */
[----:B------:R-:W-:-:S04]  /*0d10*/  IMAD.HI.U32 R2, R3, R27, R2 ;  /* 0x0000001b03027227 */ /* 0x000fc800078e0002 */
[----:B------:R-:W-:Y:S02]  /*0d20*/  IMAD.MOV R3, RZ, RZ, -R7 ;  /* 0x000000ffff037224 */ /* 0x000fe400078e0a07 */
[----:B------:R-:W-:Y:S01]  /*0d30*/  IMAD R8, RZ, RZ, -UR5 ;  /* 0x80000005ff087e24 */ /* 0x000fe2000f8e02ff */
[----:B------:R-:W-:Y:S01]  /*0d40*/  ULDC UR5, c[0x0][0x28c] ;  /* 0x0000a30000057ab9 */ /* 0x000fe20000000800 */
[----:B------:R-:W-:Y:S02]  /*0d50*/  IMAD R16, R9, R3, R16 ;  /* 0x0000000309107224 */ /* 0x000fe400078e0210 */
[----:B------:R-:W-:Y:S01]  /*0d60*/  IMAD R27, R8, 0x2, R25 ;  /* 0x00000002081b7824 */ /* 0x000fe200078e0219 */
[----:B------:R-:W-:Y:S01]  /*0d70*/  LOP3.LUT R25, R25, R0, RZ, 0x3c, !PT ;  /* 0x0000000019197212 */ /* 0x000fe200078e3cff */
[C---:B------:R-:W-:Y:S01]  /*0d80*/  IMAD.HI.U32 R8, R2.reuse, R31, RZ ;  /* 0x0000001f02087227 */ /* 0x040fe200078e00ff */
[----:B------:R-:W-:Y:S02]  /*0d90*/  ISETP.GT.U32.AND P3, PT, R9, R16, PT ;  /* 0x000000100900720c */ /* 0x000fe40003f64070 */
[----:B------:R-:W-:Y:S01]  /*0da0*/  IABS R41, R27 ;  /* 0x0000001b00297213 */ /* 0x000fe20000000000 */
[----:B------:R-:W-:Y:S01]  /*0db0*/  IMAD.MOV R18, RZ, RZ, -R8 ;  /* 0x000000ffff127224 */ /* 0x000fe200078e0a08 */
[----:B------:R-:W-:Y:S01]  /*0dc0*/  LOP3.LUT R27, R27, R0, RZ, 0x3c, !PT ;  /* 0x000000001b1b7212 */ /* 0x000fe200078e3cff */
[----:B------:R-:W-:-:S04]  /*0dd0*/  IMAD.HI.U32 R3, R2, R29, RZ ;  /* 0x0000001d02037227 */ /* 0x000fc800078e00ff */
[----:B------:R-:W-:Y:S02]  /*0de0*/  IMAD R31, R6, R18, R31 ;  /* 0x00000012061f7224 */ /* 0x000fe400078e021f */
        /* <DEDUP_REMOVED lines=9> */
[----:B------:R-:W-:Y:S01]  /*0e80*/  @!P3 IMAD.IADD R16, R16, 0x1, -R9 ;  /* 0x000000011010b824 */ /* 0x000fe200078e0a09 */
[----:B------:R-:W-:Y:S01]  /*0e90*/  LOP3.LUT R14, R19, R4, RZ, 0x3c, !PT ;  /* 0x00000004130e7212 */ /* 0x000fe200078e3cff */
[----:B------:R-:W-:Y:S02]  /*0ea0*/  IMAD.MOV R10, RZ, RZ, -R2 ;  /* 0x000000ffff0a7224 */ /* 0x000fe400078e0a02 */
[----:B------:R-:W-:Y:S01]  /*0eb0*/  @!P4 VIADD R12, R12, 0x1 ;  /* 0x000000010c0cc836 */ /* 0x000fe20000000000 */
[----:B------:R-:W-:Y:S01]  /*0ec0*/  ISETP.GE.U32.AND P4, PT, R16, R9, PT ;  /* 0x000000091000720c */ /* 0x000fe20003f86070 */
[C---:B------:R-:W-:Y:S02]  /*0ed0*/  IMAD R9, R6.reuse, R10, R41 ;  /* 0x0000000a06097224 */ /* 0x040fe400078e0229 */
[----:B------:R-:W-:Y:S02]  /*0ee0*/  @!P1 VIADD R5, R5, 0x1 ;  /* 0x0000000105059836 */ /* 0x000fe40000000000 */
        /* <DEDUP_REMOVED lines=10> */
[-C--:B------:R-:W-:Y:S01]  /*0f90*/  ISETP.GE.U32.AND P4, PT, R29, R6.reuse, PT ;  /* 0x000000061d00720c */ /* 0x080fe20003f86070 */
[----:B------:R-:W0:Y:S01]  /*0fa0*/  LDC.64 R10, c[0x0][0x270] ;  /* 0x00009c00ff0a7b82 */ /* 0x000e220000000a00 */
[----:B------:R-:W-:Y:S01]  /*0fb0*/  @!P5 VIADD R8, R8, 0x1 ;  /* 0x000000010808d836 */ /* 0x000fe20000000000 */
[----:B------:R-:W-:Y:S01]  /*0fc0*/  ISETP.GE.AND P5, PT, R25, RZ, PT ;  /* 0x000000ff1900720c */ /* 0x000fe20003fa6270 */
[----:B------:R-:W-:Y:S01]  /*0fd0*/  @!P1 IMAD.IADD R9, R9, 0x1, -R6 ;  /* 0x0000000109099824 */ /* 0x000fe200078e0a06 */
[----:B------:R-:W-:Y:S01]  /*0fe0*/  CS2R R28, SRZ ;  /* 0x00000000001c7805 */ /* 0x000fe2000001ff00 */
[----:B------:R-:W-:Y:S01]  /*0ff0*/  @!P0 VIADD R3, R3, 0x1 ;  /* 0x0000000103038836 */ /* 0x000fe20000000000 */
[----:B------:R-:W-:Y:S01]  /*1000*/  ISETP.GE.AND P0, PT, R13, RZ, PT ;  /* 0x000000ff0d00720c */ /* 0x000fe20003f06270 */
[----:B------:R-:W-:Y:S01]  /*1010*/  @P2 VIADD R8, R8, 0x1 ;  /* 0x0000000108082836 */ /* 0x000fe20000000000 */
[----:B------:R-:W-:Y:S01]  /*1020*/  ISETP.GE.U32.AND P2, PT, R9, R6, PT ;  /* 0x000000060900720c */ /* 0x000fe20003f46070 */
[----:B------:R-:W-:Y:S01]  /*1030*/  @!P1 VIADD R2, R2, 0x1 ;  /* 0x0000000102029836 */ /* 0x000fe20000000000 */
[----:B------:R-:W-:Y:S01]  /*1040*/  LOP3.LUT R6, RZ, R0, RZ, 0x33, !PT ;  /* 0x00000000ff067212 */ /* 0x000fe200078e33ff */
[----:B------:R-:W-:Y:S01]  /*1050*/  @!P6 IMAD.MOV R12, RZ, RZ, -R12 ;  /* 0x000000ffff0ce224 */ /* 0x000fe200078e0a0c */
[----:B------:R-:W-:Y:S01]  /*1060*/  ISETP.GE.AND P6, PT, R15, RZ, PT ;  /* 0x000000ff0f00720c */ /* 0x000fe20003fc6270 */
[----:B------:R-:W-:Y:S01]  /*1070*/  @P4 VIADD R3, R3, 0x1 ;  /* 0x0000000103034836 */ /* 0x000fe20000000000 */
[----:B------:R-:W-:Y:S01]  /*1080*/  ISETP.GE.AND P4, PT, R27, RZ, PT ;  /* 0x000000ff1b00720c */ /* 0x000fe20003f86270 */
[----:B------:R-:W-:Y:S01]  /*1090*/  IMAD R9, R17, UR5, RZ ;  /* 0x0000000511097c24 */ /* 0x000fe2000f8e02ff */
[----:B------:R-:W-:Y:S01]  /*10a0*/  ISETP.NE.AND P1, PT, R4, RZ, PT ;  /* 0x000000ff0400720c */ /* 0x000fe20003f25270 */
[----:B------:R-:W-:Y:S01]  /*10b0*/  @!P5 IMAD.MOV R3, RZ, RZ, -R3 ;  /* 0x000000ffff03d224 */ /* 0x000fe200078e0a03 */
[----:B------:R-:W-:Y:S01]  /*10c0*/  LOP3.LUT R4, RZ, R4, RZ, 0x33, !PT ;  /* 0x00000004ff047212 */ /* 0x000fe200078e33ff */
[----:B------:R-:W-:-:S02]  /*10d0*/  @!P3 IMAD.MOV R5, RZ, RZ, -R5 ;  /* 0x000000ffff05b224 */ /* 0x000fc400078e0a05 */
[----:B------:R-:W-:Y:S01]  /*10e0*/  @P2 VIADD R2, R2, 0x1 ;  /* 0x0000000102022836 */ /* 0x000fe20000000000 */
[----:B------:R-:W-:Y:S01]  /*10f0*/  ISETP.NE.AND P2, PT, R0, RZ, PT ;  /* 0x000000ff0000720c */ /* 0x000fe20003f45270 */
[----:B------:R-:W-:Y:S01]  /*1100*/  @!P0 IMAD.MOV R8, RZ, RZ, -R8 ;  /* 0x000000ffff088224 */ /* 0x000fe200078e0a08 */
[----:B------:R-:W-:Y:S01]  /*1110*/  SEL R18, R4, R12, !P1 ;  /* 0x0000000c04127207 */ /* 0x000fe20004800000 */
[----:B0-----:R-:W-:Y:S01]  /*1120*/  IMAD.WIDE R10, R9, 0x8, R10 ;  /* 0x00000008090a7825 */ /* 0x001fe200078e020a */
[----:B------:R-:W-:Y:S02]  /*1130*/  SEL R15, R6, R3, !P2 ;  /* 0x00000003060f7207 */ /* 0x000fe40005000000 */
[----:B------:R-:W-:Y:S01]  /*1140*/  SEL R20, R4, R5, !P1 ;  /* 0x0000000504147207 */ /* 0x000fe20004800000 */
[----:B------:R-:W-:Y:S01]  /*1150*/  @!P6 IMAD.MOV R7, RZ, RZ, -R7 ;  /* 0x000000ffff07e224 */ /* 0x000fe200078e0a07 */
[----:B------:R-:W-:Y:S01]  /*1160*/  SEL R14, R6, R8, !P2 ;  /* 0x00000008060e7207 */ /* 0x000fe20005000000 */
[----:B------:R-:W-:-:S02]  /*1170*/  @!P4 IMAD.MOV R2, RZ, RZ, -R2 ;  /* 0x000000ffff02c224 */ /* 0x000fc400078e0a02 */
[----:B------:R-:W-:Y:S01]  /*1180*/  IMAD.MOV.U32 R12, RZ, RZ, R10 ;  /* 0x000000ffff0c7224 */ /* 0x000fe200078e000a */
[----:B------:R-:W-:Y:S01]  /*1190*/  SEL R16, R4, R7, !P1 ;  /* 0x0000000704107207 */ /* 0x000fe20004800000 */
[----:B------:R-:W-:Y:S01]  /*11a0*/  VIADD R10, R23, UR11 ;  /* 0x0000000b170a7c36 */ /* 0x000fe20008000000 */
[----:B------:R-:W-:Y:S01]  /*11b0*/  SEL R13, R6, R2, !P2 ;  /* 0x00000002060d7207 */ /* 0x000fe20005000000 */
[----:B------:R-:W-:-:S07]  /*11c0*/  IMAD R9, R15, R0, RZ ;  /* 0x000000000f097224 */ /* 0x000fce00078e02ff */
.L_x_304:
[----:B------:R-:W0:Y:S01]  /*11d0*/  LDC.64 R6, c[0x0][0x2a0] ;  /* 0x0000a800ff067b82 */ /* 0x000e220000000a00 */
[----:B------:R-:W-:Y:S01]  /*11e0*/  ULDC UR9, c[0x0][0x230] ;  /* 0x00008c0000097ab9 */ /* 0x000fe20000000800 */
[----:B------:R-:W-:Y:S01]  /*11f0*/  ULDC UR5, c[0x0][0x22c] ;  /* 0x00008b0000057ab9 */ /* 0x000fe20000000800 */
[----:B------:R-:W-:Y:S02]  /*1200*/  IMAD.MOV.U32 R41, RZ, RZ, R12 ;  /* 0x000000ffff297224 */ /* 0x000fe400078e000c */
[----:B------:R-:W-:Y:S01]  /*1210*/  IMAD R5, R33, UR5, RZ ;  /* 0x0000000521057c24 */ /* 0x000fe2000f8e02ff */
[----:B------:R-:W-:Y:S01]  /*1220*/  ULDC UR5, c[0x0][0x2ac] ;  /* 0x0000ab0000057ab9 */ /* 0x000fe20000000800 */
[----:B------:R-:W-:Y:S01]  /*1230*/  IMAD.MOV.U32 R26, RZ, RZ, R11 ;  /* 0x000000ffff1a7224 */ /* 0x000fe200078e000b */
[----:B0-----:R-:W-:Y:S01]  /*1240*/  IABS R8, R6 ;  /* 0x0000000600087213 */ /* 0x001fe20000000000 */
[----:B------:R-:W-:Y:S01]  /*1250*/  IMAD R6, R17, UR9, RZ ;  /* 0x0000000911067c24 */ /* 0x000fe2000f8e02ff */
[----:B------:R-:W-:Y:S01]  /*1260*/  ULDC UR9, c[0x0][0x2b0] ;  /* 0x0000ac0000097ab9 */ /* 0x000fe20000000800 */
[----:B------:R-:W-:Y:S01]  /*1270*/  IMAD R7, R20, R7, RZ ;  /* 0x0000000714077224 */ /* 0x000fe200078e02ff */
[----:B------:R-:W0:Y:S02]  /*1280*/  I2F.RP R0, R8 ;  /* 0x0000000800007306 */ /* 0x000e240000209400 */
[----:B------:R-:W-:-:S02]  /*1290*/  SHF.R.S32.HI R4, RZ, 0x1f, R6 ;  /* 0x0000001fff047819 */ /* 0x000fc40000011406 */
[----:B------:R-:W-:-:S04]  /*12a0*/  IADD3 R6, P0, R5, R6, RZ ;  /* 0x0000000605067210 */ /* 0x000fc80007f1e0ff */
[----:B------:R-:W-:Y:S01]  /*12b0*/  LEA.HI.X.SX32 R5, R5, R4, 0x1, P0 ;  /* 0x0000000405057211 */ /* 0x000fe200000f0eff */
[----:B0-----:R-:W0:Y:S02]  /*12c0*/  MUFU.RCP R0, R0 ;  /* 0x0000000000007308 */ /* 0x001e240000001000 */
[----:B0-----:R-:W-:Y:S02]  /*12d0*/  VIADD R2, R0, 0xffffffe ;  /* 0x0ffffffe00027836 */ /* 0x001fe40000000000 */
[----:B------:R-:W-:-:S04]  /*12e0*/  VIADD R0, R22, UR9 ;  /* 0x0000000916007c36 */ /* 0x000fc80008000000 */
[----:B------:R0:W1:Y:S02]  /*12f0*/  F2I.FTZ.U32.TRUNC.NTZ R3, R2 ;  /* 0x0000000200037305 */ /* 0x000064000021f000 */
[----:B0-----:R-:W-:Y:S02]  /*1300*/  IMAD.MOV.U32 R2, RZ, RZ, RZ ;  /* 0x000000ffff027224 */ /* 0x001fe400078e00ff */
[----:B-1----:R-:W-:-:S04]  /*1310*/  IMAD.MOV R25, RZ, RZ, -R3 ;  /* 0x000000ffff197224 */ /* 0x002fc800078e0a03 */
[----:B------:R-:W-:-:S04]  /*1320*/  IMAD R25, R25, R8, RZ ;  /* 0x0000000819197224 */ /* 0x000fc800078e02ff */
[----:B------:R-:W-:-:S04]  /*1330*/  IMAD.HI.U32 R4, R3, R25, R2 ;  /* 0x0000001903047227 */ /* 0x000fc800078e0002 */
[----:B------:R-:W-:Y:S02]  /*1340*/  IMAD.MOV.U32 R3, RZ, RZ, RZ ;  /* 0x000000ffff037224 */ /* 0x000fe400078e00ff */
[----:B------:R-:W-:-:S07]  /*1350*/  VIADD R2, R21, UR5 ;  /* 0x0000000515027c36 */ /* 0x000fce0008000000 */
.L_x_303:
[----:B------:R-:W0:Y:S01]  /*1360*/  LDC R40, c[0x0][0x2a0] ;  /* 0x0000a800ff287b82 */ /* 0x000e220000000800 */
[----:B------:R-:W-:Y:S02]  /*1370*/  IABS R25, R2 ;  /* 0x0000000200197213 */ /* 0x000fe40000000000 */
[----:B------:R-:W-:-:S03]  /*1380*/  CS2R R46, SRZ ;  /* 0x00000000002e7805 */ /* 0x000fc6000001ff00 */
        /* <DEDUP_REMOVED lines=14> */
[-CC-:B------:R-:W-:Y:S01]  /*1470*/  LOP3.LUT R24, R15, R20.reuse, R31.reuse, 0xfe, !PT ;  /* 0x000000140f187212 */ /* 0x180fe200078efe1f */
[----:B------:R-:W-:Y:S01]  /*1480*/  IMAD R30, R31, UR15, R20 ;  /* 0x0000000f1f1e7c24 */ /* 0x000fe2000f8e0214 */
[----:B------:R-:W-:Y:S02]  /*1490*/  LOP3.LUT R27, R14, R20, R31, 0xfe, !PT ;  /* 0x000000140e1b7212 */ /* 0x000fe400078efe1f */
[----:B------:R-:W-:Y:S02]  /*14a0*/  ISETP.GE.AND P0, PT, R24, RZ, PT ;  /* 0x000000ff1800720c */ /* 0x000fe40003f06270 */
[----:B------:R-:W-:Y:S02]  /*14b0*/  ISETP.GE.AND P1, PT, R27, RZ, PT ;  /* 0x000000ff1b00720c */ /* 0x000fe40003f26270 */
[----:B------:R-:W-:Y:S02]  /*14c0*/  ISETP.GE.OR P0, PT, R15, UR12, !P0 ;  /* 0x0000000c0f007c0c */ /* 0x000fe4000c706670 */
[----:B------:R-:W-:-:S02]  /*14d0*/  ISETP.GE.OR P1, PT, R14, UR12, !P1 ;  /* 0x0000000c0e007c0c */ /* 0x000fc4000cf26670 */
[C---:B------:R-:W-:Y:S02]  /*14e0*/  ISETP.GE.OR P0, PT, R20.reuse, UR15, P0 ;  /* 0x0000000f14007c0c */ /* 0x040fe40008706670 */
[----:B------:R-:W-:Y:S02]  /*14f0*/  ISETP.GE.OR P1, PT, R20, UR15, P1 ;  /* 0x0000000f14007c0c */ /* 0x000fe40008f26670 */
[C---:B------:R-:W-:Y:S02]  /*1500*/  ISETP.GE.OR P0, PT, R31.reuse, UR14, P0 ;  /* 0x0000000e1f007c0c */ /* 0x040fe40008706670 */
[----:B------:R-:W-:-:S11]  /*1510*/  ISETP.GE.OR P1, PT, R31, UR14, P1 ;  /* 0x0000000e1f007c0c */ /* 0x000fd60008f26670 */
[----:B------:R-:W0:Y:S01]  /*1520*/  @!P0 LDC.64 R24, c[0x0][0x210] ;  /* 0x00008400ff188b82 */ /* 0x000e220000000a00 */
[----:B------:R-:W-:-:S05]  /*1530*/  @!P0 IMAD R27, R30, UR12, R15 ;  /* 0x0000000c1e1b8c24 */ /* 0x000fca000f8e020f */
[----:B------:R-:W-:-:S04]  /*1540*/  @!P0 IADD3 R42, P2, R27, R6, RZ ;  /* 0x000000061b2a8210 */ /* 0x000fc80007f5e0ff */
[----:B------:R-:W-:Y:S02]  /*1550*/  @!P0 LEA.HI.X.SX32 R27, R27, R5, 0x1, P2 ;  /* 0x000000051b1b8211 */ /* 0x000fe400010f0eff */
[----:B0-----:R-:W-:Y:S01]  /*1560*/  @!P0 LEA R50, P2, R42, R24, 0x3 ;  /* 0x000000182a328211 */ /* 0x001fe200078418ff */
[----:B------:R-:W-:-:S03]  /*1570*/  IMAD.MOV.U32 R24, RZ, RZ, R41 ;  /* 0x000000ffff187224 */ /* 0x000fc600078e0029 */
[----:B------:R-:W-:Y:S01]  /*1580*/  @!P0 LEA.HI.X R51, R42, R25, R27, 0x3, P2 ;  /* 0x000000192a338211 */ /* 0x000fe200010f1c1b */
[----:B------:R-:W-:Y:S02]  /*1590*/  IMAD.MOV.U32 R25, RZ, RZ, R26 ;  /* 0x000000ffff197224 */ /* 0x000fe400078e001a */
[----:B------:R-:W0:Y:S02]  /*15a0*/  @!P1 LDC.64 R26, c[0x0][0x210] ;  /* 0x00008400ff1a9b82 */ /* 0x000e240000000a00 */
[----:B------:R-:W2:Y:S04]  /*15b0*/  @!P0 LDG.E.64 R46, desc[UR6][R50.64] ;  /* 0x00000006322e8981 */ /* 0x000ea8000c1e1b00 */
[----:B------:R-:W2:Y:S01]  /*15c0*/  LDG.E.64 R44, desc[UR6][R24.64] ;  /* 0x00000006182c7981 */ /* 0x000ea2000c1e1b00 */
[----:B------:R-:W-:-:S03]  /*15d0*/  @!P1 IMAD R41, R30, UR12, R14 ;  /* 0x0000000c1e299c24 */ /* 0x000fc6000f8e020e */
[----:B------:R-:W3:Y:S02]  /*15e0*/  LDG.E.64 R52, desc[UR6][R24.64+0x8] ;  /* 0x0000080618347981 */ /* 0x000ee4000c1e1b00 */
[C---:B------:R-:W-:Y:S02]  /*15f0*/  @!P1 IADD3 R42, P0, R41.reuse, R6, RZ ;  /* 0x00000006292a9210 */ /* 0x040fe40007f1e0ff */
[----:B------:R-:W4:Y:S02]  /*1600*/  LDG.E.64 R50, desc[UR6][R24.64+0x10] ;  /* 0x0000100618327981 */ /* 0x000f24000c1e1b00 */
[----:B------:R-:W-:Y:S02]  /*1610*/  @!P1 LEA.HI.X.SX32 R41, R41, R5, 0x1, P0 ;  /* 0x0000000529299211 */ /* 0x000fe400000f0eff */
[----:B0-----:R-:W-:Y:S02]  /*1620*/  @!P1 LEA R48, P0, R42, R26, 0x3 ;  /* 0x0000001a2a309211 */ /* 0x001fe400078018ff */
[----:B------:R-:W-:-:S02]  /*1630*/  LOP3.LUT R26, R13, R20, R31, 0xfe, !PT ;  /* 0x000000140d1a7212 */ /* 0x000fc400078efe1f */
[----:B------:R-:W-:Y:S02]  /*1640*/  @!P1 LEA.HI.X R49, R42, R27, R41, 0x3, P0 ;  /* 0x0000001b2a319211 */ /* 0x000fe400000f1c29 */
[----:B------:R-:W-:-:S04]  /*1650*/  ISETP.GE.AND P0, PT, R26, RZ, PT ;  /* 0x000000ff1a00720c */ /* 0x000fc80003f06270 */
[----:B------:R-:W-:-:S04]  /*1660*/  ISETP.GE.OR P0, PT, R13, UR12, !P0 ;  /* 0x0000000c0d007c0c */ /* 0x000fc8000c706670 */
[----:B------:R-:W-:-:S04]  /*1670*/  ISETP.GE.OR P0, PT, R20, UR15, P0 ;  /* 0x0000000f14007c0c */ /* 0x000fc80008706670 */
[----:B------:R-:W-:Y:S02]  /*1680*/  ISETP.GE.OR P2, PT, R31, UR14, P0 ;  /* 0x0000000e1f007c0c */ /* 0x000fe40008746670 */
[----:B------:R-:W-:-:S06]  /*1690*/  CS2R R42, SRZ ;  /* 0x00000000002a7805 */ /* 0x000fcc000001ff00 */
[----:B------:R0:W3:Y:S05]  /*16a0*/  @!P1 LDG.E.64 R42, desc[UR6][R48.64] ;  /* 0x00000006302a9981 */ /* 0x0000ea000c1e1b00 */
[----:B------:R-:W1:Y:S01]  /*16b0*/  @!P2 LDC.64 R26, c[0x0][0x210] ;  /* 0x00008400ff1aab82 */ /* 0x000e620000000a00 */
[----:B------:R-:W-:Y:S02]  /*16c0*/  @!P2 IMAD R30, R30, UR12, R13 ;  /* 0x0000000c1e1eac24 */ /* 0x000fe4000f8e020d */
[----:B------:R-:W-:-:S03]  /*16d0*/  IMAD R41, R31, R40, RZ ;  /* 0x000000281f297224 */ /* 0x000fc600078e02ff */
[----:B------:R-:W-:-:S04]  /*16e0*/  @!P2 IADD3 R40, P3, R30, R6, RZ ;  /* 0x000000061e28a210 */ /* 0x000fc80007f7e0ff */
[----:B------:R-:W-:Y:S02]  /*16f0*/  @!P2 LEA.HI.X.SX32 R30, R30, R5, 0x1, P3 ;  /* 0x000000051e1ea211 */ /* 0x000fe400018f0eff */
[----:B------:R-:W-:Y:S02]  /*1700*/  ISETP.NE.AND P0, PT, R2, R41, PT ;  /* 0x000000290200720c */ /* 0x000fe40003f05270 */
[----:B0-----:R-:W-:Y:S01]  /*1710*/  CS2R R48, SRZ ;  /* 0x0000000000307805 */ /* 0x001fe2000001ff00 */
[----:B--2---:R-:W-:Y:S01]  /*1720*/  DFMA R44, R44, R46, R28 ;  /* 0x0000002e2c2c722b */ /* 0x004fe2000000001c */
[----:B------:R-:W-:-:S04]  /*1730*/  LOP3.LUT R46, R15, R18, R31, 0xfe, !PT ;  /* 0x000000120f2e7212 */ /* 0x000fc800078efe1f */
[----:B------:R-:W-:Y:S02]  /*1740*/  ISETP.GE.AND P1, PT, R46, RZ, PT ;  /* 0x000000ff2e00720c */ /* 0x000fe40003f26270 */
[----:B-1----:R-:W-:-:S04]  /*1750*/  @!P2 LEA R46, P3, R40, R26, 0x3 ;  /* 0x0000001a282ea211 */ /* 0x002fc800078618ff */
[----:B------:R-:W-:Y:S02]  /*1760*/  @!P2 LEA.HI.X R47, R40, R27, R30, 0x3, P3 ;  /* 0x0000001b282fa211 */ /* 0x000fe400018f1c1e */
[----:B------:R-:W-:-:S06]  /*1770*/  CS2R R40, SRZ ;  /* 0x0000000000287805 */ /* 0x000fcc000001ff00 */
[----:B------:R-:W4:Y:S01]  /*1780*/  @!P2 LDG.E.64 R40, desc[UR6][R46.64] ;  /* 0x000000062e28a981 */ /* 0x000f22000c1e1b00 */
[----:B------:R-:W-:-:S04]  /*1790*/  ISETP.GE.OR P1, PT, R15, UR12, !P1 ;  /* 0x0000000c0f007c0c */ /* 0x000fc8000cf26670 */
[----:B------:R-:W-:-:S04]  /*17a0*/  ISETP.GE.OR P1, PT, R18, UR15, P1 ;  /* 0x0000000f12007c0c */ /* 0x000fc80008f26670 */
[----:B------:R-:W-:Y:S01]  /*17b0*/  ISETP.GE.OR P3, PT, R31, UR14, P1 ;  /* 0x0000000e1f007c0c */ /* 0x000fe20008f66670 */
[----:B------:R-:W2:Y:S01]  /*17c0*/  LDG.E.64 R46, desc[UR6][R24.64+0x18] ;  /* 0x00001806182e7981 */ /* 0x000ea2000c1e1b00 */
[----:B------:R-:W-:-:S04]  /*17d0*/  ISETP.EQ.AND P1, PT, R7, R0, !P0 ;  /* 0x000000000700720c */ /* 0x000fc80004722270 */
[----:B------:R-:W-:-:S07]  /*17e0*/  ISETP.EQ.AND P2, PT, R9, R10, P1 ;  /* 0x0000000a0900720c */ /* 0x000fce0000f42270 */
[----:B------:R-:W0:Y:S01]  /*17f0*/  @!P3 LDC.64 R26, c[0x0][0x210] ;  /* 0x00008400ff1abb82 */ /* 0x000e220000000a00 */
[----:B------:R-:W-:Y:S01]  /*1800*/  FSEL R44, R44, R28, P2 ;  /* 0x0000001c2c2c7208 */ /* 0x000fe20001000000 */
[----:B------:R-:W-:Y:S01]  /*1810*/  IMAD R28, R31, UR15, R18 ;  /* 0x0000000f1f1c7c24 */ /* 0x000fe2000f8e0212 */
[----:B------:R-:W-:-:S03]  /*1820*/  FSEL R45, R45, R29, P2 ;  /* 0x0000001d2d2d7208 */ /* 0x000fc60001000000 */
[----:B------:R-:W-:-:S05]  /*1830*/  @!P3 IMAD R29, R28, UR12, R15 ;  /* 0x0000000c1c1dbc24 */ /* 0x000fca000f8e020f */
[----:B------:R-:W-:-:S04]  /*1840*/  @!P3 IADD3 R30, P2, R29, R6, RZ ;  /* 0x000000061d1eb210 */ /* 0x000fc80007f5e0ff */
[----:B------:R-:W-:Y:S02]  /*1850*/  @!P3 LEA.HI.X.SX32 R29, R29, R5, 0x1, P2 ;  /* 0x000000051d1db211 */ /* 0x000fe400010f0eff */
[----:B0-----:R-:W-:-:S04]  /*1860*/  @!P3 LEA R26, P2, R30, R26, 0x3 ;  /* 0x0000001a1e1ab211 */ /* 0x001fc800078418ff */
[----:B------:R-:W-:-:S05]  /*1870*/  @!P3 LEA.HI.X R27, R30, R27, R29, 0x3, P2 ;  /* 0x0000001b1e1bb211 */ /* 0x000fca00010f1c1d */
[----:B------:R0:W2:Y:S01]  /*1880*/  @!P3 LDG.E.64 R48, desc[UR6][R26.64] ;  /* 0x000000061a30b981 */ /* 0x0000a2000c1e1b00 */
[----:B------:R-:W-:-:S04]  /*1890*/  IMAD.MOV R29, RZ, RZ, -R35 ;  /* 0x000000ffff1d7224 */ /* 0x000fc800078e0a23 */
[----:B------:R-:W-:Y:S01]  /*18a0*/  IMAD R29, R29, UR18, R38 ;  /* 0x000000121d1d7c24 */ /* 0x000fe2000f8e0226 */
[----:B---3--:R-:W-:-:S03]  /*18b0*/  DFMA R52, R52, R42, R44 ;  /* 0x0000002a3434722b */ /* 0x008fc6000000002c */
[----:B0-----:R-:W-:Y:S02]  /*18c0*/  VIADD R26, R29, UR19 ;  /* 0x000000131d1a7c36 */ /* 0x001fe40008000000 */
[----:B------:R-:W-:Y:S02]  /*18d0*/  IMAD R43, R14, UR21, RZ ;  /* 0x000000150e2b7c24 */ /* 0x000fe4000f8e02ff */
[----:B------:R-:W-:Y:S01]  /*18e0*/  VIADD R42, R26, -UR20 ;  /* 0x800000141a2a7c36 */ /* 0x000fe20008000000 */
[----:B------:R-:W-:-:S04]  /*18f0*/  LOP3.LUT R27, R14, R18, R31, 0xfe, !PT ;  /* 0x000000120e1b7212 */ /* 0x000fc800078efe1f */
[----:B------:R-:W-:-:S04]  /*1900*/  ISETP.EQ.AND P2, PT, R43, R42, P1 ;  /* 0x0000002a2b00720c */ /* 0x000fc80000f42270 */
[----:B------:R-:W-:Y:S02]  /*1910*/  FSEL R44, R52, R44, P2 ;  /* 0x0000002c342c7208 */ /* 0x000fe40001000000 */
[----:B------:R-:W-:Y:S02]  /*1920*/  FSEL R45, R53, R45, P2 ;  /* 0x0000002d352d7208 */ /* 0x000fe40001000000 */
[----:B------:R-:W-:-:S04]  /*1930*/  ISETP.GE.AND P2, PT, R27, RZ, PT ;  /* 0x000000ff1b00720c */ /* 0x000fc80003f46270 */
[----:B------:R-:W-:-:S04]  /*1940*/  ISETP.GE.OR P2, PT, R14, UR12, !P2 ;  /* 0x0000000c0e007c0c */ /* 0x000fc8000d746670 */
[----:B------:R-:W-:-:S04]  /*1950*/  ISETP.GE.OR P2, PT, R18, UR15, P2 ;  /* 0x0000000f12007c0c */ /* 0x000fc80009746670 */
[----:B------:R-:W-:Y:S01]  /*1960*/  ISETP.GE.OR P2, PT, R31, UR14, P2 ;  /* 0x0000000e1f007c0c */ /* 0x000fe20009746670 */
[----:B------:R-:W-:Y:S01]  /*1970*/  IMAD R27, RZ, RZ, -UR20 ;  /* 0x80000014ff1b7e24 */ /* 0x000fe2000f8e02ff */
[----:B------:R-:W-:-:S11]  /*1980*/  LOP3.LUT R30, R13, R18, R31, 0xfe, !PT ;  /* 0x000000120d1e7212 */ /* 0x000fd600078efe1f */
[----:B------:R-:W-:Y:S01]  /*1990*/  @!P2 IMAD R29, R28, UR12, R14 ;  /* 0x0000000c1c1dac24 */ /* 0x000fe2000f8e020e */
[----:B------:R-:W-:Y:S01]  /*19a0*/  CS2R R52, SRZ ;  /* 0x0000000000347805 */ /* 0x000fe2000001ff00 */
[----:B----4-:R-:W-:Y:S01]  /*19b0*/  DFMA R50, R50, R40, R44 ;  /* 0x000000283232722b */ /* 0x010fe2000000002c */
[----:B------:R-:W-:Y:S02]  /*19c0*/  IMAD R40, R27, 0x2, R26 ;  /* 0x000000021b287824 */ /* 0x000fe400078e021a */
[----:B------:R-:W0:Y:S01]  /*19d0*/  @!P2 LDC.64 R26, c[0x0][0x210] ;  /* 0x00008400ff1aab82 */ /* 0x000e220000000a00 */
[----:B------:R-:W-:-:S05]  /*19e0*/  IMAD R41, R13, UR21, RZ ;  /* 0x000000150d297c24 */ /* 0x000fca000f8e02ff */
[----:B------:R-:W-:-:S04]  /*19f0*/  ISETP.EQ.AND P1, PT, R41, R40, P1 ;  /* 0x000000282900720c */ /* 0x000fc80000f22270 */
[----:B------:R-:W-:Y:S02]  /*1a00*/  FSEL R44, R50, R44, P1 ;  /* 0x0000002c322c7208 */ /* 0x000fe40000800000 */
[----:B------:R-:W-:Y:S02]  /*1a10*/  FSEL R45, R51, R45, P1 ;  /* 0x0000002d332d7208 */ /* 0x000fe40000800000 */
[----:B------:R-:W-:Y:S02]  /*1a20*/  ISETP.GE.AND P1, PT, R30, RZ, PT ;  /* 0x000000ff1e00720c */ /* 0x000fe40003f26270 */
[----:B------:R-:W-:Y:S02]  /*1a30*/  @!P2 IADD3 R30, P3, R29, R6, RZ ;  /* 0x000000061d1ea210 */ /* 0x000fe40007f7e0ff */
[----:B------:R-:W-:Y:S02]  /*1a40*/  ISETP.GE.OR P1, PT, R13, UR12, !P1 ;  /* 0x0000000c0d007c0c */ /* 0x000fe4000cf26670 */
[----:B------:R-:W-:-:S02]  /*1a50*/  @!P2 LEA.HI.X.SX32 R29, R29, R5, 0x1, P3 ;  /* 0x000000051d1da211 */ /* 0x000fc400018f0eff */
[----:B------:R-:W-:Y:S02]  /*1a60*/  ISETP.GE.OR P1, PT, R18, UR15, P1 ;  /* 0x0000000f12007c0c */ /* 0x000fe40008f26670 */
[----:B0-----:R-:W-:-:S04]  /*1a70*/  @!P2 LEA R50, P3, R30, R26, 0x3 ;  /* 0x0000001a1e32a211 */ /* 0x001fc800078618ff */
[----:B------:R-:W-:Y:S02]  /*1a80*/  @!P2 LEA.HI.X R51, R30, R27, R29, 0x3, P3 ;  /* 0x0000001b1e33a211 */ /* 0x000fe400018f1c1d */
[----:B------:R-:W-:Y:S01]  /*1a90*/  ISETP.GE.OR P3, PT, R31, UR14, P1 ;  /* 0x0000000e1f007c0c */ /* 0x000fe20008f66670 */
[----:B------:R-:W-:Y:S02]  /*1aa0*/  IMAD R27, R18, UR23, RZ ;  /* 0x00000017121b7c24 */ /* 0x000fe4000f8e02ff */
[----:B------:R-:W-:Y:S01]  /*1ab0*/  VIADD R26, R19, -UR22 ;  /* 0x80000016131a7c36 */ /* 0x000fe20008000000 */
[----:B------:R-:W3:Y:S04]  /*1ac0*/  @!P2 LDG.E.64 R52, desc[UR6][R50.64] ;  /* 0x000000063234a981 */ /* 0x000ee8000c1e1b00 */
[----:B------:R-:W-:-:S05]  /*1ad0*/  ISETP.EQ.AND P1, PT, R27, R26, !P0 ;  /* 0x0000001a1b00720c */ /* 0x000fca0004722270 */
[----:B------:R-:W0:Y:S01]  /*1ae0*/  @!P3 LDC.64 R26, c[0x0][0x210] ;  /* 0x00008400ff1abb82 */ /* 0x000e220000000a00 */
[----:B------:R-:W-:Y:S01]  /*1af0*/  @!P3 IMAD R28, R28, UR12, R13 ;  /* 0x0000000c1c1cbc24 */ /* 0x000fe2000f8e020d */
[----:B------:R-:W4:Y:S04]  /*1b00*/  LDG.E.64 R50, desc[UR6][R24.64+0x28] ;  /* 0x0000280618327981 */ /* 0x000f28000c1e1b00 */
[C---:B------:R-:W-:Y:S01]  /*1b10*/  @!P3 IADD3 R29, P2, R28.reuse, R6, RZ ;  /* 0x000000061c1db210 */ /* 0x040fe20007f5e0ff */
[----:B--2---:R-:W-:Y:S01]  /*1b20*/  DFMA R46, R46, R48, R44 ;  /* 0x000000302e2e722b */ /* 0x004fe2000000002c */
[----:B------:R-:W3:Y:S02]  /*1b30*/  LDG.E.64 R48, desc[UR6][R24.64+0x20] ;  /* 0x0000200618307981 */ /* 0x000ee4000c1e1b00 */
[----:B------:R-:W-:-:S02]  /*1b40*/  @!P3 LEA.HI.X.SX32 R28, R28, R5, 0x1, P2 ;  /* 0x000000051c1cb211 */ /* 0x000fc400010f0eff */
[----:B0-----:R-:W-:-:S04]  /*1b50*/  @!P3 LEA R26, P2, R29, R26, 0x3 ;  /* 0x0000001a1d1ab211 */ /* 0x001fc800078418ff */
[----:B------:R-:W-:Y:S02]  /*1b60*/  @!P3 LEA.HI.X R27, R29, R27, R28, 0x3, P2 ;  /* 0x0000001b1d1bb211 */ /* 0x000fe400010f1c1c */
[----:B------:R-:W-:-:S06]  /*1b70*/  CS2R R28, SRZ ;  /* 0x00000000001c7805 */ /* 0x000fcc000001ff00 */
[----:B------:R0:W4:Y:S01]  /*1b80*/  @!P3 LDG.E.64 R28, desc[UR6][R26.64] ;  /* 0x000000061a1cb981 */ /* 0x000122000c1e1b00 */
[----:B------:R-:W-:Y:S02]  /*1b90*/  ISETP.EQ.AND P2, PT, R9, R10, P1 ;  /* 0x0000000a0900720c */ /* 0x000fe40000f42270 */
[----:B------:R-:W-:Y:S02]  /*1ba0*/  LOP3.LUT R30, R16, R31, RZ, 0xfc, !PT ;  /* 0x0000001f101e7212 */ /* 0x000fe400078efcff */
[----:B------:R-:W-:Y:S02]  /*1bb0*/  FSEL R44, R46, R44, P2 ;  /* 0x0000002c2e2c7208 */ /* 0x000fe40001000000 */
[----:B------:R-:W-:Y:S02]  /*1bc0*/  LOP3.LUT R46, R30, R15, RZ, 0xfc, !PT ;  /* 0x0000000f1e2e7212 */ /* 0x000fe400078efcff */
[----:B------:R-:W-:Y:S02]  /*1bd0*/  FSEL R45, R47, R45, P2 ;  /* 0x0000002d2f2d7208 */ /* 0x000fe40001000000 */
[----:B------:R-:W-:-:S04]  /*1be0*/  ISETP.GE.AND P2, PT, R46, RZ, PT ;  /* 0x000000ff2e00720c */ /* 0x000fc80003f46270 */
[----:B------:R-:W-:-:S04]  /*1bf0*/  ISETP.GE.OR P2, PT, R15, UR12, !P2 ;  /* 0x0000000c0f007c0c */ /* 0x000fc8000d746670 */
[----:B------:R-:W-:-:S04]  /*1c00*/  ISETP.GE.OR P2, PT, R16, UR15, P2 ;  /* 0x0000000f10007c0c */ /* 0x000fc80009746670 */
[----:B------:R-:W-:Y:S02]  /*1c10*/  ISETP.GE.OR P2, PT, R31, UR14, P2 ;  /* 0x0000000e1f007c0c */ /* 0x000fe40009746670 */
[----:B------:R-:W-:-:S11]  /*1c20*/  ISETP.EQ.AND P3, PT, R43, R42, P1 ;  /* 0x0000002a2b00720c */ /* 0x000fd60000f62270 */
[----:B0-----:R-:W0:Y:S01]  /*1c30*/  @!P2 LDC.64 R26, c[0x0][0x210] ;  /* 0x00008400ff1aab82 */ /* 0x001e220000000a00 */
[----:B------:R-:W-:Y:S01]  /*1c40*/  CS2R R46, SRZ ;  /* 0x00000000002e7805 */ /* 0x000fe2000001ff00 */
[----:B---3--:R-:W-:-:S10]  /*1c50*/  DFMA R48, R48, R52, R44 ;  /* 0x000000343030722b */ /* 0x008fd4000000002c */
[----:B------:R-:W-:Y:S02]  /*1c60*/  FSEL R44, R48, R44, P3 ;  /* 0x0000002c302c7208 */ /* 0x000fe40001800000 */
[----:B------:R-:W-:Y:S01]  /*1c70*/  FSEL R45, R49, R45, P3 ;  /* 0x0000002d312d7208 */ /* 0x000fe20001800000 */
[----:B------:R-:W-:-:S05]  /*1c80*/  IMAD R48, R31, UR15, R16 ;  /* 0x0000000f1f307c24 */ /* 0x000fca000f8e0210 */
[----:B----4-:R-:W-:Y:S01]  /*1c90*/  DFMA R50, R50, R28, R44 ;  /* 0x0000001c3232722b */ /* 0x010fe2000000002c */
[----:B------:R-:W-:-:S05]  /*1ca0*/  @!P2 IMAD R28, R48, UR12, R15 ;  /* 0x0000000c301cac24 */ /* 0x000fca000f8e020f */
[----:B------:R-:W-:-:S04]  /*1cb0*/  @!P2 IADD3 R29, P3, R28, R6, RZ ;  /* 0x000000061c1da210 */ /* 0x000fc80007f7e0ff */
[----:B------:R-:W-:Y:S02]  /*1cc0*/  @!P2 LEA.HI.X.SX32 R28, R28, R5, 0x1, P3 ;  /* 0x000000051c1ca211 */ /* 0x000fe400018f0eff */
[----:B0-----:R-:W-:-:S04]  /*1cd0*/  @!P2 LEA R52, P3, R29, R26, 0x3 ;  /* 0x0000001a1d34a211 */ /* 0x001fc800078618ff */
[----:B------:R-:W-:Y:S02]  /*1ce0*/  @!P2 LEA.HI.X R53, R29, R27, R28, 0x3, P3 ;  /* 0x0000001b1d35a211 */ /* 0x000fe400018f1c1c */
[----:B------:R-:W2:Y:S04]  /*1cf0*/  LDG.E.64 R28, desc[UR6][R24.64+0x30] ;  /* 0x00003006181c7981 */ /* 0x000ea8000c1e1b00 */
[----:B------:R-:W2:Y:S01]  /*1d00*/  @!P2 LDG.E.64 R46, desc[UR6][R52.64] ;  /* 0x00000006342ea981 */ /* 0x000ea2000c1e1b00 */
[----:B------:R-:W-:Y:S02]  /*1d10*/  LOP3.LUT R26, R30, R14, RZ, 0xfc, !PT ;  /* 0x0000000e1e1a7212 */ /* 0x000fe400078efcff */
[----:B------:R-:W-:Y:S02]  /*1d20*/  ISETP.EQ.AND P1, PT, R41, R40, P1 ;  /* 0x000000282900720c */ /* 0x000fe40000f22270 */
[----:B------:R-:W-:-:S02]  /*1d30*/  ISETP.GE.AND P2, PT, R26, RZ, PT ;  /* 0x000000ff1a00720c */ /* 0x000fc40003f46270 */
[----:B------:R-:W-:Y:S02]  /*1d40*/  FSEL R26, R50, R44, P1 ;  /* 0x0000002c321a7208 */ /* 0x000fe40000800000 */
[----:B------:R-:W-:Y:S01]  /*1d50*/  FSEL R27, R51, R45, P1 ;  /* 0x0000002d331b7208 */ /* 0x000fe20000800000 */
[----:B------:R-:W3:Y:S01]  /*1d60*/  LDG.E.64 R52, desc[UR6][R24.64+0x40] ;  /* 0x0000400618347981 */ /* 0x000ee2000c1e1b00 */
[----:B------:R-:W-:-:S04]  /*1d70*/  ISETP.GE.OR P1, PT, R14, UR12, !P2 ;  /* 0x0000000c0e007c0c */ /* 0x000fc8000d726670 */
[----:B------:R-:W-:Y:S02]  /*1d80*/  ISETP.GE.OR P1, PT, R16, UR15, P1 ;  /* 0x0000000f10007c0c */ /* 0x000fe40008f26670 */
[----:B------:R-:W-:Y:S02]  /*1d90*/  LOP3.LUT R30, R30, R13, RZ, 0xfc, !PT ;  /* 0x0000000d1e1e7212 */ /* 0x000fe400078efcff */
[----:B------:R-:W-:Y:S02]  /*1da0*/  ISETP.GE.OR P1, PT, R31, UR14, P1 ;  /* 0x0000000e1f007c0c */ /* 0x000fe40008f26670 */
[----:B------:R-:W-:-:S04]  /*1db0*/  ISETP.GE.AND P2, PT, R30, RZ, PT ;  /* 0x000000ff1e00720c */ /* 0x000fc80003f46270 */
[----:B------:R-:W-:-:S04]  /*1dc0*/  ISETP.GE.OR P2, PT, R13, UR12, !P2 ;  /* 0x0000000c0d007c0c */ /* 0x000fc8000d746670 */
[----:B------:R-:W-:Y:S01]  /*1dd0*/  ISETP.GE.OR P2, PT, R16, UR15, P2 ;  /* 0x0000000f10007c0c */ /* 0x000fe20009746670 */
[----:B------:R-:W-:-:S03]  /*1de0*/  IMAD R30, RZ, RZ, -UR22 ;  /* 0x80000016ff1e7e24 */ /* 0x000fc6000f8e02ff */
[----:B------:R-:W-:Y:S01]  /*1df0*/  ISETP.GE.OR P2, PT, R31, UR14, P2 ;  /* 0x0000000e1f007c0c */ /* 0x000fe20009746670 */
[----:B------:R-:W-:Y:S02]  /*1e00*/  IMAD R31, R16, UR23, RZ ;  /* 0x00000017101f7c24 */ /* 0x000fe4000f8e02ff */
[----:B------:R-:W-:Y:S02]  /*1e10*/  IMAD R30, R30, 0x2, R19 ;  /* 0x000000021e1e7824 */ /* 0x000fe400078e0213 */
[----:B------:R-:W-:-:S03]  /*1e20*/  @!P1 IMAD R44, R48, UR12, R14 ;  /* 0x0000000c302c9c24 */ /* 0x000fc6000f8e020e */
[----:B------:R-:W-:Y:S02]  /*1e30*/  ISETP.EQ.AND P0, PT, R31, R30, !P0 ;  /* 0x0000001e1f00720c */ /* 0x000fe40004702270 */
[----:B------:R-:W-:-:S03]  /*1e40*/  @!P1 IADD3 R45, P3, R44, R6, RZ ;  /* 0x000000062c2d9210 */ /* 0x000fc60007f7e0ff */
[----:B------:R-:W0:Y:S01]  /*1e50*/  @!P2 LDC.64 R30, c[0x0][0x210] ;  /* 0x00008400ff1eab82 */ /* 0x000e220000000a00 */
[----:B------:R-:W-:Y:S01]  /*1e60*/  @!P1 LEA.HI.X.SX32 R44, R44, R5, 0x1, P3 ;  /* 0x000000052c2c9211 */ /* 0x000fe200018f0eff */
[----:B------:R-:W-:Y:S02]  /*1e70*/  @!P2 IMAD R50, R48, UR12, R13 ;  /* 0x0000000c3032ac24 */ /* 0x000fe4000f8e020d */
[----:B------:R-:W4:Y:S01]  /*1e80*/  LDG.E.64 R48, desc[UR6][R24.64+0x38] ;  /* 0x0000380618307981 */ /* 0x000f22000c1e1b00 */
[----:B--2---:R-:W-:-:S03]  /*1e90*/  DFMA R46, R28, R46, R26 ;  /* 0x0000002e1c2e722b */ /* 0x004fc6000000001a */
[----:B------:R-:W1:Y:S02]  /*1ea0*/  @!P1 LDC.64 R28, c[0x0][0x210] ;  /* 0x00008400ff1c9b82 */ /* 0x000e640000000a00 */
[----:B-1----:R-:W-:-:S04]  /*1eb0*/  @!P1 LEA R28, P3, R45, R28, 0x3 ;  /* 0x0000001c2d1c9211 */ /* 0x002fc800078618ff */
[----:B------:R-:W-:Y:S02]  /*1ec0*/  @!P1 LEA.HI.X R29, R45, R29, R44, 0x3, P3 ;  /* 0x0000001d2d1d9211 */ /* 0x000fe400018f1c2c */
[----:B------:R-:W-:-:S06]  /*1ed0*/  CS2R R44, SRZ ;  /* 0x00000000002c7805 */ /* 0x000fcc000001ff00 */
[----:B------:R-:W4:Y:S01]  /*1ee0*/  @!P1 LDG.E.64 R44, desc[UR6][R28.64] ;  /* 0x000000061c2c9981 */ /* 0x000f22000c1e1b00 */
[----:B------:R-:W-:-:S04]  /*1ef0*/  @!P2 IADD3 R51, P1, R50, R6, RZ ;  /* 0x000000063233a210 */ /* 0x000fc80007f3e0ff */
[----:B------:R-:W-:Y:S02]  /*1f00*/  @!P2 LEA.HI.X.SX32 R50, R50, R5, 0x1, P1 ;  /* 0x000000053232a211 */ /* 0x000fe400008f0eff */
[----:B0-----:R-:W-:-:S04]  /*1f10*/  @!P2 LEA R30, P1, R51, R30, 0x3 ;  /* 0x0000001e331ea211 */ /* 0x001fc800078218ff */
[----:B------:R-:W-:Y:S02]  /*1f20*/  @!P2 LEA.HI.X R31, R51, R31, R50, 0x3, P1 ;  /* 0x0000001f331fa211 */ /* 0x000fe400008f1c32 */
[----:B------:R-:W-:-:S06]  /*1f30*/  CS2R R50, SRZ ;  /* 0x0000000000327805 */ /* 0x000fcc000001ff00 */
[----:B------:R-:W3:Y:S01]  /*1f40*/  @!P2 LDG.E.64 R50, desc[UR6][R30.64] ;  /* 0x000000061e32a981 */ /* 0x000ee2000c1e1b00 */
[----:B------:R-:W-:-:S04]  /*1f50*/  ISETP.EQ.AND P1, PT, R9, R10, P0 ;  /* 0x0000000a0900720c */ /* 0x000fc80000722270 */
[----:B------:R-:W-:Y:S02]  /*1f60*/  FSEL R26, R46, R26, P1 ;  /* 0x0000001a2e1a7208 */ /* 0x000fe40000800000 */
[----:B------:R-:W-:Y:S01]  /*1f70*/  FSEL R27, R47, R27, P1 ;  /* 0x0000001b2f1b7208 */ /* 0x000fe20000800000 */
[----:B------:R-:W-:Y:S01]  /*1f80*/  VIADD R3, R3, 0x1 ;  /* 0x0000000103037836 */ /* 0x000fe20000000000 */
[----:B------:R-:W-:Y:S02]  /*1f90*/  ISETP.EQ.AND P1, PT, R43, R42, P0 ;  /* 0x0000002a2b00720c */ /* 0x000fe40000722270 */
[----:B------:R-:W-:Y:S02]  /*1fa0*/  ISETP.EQ.AND P0, PT, R41, R40, P0 ;  /* 0x000000282900720c */ /* 0x000fe40000702270 */
[----:B------:R-:W-:Y:S01]  /*1fb0*/  IADD3 R41, P2, R24, 0x48, RZ ;  /* 0x0000004818297810 */ /* 0x000fe20007f5e0ff */
[----:B------:R-:W-:Y:S01]  /*1fc0*/  VIADD R2, R2, -UR13 ;  /* 0x8000000d02027c36 */ /* 0x000fe20008000000 */
[----:B----4-:R-:W-:-:S10]  /*1fd0*/  DFMA R44, R48, R44, R26 ;  /* 0x0000002c302c722b */ /* 0x010fd4000000001a */
[----:B------:R-:W-:Y:S02]  /*1fe0*/  FSEL R26, R44, R26, P1 ;  /* 0x0000001a2c1a7208 */ /* 0x000fe40000800000 */
[----:B------:R-:W-:Y:S02]  /*1ff0*/  FSEL R27, R45, R27, P1 ;  /* 0x0000001b2d1b7208 */ /* 0x000fe40000800000 */
[----:B------:R-:W-:-:S04]  /*2000*/  ISETP.NE.AND P1, PT, R3, 0x3, PT ;  /* 0x000000030300780c */ /* 0x000fc80003f25270 */
[----:B---3--:R-:W-:-:S10]  /*2010*/  DFMA R50, R52, R50, R26 ;  /* 0x000000323432722b */ /* 0x008fd4000000001a */
[----:B------:R-:W-:Y:S01]  /*2020*/  FSEL R28, R50, R26, P0 ;  /* 0x0000001a321c7208 */ /* 0x000fe20000000000 */
[----:B------:R-:W-:Y:S01]  /*2030*/  IMAD.X R26, RZ, RZ, R25, P2 ;  /* 0x000000ffff1a7224 */ /* 0x000fe200010e0619 */
[----:B------:R-:W-:Y:S01]  /*2040*/  FSEL R29, R51, R27, P0 ;  /* 0x0000001b331d7208 */ /* 0x000fe20000000000 */
[----:B------:R-:W-:Y:S06]  /*2050*/  @P1 BRA `(.L_x_303) ;  /* 0xfffffff000c01947 */ /* 0x000fec000383ffff */
        /* <DEDUP_REMOVED lines=9> */
.L_x_302:
[----:B------:R-:W-:Y:S05]  /*20f0*/  BSYNC B1 ;  /* 0x0000000000017941 */ /* 0x000fea0003800000 */
.L_x_301:
        /* <DEDUP_REMOVED lines=18> */
[----:B------:R-:W-:-:S04]  /*2220*/  LEA R2, P0, R33, UR10, 0x3 ;  /* 0x0000000a21027c11 */ /* 0x000fc8000f8018ff */
[----:B------:R-:W-:Y:S02]  /*2230*/  LEA.HI.X R3, R33, UR11, R0, 0x3, P0 ;  /* 0x0000000b21037c11 */ /* 0x000fe400080f1c00 */
[----:B------:R-:W-:-:S03]  /*2240*/  IADD3 R38, P0, R36, R38, RZ ;  /* 0x0000002624267210 */ /* 0x000fc60007f1e0ff */
[----:B------:R0:W-:Y:S02]  /*2250*/  STG.E.64 desc[UR6][R2.64], R28 ;  /* 0x0000001c02007986 */ /* 0x0001e4000c101b06 */
[----:B------:R-:W-:Y:S01]  /*2260*/  IMAD.X R37, RZ, RZ, R37, P0 ;  /* 0x000000ffff257224 */ /* 0x000fe200000e0625 */
[----:B------:R-:W-:-:S04]  /*2270*/  ISETP.GE.U32.AND P0, PT, R38, UR4, PT ;  /* 0x0000000426007c0c */ /* 0x000fc8000bf06070 */
[----:B------:R-:W-:-:S13]  /*2280*/  ISETP.GE.AND.EX P0, PT, R37, UR8, PT, P0 ;  /* 0x0000000825007c0c */ /* 0x000fda000bf06300 */
[----:B0-----:R-:W-:Y:S05]  /*2290*/  @!P0 BRA `(.L_x_305) ;  /* 0xffffffe000288947 */ /* 0x001fea000383ffff */
[----:B------:R-:W-:Y:S05]  /*22a0*/  BSYNC B0 ;  /* 0x0000000000007941 */ /* 0x000fea0003800000 */
.L_x_300:
[----:B------:R-:W-:Y:S05]  /*22b0*/  EXIT ;  /* 0x000000000000794d */ /* 0x000fea0003800000 */
.L_x_306:
        /* <DEDUP_REMOVED lines=12> */
.L_x_489:


//--------------------- .text._ZN2at6native51_GLOBAL__N__11011a27_18_DepthwiseConv3d_cu_35e0c7b543conv_depthwise3d_cuda_backward_input_kernelIddLi3ELi3ELi3ELin1ELin1ELin1ELi1ELi1ELi1EEEvNS_27GenericPackedTensorAccessorIKT_Lm5ENS_16DefaultPtrTraitsEiEENS3_IS4_Lm5ES6_iEES7_iiiiiiiii --------------------------
	.section	.text._ZN2at6native51_GLOBAL__N__11011a27_18_DepthwiseConv3d_cu_35e0c7b543conv_depthwise3d_cuda_backward_input_kernelIddLi3ELi3ELi3ELin1ELin1ELin1ELi1ELi1ELi1EEEvNS_27GenericPackedTensorAccessorIKT_Lm5ENS_16DefaultPtrTraitsEiEENS3_IS4_Lm5ES6_iEES7_iiiiiiiii,"ax",@progbits
	.align	128
.text._ZN2at6native51_GLOBAL__N__11011a27_18_DepthwiseConv3d_cu_35e0c7b543conv_depthwise3d_cuda_backward_input_kernelIddLi3ELi3ELi3ELin1ELin1ELin1ELi1ELi1ELi1EEEvNS_27GenericPackedTensorAccessorIKT_Lm5ENS_16DefaultPtrTraitsEiEENS3_IS4_Lm5ES6_iEES7_iiiiiiiii:
        .type           _ZN2at6native51_GLOBAL__N__11011a27_18_DepthwiseConv3d_cu_35e0c7b543conv_depthwise3d_cuda_backward_input_kernelIddLi3ELi3ELi3ELin1ELin1ELin1ELi1ELi1ELi1EEEvNS_27GenericPackedTensorAccessorIKT_Lm5ENS_16DefaultPtrTraitsEiEENS3_IS4_Lm5ES6_iEES7_iiiiiiiii,@function
        .size           _ZN2at6native51_GLOBAL__N__11011a27_18_DepthwiseConv3d_cu_35e0c7b543conv_depthwise3d_cuda_backward_input_kernelIddLi3ELi3ELi3ELin1ELin1ELin1ELi1ELi1ELi1EEEvNS_27GenericPackedTensorAccessorIKT_Lm5ENS_16DefaultPtrTraitsEiEENS3_IS4_Lm5ES6_iEES7_iiiiiiiii,(.L_x_490 - _ZN2at6native51_GLOBAL__N__11011a27_18_DepthwiseConv3d_cu_35e0c7b543conv_depthwise3d_cuda_backward_input_kernelIddLi3ELi3ELi3ELin1ELin1ELin1ELi1ELi1ELi1EEEvNS_27GenericPackedTensorAccessorIKT_Lm5ENS_16DefaultPtrTraitsEiEENS3_IS4_Lm5ES6_iEES7_iiiiiiiii)
        .other          _ZN2at6native51_GLOBAL__N__11011a27_18_DepthwiseConv3d_cu_35e0c7b543conv_depthwise3d_cuda_backward_input_kernelIddLi3ELi3ELi3ELin1ELin1ELin1ELi1ELi1ELi1EEEvNS_27GenericPackedTensorAccessorIKT_Lm5ENS_16DefaultPtrTraitsEiEENS3_IS4_Lm5ES6_iEES7_iiiiiiiii,@"STO_CUDA_ENTRY STV_DEFAULT"
_ZN2at6native51_GLOBAL__N__11011a27_18_DepthwiseConv3d_cu_35e0c7b543conv_depthwise3d_cuda_backward_input_kernelIddLi3ELi3ELi3ELin1ELin1ELin1ELi1ELi1ELi1EEEvNS_27GenericPackedTensorAccessorIKT_Lm5ENS_16DefaultPtrTraitsEiEENS3_IS4_Lm5ES6_iEES7_iiiiiiiii:
        /* <DEDUP_REMOVED lines=40> */
[----:B------:R-:W-:Y:S02]  /*0280*/  IMAD.MOV.U32 R4, RZ, RZ, R5 ;  /* 0x000000ffff047224 */ /* 0x000fe400078e0005 */
[----:B------:R-:W-:Y:S01]  /*0290*/  IMAD R5, R7, UR6, RZ ;  /* 0x0000000607057c24 */ /* 0x000fe2000f8e02ff */
        /* <DEDUP_REMOVED lines=10> */
.L_x_311:
[----:B------:R-:W0:Y:S01]  /*0340*/  LDC R8, c[0x0][0x258] ;  /* 0x00009600ff087b82 */ /* 0x000e220000000800 */
[----:B------:R-:W-:Y:S01]  /*0350*/  IABS R12, R3 ;  /* 0x00000003000c7213 */ /* 0x000fe20000000000 */
[----:B------:R-:W-:Y:S01]  /*0360*/  BSSY B0, `(.L_x_307) ;  /* 0x000013e000007945 */ /* 0x000fe20003800000 */
[----:B------:R-:W-:-:S05]  /*0370*/  CS2R R36, SRZ ;  /* 0x0000000000247805 */ /* 0x000fca000001ff00 */
        /* <DEDUP_REMOVED lines=11> */
[----:B------:R-:W-:Y:S02]  /*0430*/  IMAD.HI.U32 R7, R7, R11, R6 ;  /* 0x0000000b07077227 */ /* 0x000fe400078e0006 */
[----:B------:R-:W0:Y:S04]  /*0440*/  I2F.RP R11, R15 ;  /* 0x0000000f000b7306 */ /* 0x000e280000209400 */
[----:B------:R-:W-:-:S04]  /*0450*/  IMAD.HI.U32 R0, R7, R10, RZ ;  /* 0x0000000a07007227 */ /* 0x000fc800078e00ff */
[----:B------:R-:W-:-:S04]  /*0460*/  IMAD.MOV R6, RZ, RZ, -R0 ;  /* 0x000000ffff067224 */ /* 0x000fc800078e0a00 */
[C---:B------:R-:W-:Y:S02]  /*0470*/  IMAD R6, R13.reuse, R6, R10 ;  /* 0x000000060d067224 */ /* 0x040fe400078e020a */
[----:B------:R-:W1:Y:S01]  /*0480*/  LDC R10, c[0x0][0x250] ;  /* 0x00009400ff0a7b82 */ /* 0x000e620000000800 */
[----:B0-----:R-:W0:Y:S02]  /*0490*/  MUFU.RCP R11, R11 ;  /* 0x0000000b000b7308 */ /* 0x001e240000001000 */
[----:B------:R-:W-:-:S13]  /*04a0*/  ISETP.GT.U32.AND P1, PT, R13, R6, PT ;  /* 0x000000060d00720c */ /* 0x000fda0003f24070 */
[----:B------:R-:W-:Y:S02]  /*04b0*/  @!P1 IMAD.IADD R6, R6, 0x1, -R13 ;  /* 0x0000000106069824 */ /* 0x000fe400078e0a0d */
[----:B0-----:R-:W-:Y:S02]  /*04c0*/  VIADD R7, R11, 0xffffffe ;  /* 0x0ffffffe0b077836 */ /* 0x001fe40000000000 */
[----:B------:R-:W-:Y:S01]  /*04d0*/  @!P1 VIADD R0, R0, 0x1 ;  /* 0x0000000100009836 */ /* 0x000fe20000000000 */
[----:B------:R-:W-:Y:S02]  /*04e0*/  ISETP.GE.U32.AND P0, PT, R6, R13, PT ;  /* 0x0000000d0600720c */ /* 0x000fe40003f06070 */
[----:B------:R-:W-:Y:S01]  /*04f0*/  LOP3.LUT R6, R3, R8, RZ, 0x3c, !PT ;  /* 0x0000000803067212 */ /* 0x000fe200078e3cff */
[----:B------:R-:W0:Y:S01]  /*0500*/  F2I.FTZ.U32.TRUNC.NTZ R7, R7 ;  /* 0x0000000700077305 */ /* 0x000e22000021f000 */
[----:B------:R-:W-:Y:S01]  /*0510*/  ISETP.NE.AND P1, PT, R8, RZ, PT ;  /* 0x000000ff0800720c */ /* 0x000fe20003f25270 */
[----:B------:R-:W2:Y:S01]  /*0520*/  LDC R13, c[0x0][0x24c] ;  /* 0x00009300ff0d7b82 */ /* 0x000ea20000000800 */
[----:B------:R-:W-:-:S02]  /*0530*/  ISETP.GE.AND P2, PT, R6, RZ, PT ;  /* 0x000000ff0600720c */ /* 0x000fc40003f46270 */
[----:B-1----:R-:W-:-:S05]  /*0540*/  IABS R14, R10 ;  /* 0x0000000a000e7213 */ /* 0x002fca0000000000 */
[----:B------:R-:W-:Y:S02]  /*0550*/  @P0 VIADD R0, R0, 0x1 ;  /* 0x0000000100000836 */ /* 0x000fe40000000000 */
[----:B0-----:R-:W-:-:S04]  /*0560*/  IMAD.MOV R6, RZ, RZ, -R7 ;  /* 0x000000ffff067224 */ /* 0x001fc800078e0a07 */
[----:B------:R-:W-:Y:S01]  /*0570*/  @!P2 IMAD.MOV R0, RZ, RZ, -R0 ;  /* 0x000000ffff00a224 */ /* 0x000fe200078e0a00 */
[----:B------:R-:W-:Y:S01]  /*0580*/  @!P1 LOP3.LUT R0, RZ, R8, RZ, 0x33, !PT ;  /* 0x00000008ff009212 */ /* 0x000fe200078e33ff */
[----:B------:R-:W-:Y:S02]  /*0590*/  IMAD R11, R6, R15, RZ ;  /* 0x0000000f060b7224 */ /* 0x000fe400078e02ff */
[----:B------:R-:W-:Y:S01]  /*05a0*/  IMAD.MOV.U32 R6, RZ, RZ, RZ ;  /* 0x000000ffff067224 */ /* 0x000fe200078e00ff */
[----:B------:R-:W-:-:S03]  /*05b0*/  IABS R12, R0 ;  /* 0x00000000000c7213 */ /* 0x000fc60000000000 */
[----:B------:R-:W-:Y:S01]  /*05c0*/  IMAD.HI.U32 R6, R7, R11, R6 ;  /* 0x0000000b07067227 */ /* 0x000fe200078e0006 */
[----:B--2---:R-:W-:-:S03]  /*05d0*/  IABS R17, R13 ;  /* 0x0000000d00117213 */ /* 0x004fc60000000000 */
[----:B------:R-:W-:Y:S01]  /*05e0*/  IMAD.MOV.U32 R7, RZ, RZ, R12 ;  /* 0x000000ffff077224 */ /* 0x000fe200078e000c */
[----:B------:R-:W0:Y:S03]  /*05f0*/  I2F.RP R16, R17 ;  /* 0x0000001100107306 */ /* 0x000e260000209400 */
[----:B------:R-:W-:-:S04]  /*0600*/  IMAD.HI.U32 R11, R6, R7, RZ ;  /* 0x00000007060b7227 */ /* 0x000fc800078e00ff */
[----:B------:R-:W-:Y:S01]  /*0610*/  IMAD.MOV R6, RZ, RZ, -R11 ;  /* 0x000000ffff067224 */ /* 0x000fe200078e0a0b */
[----:B------:R-:W1:Y:S03]  /*0620*/  I2F.RP R12, R14 ;  /* 0x0000000e000c7306 */ /* 0x000e660000209400 */
[----:B------:R-:W-:-:S05]  /*0630*/  IMAD R6, R15, R6, R7 ;  /* 0x000000060f067224 */ /* 0x000fca00078e0207 */
[----:B------:R-:W-:Y:S01]  /*0640*/  ISETP.GT.U32.AND P1, PT, R15, R6, PT ;  /* 0x000000060f00720c */ /* 0x000fe20003f24070 */
[----:B0-----:R-:W-:Y:S08]  /*0650*/  MUFU.RCP R16, R16 ;  /* 0x0000001000107308 */ /* 0x001ff00000001000 */
[----:B-1----:R-:W0:Y:S04]  /*0660*/  MUFU.RCP R12, R12 ;  /* 0x0000000c000c7308 */ /* 0x002e280000001000 */
[----:B------:R-:W-:-:S02]  /*0670*/  @!P1 IMAD.IADD R6, R6, 0x1, -R15 ;  /* 0x0000000106069824 */ /* 0x000fc400078e0a0f */
[----:B------:R-:W-:Y:S01]  /*0680*/  @!P1 VIADD R11, R11, 0x1 ;  /* 0x000000010b0b9836 */ /* 0x000fe20000000000 */
[----:B------:R-:W-:Y:S02]  /*0690*/  ISETP.NE.AND P1, PT, R9, RZ, PT ;  /* 0x000000ff0900720c */ /* 0x000fe40003f25270 */
[----:B------:R-:W-:Y:S02]  /*06a0*/  ISETP.GE.U32.AND P0, PT, R6, R15, PT ;  /* 0x0000000f0600720c */ /* 0x000fe40003f06070 */
[----:B------:R-:W-:-:S04]  /*06b0*/  LOP3.LUT R6, R0, R9, RZ, 0x3c, !PT ;  /* 0x0000000900067212 */ /* 0x000fc800078e3cff */
[----:B------:R-:W-:Y:S01]  /*06c0*/  ISETP.GE.AND P2, PT, R6, RZ, PT ;  /* 0x000000ff0600720c */ /* 0x000fe20003f46270 */
[----:B------:R-:W-:Y:S02]  /*06d0*/  IMAD.MOV.U32 R6, RZ, RZ, RZ ;  /* 0x000000ffff067224 */ /* 0x000fe400078e00ff */
[----:B0-----:R-:W-:-:S04]  /*06e0*/  VIADD R7, R12, 0xffffffe ;  /* 0x0ffffffe0c077836 */ /* 0x001fc80000000000 */
[----:B------:R-:W-:Y:S02]  /*06f0*/  @P0 VIADD R11, R11, 0x1 ;  /* 0x000000010b0b0836 */ /* 0x000fe40000000000 */
[----:B------:R-:W0:Y:S04]  /*0700*/  F2I.FTZ.U32.TRUNC.NTZ R7, R7 ;  /* 0x0000000700077305 */ /* 0x000e28000021f000 */
[----:B------:R-:W-:Y:S01]  /*0710*/  @!P2 IMAD.MOV R11, RZ, RZ, -R11 ;  /* 0x000000ffff0ba224 */ /* 0x000fe200078e0a0b */
[----:B------:R-:W-:-:S04]  /*0720*/  @!P1 LOP3.LUT R11, RZ, R9, RZ, 0x33, !PT ;  /* 0x00000009ff0b9212 */ /* 0x000fc800078e33ff */
[----:B------:R-:W-:Y:S01]  /*0730*/  IABS R12, R11 ;  /* 0x0000000b000c7213 */ /* 0x000fe20000000000 */
[----:B0-----:R-:W-:-:S04]  /*0740*/  IMAD.MOV R15, RZ, RZ, -R7 ;  /* 0x000000ffff0f7224 */ /* 0x001fc800078e0a07 */
[----:B------:R-:W-:-:S04]  /*0750*/  IMAD R15, R15, R14, RZ ;  /* 0x0000000e0f0f7224 */ /* 0x000fc800078e02ff */
[----:B------:R-:W-:-:S04]  /*0760*/  IMAD.HI.U32 R6, R7, R15, R6 ;  /* 0x0000000f07067227 */ /* 0x000fc800078e0006 */
[----:B------:R-:W-:Y:S02]  /*0770*/  IMAD.MOV.U32 R7, RZ, RZ, R12 ;  /* 0x000000ffff077224 */ /* 0x000fe400078e000c */
[----:B------:R-:W-:Y:S02]  /*0780*/  VIADD R15, R16, 0xffffffe ;  /* 0x0ffffffe100f7836 */ /* 0x000fe40000000000 */
[----:B------:R-:W-:-:S04]  /*0790*/  IMAD.HI.U32 R6, R6, R7, RZ ;  /* 0x0000000706067227 */ /* 0x000fc800078e00ff */
[----:B------:R-:W-:Y:S01]  /*07a0*/  IMAD.MOV R12, RZ, RZ, -R6 ;  /* 0x000000ffff0c7224 */ /* 0x000fe200078e0a06 */
[----:B------:R-:W0:Y:S03]  /*07b0*/  F2I.FTZ.U32.TRUNC.NTZ R15, R15 ;  /* 0x0000000f000f7305 */ /* 0x000e26000021f000 */
[----:B------:R-:W-:-:S05]  /*07c0*/  IMAD R7, R14, R12, R7 ;  /* 0x0000000c0e077224 */ /* 0x000fca00078e0207 */
[----:B------:R-:W-:Y:S01]  /*07d0*/  ISETP.GT.U32.AND P1, PT, R14, R7, PT ;  /* 0x000000070e00720c */ /* 0x000fe20003f24070 */
[----:B0-----:R-:W-:-:S12]  /*07e0*/  IMAD.MOV R12, RZ, RZ, -R15 ;  /* 0x000000ffff0c7224 */ /* 0x001fd800078e0a0f */
[----:B------:R-:W-:Y:S02]  /*07f0*/  @!P1 IMAD.IADD R7, R7, 0x1, -R14 ;  /* 0x0000000107079824 */ /* 0x000fe400078e0a0e */
[----:B------:R-:W-:Y:S01]  /*0800*/  @!P1 VIADD R6, R6, 0x1 ;  /* 0x0000000106069836 */ /* 0x000fe20000000000 */
[----:B------:R-:W-:Y:S02]  /*0810*/  ISETP.NE.AND P1, PT, R10, RZ, PT ;  /* 0x000000ff0a00720c */ /* 0x000fe40003f25270 */
[----:B------:R-:W-:Y:S01]  /*0820*/  ISETP.GE.U32.AND P0, PT, R7, R14, PT ;  /* 0x0000000e0700720c */ /* 0x000fe20003f06070 */
[----:B------:R-:W-:Y:S01]  /*0830*/  IMAD.MOV.U32 R14, RZ, RZ, RZ ;  /* 0x000000ffff0e7224 */ /* 0x000fe200078e00ff */
[----:B------:R-:W-:-:S04]  /*0840*/  LOP3.LUT R7, R11, R10, RZ, 0x3c, !PT ;  /* 0x0000000a0b077212 */ /* 0x000fc800078e3cff */
[----:B------:R-:W-:Y:S01]  /*0850*/  ISETP.GE.AND P2, PT, R7, RZ, PT ;  /* 0x000000ff0700720c */ /* 0x000fe20003f46270 */
[----:B------:R-:W-:-:S04]  /*0860*/  IMAD R7, R12, R17, RZ ;  /* 0x000000110c077224 */ /* 0x000fc800078e02ff */
[----:B------:R-:W-:-:S04]  /*0870*/  IMAD.HI.U32 R7, R15, R7, R14 ;  /* 0x000000070f077227 */ /* 0x000fc800078e000e */
[----:B------:R-:W-:Y:S02]  /*0880*/  @P0 VIADD R6, R6, 0x1 ;  /* 0x0000000106060836 */ /* 0x000fe40000000000 */
[----:B------:R-:W-:Y:S02]  /*0890*/  IMAD.MOV R14, RZ, RZ, -R0 ;  /* 0x000000ffff0e7224 */ /* 0x000fe400078e0a00 */
[----:B------:R-:W-:Y:S01]  /*08a0*/  @!P2 IMAD.MOV R6, RZ, RZ, -R6 ;  /* 0x000000ffff06a224 */ /* 0x000fe200078e0a06 */
[----:B------:R-:W-:Y:S01]  /*08b0*/  @!P1 LOP3.LUT R6, RZ, R10, RZ, 0x33, !PT ;  /* 0x0000000aff069212 */ /* 0x000fe200078e33ff */
[----:B------:R-:W-:-:S03]  /*08c0*/  IMAD R8, R8, R14, R3 ;  /* 0x0000000e08087224 */ /* 0x000fc600078e0203 */
[----:B------:R-:W-:-:S05]  /*08d0*/  IABS R12, R6 ;  /* 0x00000006000c7213 */ /* 0x000fca0000000000 */
        /* <DEDUP_REMOVED lines=27> */
[----:B------:R-:W-:-:S03]  /*0a90*/  ULDC UR5, c[0x0][0x2b0] ;  /* 0x0000ac0000057ab9 */ /* 0x000fc60000000800 */
[----:B0-----:R-:W-:-:S04]  /*0aa0*/  IMAD.WIDE R14, R11, 0x8, R14 ;  /* 0x000000080b0e7825 */ /* 0x001fc800078e020e */
[----:B------:R-:W-:Y:S02]  /*0ab0*/  IMAD.MOV.U32 R13, RZ, RZ, R14 ;  /* 0x000000ffff0d7224 */ /* 0x000fe400078e000e */
[----:B------:R-:W-:Y:S02]  /*0ac0*/  IMAD.MOV.U32 R14, RZ, RZ, R15 ;  /* 0x000000ffff0e7224 */ /* 0x000fe400078e000f */
[----:B------:R-:W-:-:S07]  /*0ad0*/  VIADD R15, R9, UR5 ;  /* 0x00000005090f7c36 */ /* 0x000fce0008000000 */
.L_x_310:
[----:B------:R-:W0:Y:S01]  /*0ae0*/  LDC R0, c[0x0][0x2bc] ;  /* 0x0000af00ff007b82 */ /* 0x000e220000000800 */
[----:B------:R-:W-:Y:S01]  /*0af0*/  ULDC UR6, c[0x0][0x2bc] ;  /* 0x0000af0000067ab9 */ /* 0x000fe20000000800 */
[----:B------:R-:W-:Y:S01]  /*0b00*/  ULDC UR5, c[0x0][0x2b0] ;  /* 0x0000ac0000057ab9 */ /* 0x000fe20000000800 */
[----:B------:R-:W-:Y:S01]  /*0b10*/  UIADD3 UR6, -UR6, URZ, URZ ;  /* 0x0000003f06067290 */ /* 0x000fe2000fffe13f */
[----:B------:R-:W-:Y:S01]  /*0b20*/  IMAD.MOV.U32 R32, RZ, RZ, R13 ;  /* 0x000000ffff207224 */ /* 0x000fe200078e000d */
[----:B------:R-:W-:Y:S01]  /*0b30*/  ULDC UR7, c[0x0][0x2c0] ;  /* 0x0000b00000077ab9 */ /* 0x000fe20000000800 */
[----:B------:R-:W-:Y:S01]  /*0b40*/  ULDC UR16, c[0x0][0x230] ;  /* 0x00008c0000107ab9 */ /* 0x000fe20000000800 */
[----:B------:R-:W-:Y:S01]  /*0b50*/  UIADD3 UR7, -UR7, URZ, URZ ;  /* 0x0000003f07077290 */ /* 0x000fe2000fffe13f */
[----:B------:R-:W1:Y:S01]  /*0b60*/  LDC R19, c[0x0][0x2c0] ;  /* 0x0000b000ff137b82 */ /* 0x000e620000000800 */
        /* <DEDUP_REMOVED lines=10> */
[----:B------:R-:W-:Y:S01]  /*0c10*/  SHF.R.S32.HI R21, RZ, 0x1f, R17 ;  /* 0x0000001fff157819 */ /* 0x000fe20000011411 */
[----:B------:R-:W-:Y:S01]  /*0c20*/  VIADD R16, R8, UR19 ;  /* 0x0000001308107c36 */ /* 0x000fe20008000000 */
[----:B------:R-:W-:Y:S01]  /*0c30*/  IADD3 R17, P0, R18, R17, RZ ;  /* 0x0000001112117210 */ /* 0x000fe20007f1e0ff */
[----:B------:R-:W-:Y:S01]  /*0c40*/  IMAD R31, R30, UR20, R15 ;  /* 0x000000141e1f7c24 */ /* 0x000fe2000f8e020f */
[----:B0-----:R-:W-:Y:S01]  /*0c50*/  IADD3 R11, R9, UR18, -R0 ;  /* 0x00000012090b7c10 */ /* 0x001fe2000fffe800 */
[----:B------:R-:W-:Y:S01]  /*0c60*/  VIADD R0, R8, UR7 ;  /* 0x0000000708007c36 */ /* 0x000fe20008000000 */
[----:B------:R-:W-:Y:S01]  /*0c70*/  LEA.HI.X.SX32 R18, R18, R21, 0x1, P0 ;  /* 0x0000001512127211 */ /* 0x000fe200000f0eff */
[----:B------:R-:W-:-:S02]  /*0c80*/  IMAD.MOV.U32 R33, RZ, RZ, R14 ;  /* 0x000000ffff217224 */ /* 0x000fc400078e000e */
[----:B------:R-:W-:Y:S02]  /*0c90*/  IMAD R23, R30, UR20, R11 ;  /* 0x000000141e177c24 */ /* 0x000fe4000f8e020b */
[--C-:B------:R-:W-:Y:S01]  /*0ca0*/  IMAD R11, R31, UR22, R16.reuse ;  /* 0x000000161f0b7c24 */ /* 0x100fe2000f8e0210 */
[----:B-1----:R-:W-:Y:S01]  /*0cb0*/  IADD3 R28, R8, UR19, -R19 ;  /* 0x00000013081c7c10 */ /* 0x002fe2000fffe813 */
[----:B------:R-:W-:Y:S02]  /*0cc0*/  VIADD R19, R9, UR5 ;  /* 0x0000000509137c36 */ /* 0x000fe40008000000 */
[C---:B------:R-:W-:Y:S02]  /*0cd0*/  IMAD R20, R23.reuse, UR22, R16 ;  /* 0x0000001617147c24 */ /* 0x040fe4000f8e0210 */
[----:B------:R-:W-:Y:S02]  /*0ce0*/  IMAD R29, R30, UR20, R19 ;  /* 0x000000141e1d7c24 */ /* 0x000fe4000f8e0213 */
[----:B------:R-:W-:-:S02]  /*0cf0*/  IMAD R27, R23, UR22, R28 ;  /* 0x00000016171b7c24 */ /* 0x000fc4000f8e021c */
[C---:B------:R-:W-:Y:S02]  /*0d00*/  IMAD R26, R31.reuse, UR22, R28 ;  /* 0x000000161f1a7c24 */ /* 0x040fe4000f8e021c */
[--C-:B------:R-:W-:Y:S02]  /*0d10*/  IMAD R31, R31, UR22, R0.reuse ;  /* 0x000000161f1f7c24 */ /* 0x100fe4000f8e0200 */
[--C-:B------:R-:W-:Y:S02]  /*0d20*/  IMAD R19, R23, UR22, R0.reuse ;  /* 0x0000001617137c24 */ /* 0x100fe4000f8e0200 */
[C---:B------:R-:W-:Y:S02]  /*0d30*/  IMAD R21, R29.reuse, UR22, R0 ;  /* 0x000000161d157c24 */ /* 0x040fe4000f8e0200 */
[C---:B------:R-:W-:Y:S02]  /*0d40*/  IMAD R28, R29.reuse, UR22, R28 ;  /* 0x000000161d1c7c24 */ /* 0x040fe4000f8e021c */
[----:B------:R-:W-:-:S02]  /*0d50*/  IMAD R29, R29, UR22, R16 ;  /* 0x000000161d1d7c24 */ /* 0x000fc4000f8e0210 */
[----:B------:R-:W-:-:S07]  /*0d60*/  IMAD.MOV.U32 R0, RZ, RZ, RZ ;  /* 0x000000ffff007224 */ /* 0x000fce00078e00ff */
.L_x_309:
[--C-:B------:R-:W-:Y:S01]  /*0d70*/  LOP3.LUT R22, R16, R15, R30.reuse, 0xfe, !PT ;  /* 0x0000000f10167212 */ /* 0x100fe200078efe1e */
[----:B------:R-:W-:Y:S01]  /*0d80*/  VIADD R34, R8, UR13 ;  /* 0x0000000d08227c36 */ /* 0x000fe20008000000 */
[----:B------:R-:W-:Y:S01]  /*0d90*/  CS2R R44, SRZ ;  /* 0x00000000002c7805 */ /* 0x000fe2000001ff00 */
[----:B------:R-:W-:Y:S01]  /*0da0*/  VIADD R24, R9, UR12 ;  /* 0x0000000c09187c36 */ /* 0x000fe20008000000 */
[----:B------:R-:W-:Y:S01]  /*0db0*/  ISETP.GE.AND P0, PT, R22, RZ, PT ;  /* 0x000000ff1600720c */ /* 0x000fe20003f06270 */
[----:B------:R-:W-:Y:S01]  /*0dc0*/  VIADD R25, R34, -UR24 ;  /* 0x8000001822197c36 */ /* 0x000fe20008000000 */
[----:B------:R-:W2:Y:S02]  /*0dd0*/  LDG.E.64 R42, desc[UR10][R32.64] ;  /* 0x0000000a202a7981 */ /* 0x000ea4000c1e1b00 */
[----:B------:R-:W-:Y:S02]  /*0de0*/  ISETP.GE.OR P0, PT, R16, UR21, !P0 ;  /* 0x0000001510007c0c */ /* 0x000fe4000c706670 */
[----:B------:R-:W-:-:S02]  /*0df0*/  LOP3.LUT R39, R25, R24, R30, 0xfe, !PT ;  /* 0x0000001819277212 */ /* 0x000fc400078efe1e */
[----:B------:R-:W-:-:S04]  /*0e00*/  ISETP.GE.OR P0, PT, R15, UR15, P0 ;  /* 0x0000000f0f007c0c */ /* 0x000fc80008706670 */
[----:B------:R-:W-:-:S13]  /*0e10*/  ISETP.GE.OR P1, PT, R30, UR14, P0 ;  /* 0x0000000e1e007c0c */ /* 0x000fda0008726670 */
[----:B------:R-:W0:Y:S01]  /*0e20*/  @!P1 LDC.64 R22, c[0x0][0x210] ;  /* 0x00008400ff169b82 */ /* 0x000e220000000a00 */
[----:B------:R-:W-:-:S04]  /*0e30*/  @!P1 IADD3 R35, P0, R11, R17, RZ ;  /* 0x000000110b239210 */ /* 0x000fc80007f1e0ff */
[----:B------:R-:W-:Y:S02]  /*0e40*/  @!P1 LEA.HI.X.SX32 R38, R11, R18, 0x1, P0 ;  /* 0x000000120b269211 */ /* 0x000fe400000f0eff */
[----:B------:R-:W-:Y:S02]  /*0e50*/  ISETP.GE.AND P0, PT, R25, UR21, PT ;  /* 0x0000001519007c0c */ /* 0x000fe4000bf06270 */
[----:B0-----:R-:W-:-:S04]  /*0e60*/  @!P1 LEA R22, P2, R35, R22, 0x3 ;  /* 0x0000001623169211 */ /* 0x001fc800078418ff */
[----:B------:R-:W-:Y:S02]  /*0e70*/  @!P1 LEA.HI.X R23, R35, R23, R38, 0x3, P2 ;  /* 0x0000001723179211 */ /* 0x000fe400010f1c26 */
[----:B------:R-:W-:-:S03]  /*0e80*/  ISETP.LT.OR P2, PT, R39, RZ, P0 ;  /* 0x000000ff2700720c */ /* 0x000fc60000741670 */
[----:B------:R0:W2:Y:S01]  /*0e90*/  @!P1 LDG.E.64 R44, desc[UR10][R22.64] ;  /* 0x0000000a162c9981 */ /* 0x0000a2000c1e1b00 */
[----:B------:R-:W-:-:S04]  /*0ea0*/  ISETP.GE.OR P2, PT, R24, UR15, P2 ;  /* 0x0000000f18007c0c */ /* 0x000fc80009746670 */
[----:B------:R-:W-:-:S13]  /*0eb0*/  ISETP.GE.OR P2, PT, R30, UR14, P2 ;  /* 0x0000000e1e007c0c */ /* 0x000fda0009746670 */
[----:B0-----:R-:W0:Y:S01]  /*0ec0*/  @!P2 LDC.64 R22, c[0x0][0x210] ;  /* 0x00008400ff16ab82 */ /* 0x001e220000000a00 */
[C---:B------:R-:W-:Y:S02]  /*0ed0*/  @!P2 IADD3 R35, P1, R26.reuse, R17, RZ ;  /* 0x000000111a23a210 */ /* 0x040fe40007f3e0ff */
[----:B------:R-:W-:Y:S02]  /*0ee0*/  CS2R R40, SRZ ;  /* 0x0000000000287805 */ /* 0x000fe4000001ff00 */
[----:B------:R-:W-:Y:S02]  /*0ef0*/  @!P2 LEA.HI.X.SX32 R38, R26, R18, 0x1, P1 ;  /* 0x000000121a26a211 */ /* 0x000fe400008f0eff */
[----:B0-----:R-:W-:-:S04]  /*0f00*/  @!P2 LEA R22, P3, R35, R22, 0x3 ;  /* 0x000000162316a211 */ /* 0x001fc800078618ff */
[----:B------:R-:W-:Y:S02]  /*0f10*/  @!P2 LEA.HI.X R23, R35, R23, R38, 0x3, P3 ;  /* 0x000000172317a211 */ /* 0x000fe400018f1c26 */
[----:B------:R-:W3:Y:S04]  /*0f20*/  LDG.E.64 R38, desc[UR10][R32.64+0x8] ;  /* 0x0000080a20267981 */ /* 0x000ee8000c1e1b00 */
[----:B------:R0:W3:Y:S01]  /*0f30*/  @!P2 LDG.E.64 R40, desc[UR10][R22.64] ;  /* 0x0000000a1628a981 */ /* 0x0000e2000c1e1b00 */
[----:B------:R-:W-:Y:S01]  /*0f40*/  IMAD R35, RZ, RZ, -UR24 ;  /* 0x80000018ff237e24 */ /* 0x000fe2000f8e02ff */
[----:B--2---:R-:W-:-:S03]  /*0f50*/  DFMA R42, R42, R44, R36 ;  /* 0x0000002c2a2a722b */ /* 0x004fc60000000024 */
[----:B------:R-:W-:-:S05]  /*0f60*/  IMAD R36, R35, 0x2, R34 ;  /* 0x0000000223247824 */ /* 0x000fca00078e0222 */
[C---:B------:R-:W-:Y:S02]  /*0f70*/  ISETP.GE.AND P1, PT, R36.reuse, UR21, PT ;  /* 0x0000001524007c0c */ /* 0x040fe4000bf26270 */
[----:B------:R-:W-:-:S04]  /*0f80*/  LOP3.LUT R35, R36, R24, R30, 0xfe, !PT ;  /* 0x0000001824237212 */ /* 0x000fc800078efe1e */
[----:B------:R-:W-:-:S04]  /*0f90*/  ISETP.LT.OR P2, PT, R35, RZ, P1 ;  /* 0x000000ff2300720c */ /* 0x000fc80000f41670 */
[----:B------:R-:W-:-:S04]  /*0fa0*/  ISETP.GE.OR P2, PT, R24, UR15, P2 ;  /* 0x0000000f18007c0c */ /* 0x000fc80009746670 */
[----:B------:R-:W-:-:S13]  /*0fb0*/  ISETP.GE.OR P2, PT, R30, UR14, P2 ;  /* 0x0000000e1e007c0c */ /* 0x000fda0009746670 */
[----:B0-----:R-:W0:Y:S01]  /*0fc0*/  @!P2 LDC.64 R22, c[0x0][0x210] ;  /* 0x00008400ff16ab82 */ /* 0x001e220000000a00 */
[----:B------:R-:W-:Y:S01]  /*0fd0*/  @!P2 IADD3 R35, P3, R31, R17, RZ ;  /* 0x000000111f23a210 */ /* 0x000fe20007f7e0ff */
[----:B---3--:R-:W-:-:S03]  /*0fe0*/  DFMA R38, R38, R40, R42 ;  /* 0x000000282626722b */ /* 0x008fc6000000002a */
[----:B------:R-:W-:Y:S02]  /*0ff0*/  @!P2 LEA.HI.X.SX32 R40, R31, R18, 0x1, P3 ;  /* 0x000000121f28a211 */ /* 0x000fe400018f0eff */
[----:B------:R-:W-:Y:S02]  /*1000*/  CS2R R42, SRZ ;  /* 0x00000000002a7805 */ /* 0x000fe4000001ff00 */
[----:B0-----:R-:W-:-:S04]  /*1010*/  @!P2 LEA R22, P3, R35, R22, 0x3 ;  /* 0x000000162316a211 */ /* 0x001fc800078618ff */
[----:B------:R-:W-:Y:S02]  /*1020*/  @!P2 LEA.HI.X R23, R35, R23, R40, 0x3, P3 ;  /* 0x000000172317a211 */ /* 0x000fe400018f1c28 */
[----:B------:R-:W2:Y:S04]  /*1030*/  LDG.E.64 R40, desc[UR10][R32.64+0x10] ;  /* 0x0000100a20287981 */ /* 0x000ea8000c1e1b00 */
[----:B------:R0:W2:Y:S01]  /*1040*/  @!P2 LDG.E.64 R42, desc[UR10][R22.64] ;  /* 0x0000000a162aa981 */ /* 0x0000a2000c1e1b00 */
[----:B------:R-:W-:-:S05]  /*1050*/  VIADD R35, R15, -UR25 ;  /* 0x800000190f237c36 */ /* 0x000fca0008000000 */
[----:B------:R-:W-:-:S04]  /*1060*/  LOP3.LUT R37, R34, R35, R30, 0xfe, !PT ;  /* 0x0000002322257212 */ /* 0x000fc800078efe1e */
[----:B------:R-:W-:-:S04]  /*1070*/  ISETP.GE.AND P2, PT, R37, RZ, PT ;  /* 0x000000ff2500720c */ /* 0x000fc80003f46270 */
[----:B------:R-:W-:-:S04]  /*1080*/  ISETP.GE.OR P2, PT, R16, UR21, !P2 ;  /* 0x0000001510007c0c */ /* 0x000fc8000d746670 */
[----:B------:R-:W-:-:S04]  /*1090*/  ISETP.GE.OR P2, PT, R35, UR15, P2 ;  /* 0x0000000f23007c0c */ /* 0x000fc80009746670 */
[----:B------:R-:W-:-:S13]  /*10a0*/  ISETP.GE.OR P2, PT, R30, UR14, P2 ;  /* 0x0000000e1e007c0c */ /* 0x000fda0009746670 */
[----:B0-----:R-:W0:Y:S01]  /*10b0*/  @!P2 LDC.64 R22, c[0x0][0x210] ;  /* 0x00008400ff16ab82 */ /* 0x001e220000000a00 */
[----:B------:R-:W-:-:S04]  /*10c0*/  @!P2 IADD3 R37, P3, R20, R17, RZ ;  /* 0x000000111425a210 */ /* 0x000fc80007f7e0ff */
[C---:B0-----:R-:W-:Y:S01]  /*10d0*/  @!P2 LEA R22, P4, R37.reuse, R22, 0x3 ;  /* 0x000000162516a211 */ /* 0x041fe200078818ff */
[----:B--2---:R-:W-:Y:S01]  /*10e0*/  DFMA R38, R40, R42, R38 ;  /* 0x0000002a2826722b */ /* 0x004fe20000000026 */
[----:B------:R-:W-:Y:S02]  /*10f0*/  @!P2 LEA.HI.X.SX32 R40, R20, R18, 0x1, P3 ;  /* 0x000000121428a211 */ /* 0x000fe400018f0eff */
[----:B------:R-:W-:Y:S02]  /*1100*/  CS2R R42, SRZ ;  /* 0x00000000002a7805 */ /* 0x000fe4000001ff00 */
[----:B------:R-:W-:Y:S02]  /*1110*/  @!P2 LEA.HI.X R23, R37, R23, R40, 0x3, P4 ;  /* 0x000000172517a211 */ /* 0x000fe400020f1c28 */
[----:B------:R-:W2:Y:S04]  /*1120*/  LDG.E.64 R40, desc[UR10][R32.64+0x18] ;  /* 0x0000180a20287981 */ /* 0x000ea8000c1e1b00 */
[----:B------:R0:W2:Y:S01]  /*1130*/  @!P2 LDG.E.64 R42, desc[UR10][R22.64] ;  /* 0x0000000a162aa981 */ /* 0x0000a2000c1e1b00 */
[----:B------:R-:W-:-:S04]  /*1140*/  LOP3.LUT R37, R25, R35, R30, 0xfe, !PT ;  /* 0x0000002319257212 */ /* 0x000fc800078efe1e */
[----:B------:R-:W-:-:S04]  /*1150*/  ISETP.LT.OR P2, PT, R37, RZ, P0 ;  /* 0x000000ff2500720c */ /* 0x000fc80000741670 */
[----:B------:R-:W-:-:S04]  /*1160*/  ISETP.GE.OR P2, PT, R35, UR15, P2 ;  /* 0x0000000f23007c0c */ /* 0x000fc80009746670 */
[----:B------:R-:W-:-:S13]  /*1170*/  ISETP.GE.OR P2, PT, R30, UR14, P2 ;  /* 0x0000000e1e007c0c */ /* 0x000fda0009746670 */
[----:B0-----:R-:W0:Y:S01]  /*1180*/  @!P2 LDC.64 R22, c[0x0][0x210] ;  /* 0x00008400ff16ab82 */ /* 0x001e220000000a00 */
[----:B------:R-:W-:-:S04]  /*1190*/  @!P2 IADD3 R37, P3, R27, R17, RZ ;  /* 0x000000111b25a210 */ /* 0x000fc80007f7e0ff */
[----:B0-----:R-:W-:Y:S01]  /*11a0*/  @!P2 LEA R22, P4, R37, R22, 0x3 ;  /* 0x000000162516a211 */ /* 0x001fe200078818ff */
        /* <DEDUP_REMOVED lines=11> */
[C---:B------:R-:W-:Y:S02]  /*1260*/  @!P2 IADD3 R35, P3, R19.reuse, R17, RZ ;  /* 0x000000111323a210 */ /* 0x040fe40007f7e0ff */
[----:B------:R-:W-:Y:S01]  /*1270*/  CS2R R44, SRZ ;  /* 0x00000000002c7805 */ /* 0x000fe2000001ff00 */
[----:B------:R-:W-:Y:S01]  /*1280*/  IMAD R37, RZ, RZ, -UR25 ;  /* 0x80000019ff257e24 */ /* 0x000fe2000f8e02ff */
[----:B--2---:R-:W-:Y:S01]  /*1290*/  DFMA R38, R40, R42, R38 ;  /* 0x0000002a2826722b */ /* 0x004fe20000000026 */
[----:B------:R-:W-:Y:S02]  /*12a0*/  @!P2 LEA.HI.X.SX32 R40, R19, R18, 0x1, P3 ;  /* 0x000000121328a211 */ /* 0x000fe400018f0eff */
[----:B0-----:R-:W-:-:S04]  /*12b0*/  @!P2 LEA R22, P3, R35, R22, 0x3 ;  /* 0x000000162316a211 */ /* 0x001fc800078618ff */
[----:B------:R-:W-:Y:S02]  /*12c0*/  @!P2 LEA.HI.X R23, R35, R23, R40, 0x3, P3 ;  /* 0x000000172317a211 */ /* 0x000fe400018f1c28 */
[----:B------:R-:W2:Y:S04]  /*12d0*/  LDG.E.64 R40, desc[UR10][R32.64+0x28] ;  /* 0x0000280a20287981 */ /* 0x000ea8000c1e1b00 */
[----:B------:R0:W2:Y:S01]  /*12e0*/  @!P2 LDG.E.64 R44, desc[UR10][R22.64] ;  /* 0x0000000a162ca981 */ /* 0x0000a2000c1e1b00 */
[----:B------:R-:W-:-:S05]  /*12f0*/  IMAD R42, R37, 0x2, R15 ;  /* 0x00000002252a7824 */ /* 0x000fca00078e020f */
[----:B------:R-:W-:-:S04]  /*1300*/  LOP3.LUT R35, R34, R42, R30, 0xfe, !PT ;  /* 0x0000002a22237212 */ /* 0x000fc800078efe1e */
[----:B------:R-:W-:-:S04]  /*1310*/  ISETP.GE.AND P2, PT, R35, RZ, PT ;  /* 0x000000ff2300720c */ /* 0x000fc80003f46270 */
[----:B------:R-:W-:-:S04]  /*1320*/  ISETP.GE.OR P2, PT, R34, UR21, !P2 ;  /* 0x0000001522007c0c */ /* 0x000fc8000d746670 */
[----:B------:R-:W-:-:S04]  /*1330*/  ISETP.GE.OR P2, PT, R42, UR15, P2 ;  /* 0x0000000f2a007c0c */ /* 0x000fc80009746670 */
[----:B------:R-:W-:-:S13]  /*1340*/  ISETP.GE.OR P2, PT, R30, UR14, P2 ;  /* 0x0000000e1e007c0c */ /* 0x000fda0009746670 */
[----:B0-----:R-:W0:Y:S01]  /*1350*/  @!P2 LDC.64 R22, c[0x0][0x210] ;  /* 0x00008400ff16ab82 */ /* 0x001e220000000a00 */
[----:B------:R-:W-:-:S05]  /*1360*/  IMAD R37, R37, 0x2, R24 ;  /* 0x0000000225257824 */ /* 0x000fca00078e0218 */
[----:B------:R-:W-:Y:S01]  /*1370*/  LOP3.LUT R37, R37, R30, RZ, 0xfc, !PT ;  /* 0x0000001e25257212 */ /* 0x000fe200078efcff */
[----:B--2---:R-:W-:Y:S01]  /*1380*/  DFMA R34, R40, R44, R38 ;  /* 0x0000002c2822722b */ /* 0x004fe20000000026 */
[C---:B------:R-:W-:Y:S02]  /*1390*/  @!P2 IADD3 R38, P3, R29.reuse, R17, RZ ;  /* 0x000000111d26a210 */ /* 0x040fe40007f7e0ff */
[----:B------:R-:W-:Y:S02]  /*13a0*/  CS2R R40, SRZ ;  /* 0x0000000000287805 */ /* 0x000fe4000001ff00 */
[----:B0-----:R-:W-:Y:S02]  /*13b0*/  @!P2 LEA R22, P4, R38, R22, 0x3 ;  /* 0x000000162616a211 */ /* 0x001fe400078818ff */
[----:B------:R-:W-:-:S04]  /*13c0*/  @!P2 LEA.HI.X.SX32 R39, R29, R18, 0x1, P3 ;  /* 0x000000121d27a211 */ /* 0x000fc800018f0eff */
[----:B------:R-:W-:Y:S02]  /*13d0*/  @!P2 LEA.HI.X R23, R38, R23, R39, 0x3, P4 ;  /* 0x000000172617a211 */ /* 0x000fe400020f1c27 */
[----:B------:R-:W2:Y:S04]  /*13e0*/  LDG.E.64 R38, desc[UR10][R32.64+0x30] ;  /* 0x0000300a20267981 */ /* 0x000ea8000c1e1b00 */
[----:B------:R0:W2:Y:S01]  /*13f0*/  @!P2 LDG.E.64 R40, desc[UR10][R22.64] ;  /* 0x0000000a1628a981 */ /* 0x0000a2000c1e1b00 */
[----:B------:R-:W-:-:S04]  /*1400*/  LOP3.LUT R25, R37, R25, RZ, 0xfc, !PT ;  /* 0x0000001925197212 */ /* 0x000fc800078efcff */
[----:B------:R-:W-:Y:S02]  /*1410*/  ISETP.LT.OR P0, PT, R25, RZ, P0 ;  /* 0x000000ff1900720c */ /* 0x000fe40000701670 */
[----:B------:R-:W-:Y:S02]  /*1420*/  LOP3.LUT R36, R37, R36, RZ, 0xfc, !PT ;  /* 0x0000002425247212 */ /* 0x000fe400078efcff */
[----:B------:R-:W-:Y:S02]  /*1430*/  ISETP.GE.OR P0, PT, R42, UR15, P0 ;  /* 0x0000000f2a007c0c */ /* 0x000fe40008706670 */
[----:B------:R-:W-:Y:S02]  /*1440*/  ISETP.LT.OR P1, PT, R36, RZ, P1 ;  /* 0x000000ff2400720c */ /* 0x000fe40000f21670 */
[----:B------:R-:W-:Y:S02]  /*1450*/  ISETP.GE.OR P0, PT, R30, UR14, P0 ;  /* 0x0000000e1e007c0c */ /* 0x000fe40008706670 */
[----:B------:R-:W-:-:S04]  /*1460*/  ISETP.GE.OR P1, PT, R42, UR15, P1 ;  /* 0x0000000f2a007c0c */ /* 0x000fc80008f26670 */
[----:B------:R-:W-:-:S07]  /*1470*/  ISETP.GE.OR P1, PT, R30, UR14, P1 ;  /* 0x0000000e1e007c0c */ /* 0x000fce0008f26670 */
[----:B0-----:R-:W0:Y:S08]  /*1480*/  @!P0 LDC.64 R22, c[0x0][0x210] ;  /* 0x00008400ff168b82 */ /* 0x001e300000000a00 */
[----:B------:R-:W1:Y:S01]  /*1490*/  @!P1 LDC.64 R24, c[0x0][0x210] ;  /* 0x00008400ff189b82 */ /* 0x000e620000000a00 */
[----:B------:R-:W-:-:S04]  /*14a0*/  @!P0 IADD3 R36, P2, R28, R17, RZ ;  /* 0x000000111c248210 */ /* 0x000fc80007f5e0ff */
[----:B------:R-:W-:Y:S02]  /*14b0*/  @!P0 LEA.HI.X.SX32 R37, R28, R18, 0x1, P2 ;  /* 0x000000121c258211 */ /* 0x000fe400010f0eff */
[----:B0-----:R-:W-:-:S04]  /*14c0*/  @!P0 LEA R22, P2, R36, R22, 0x3 ;  /* 0x0000001624168211 */ /* 0x001fc800078418ff */
[----:B------:R-:W-:Y:S02]  /*14d0*/  @!P0 LEA.HI.X R23, R36, R23, R37, 0x3, P2 ;  /* 0x0000001724178211 */ /* 0x000fe400010f1c25 */
[----:B------:R-:W-:-:S06]  /*14e0*/  CS2R R36, SRZ ;  /* 0x0000000000247805 */ /* 0x000fcc000001ff00 */
[----:B------:R-:W3:Y:S04]  /*14f0*/  @!P0 LDG.E.64 R36, desc[UR10][R22.64] ;  /* 0x0000000a16248981 */ /* 0x000ee8000c1e1b00 */
[----:B------:R-:W3:Y:S01]  /*1500*/  LDG.E.64 R22, desc[UR10][R32.64+0x38] ;  /* 0x0000380a20167981 */ /* 0x000ee2000c1e1b00 */
[----:B--2---:R-:W-:Y:S01]  /*1510*/  DFMA R34, R38, R40, R34 ;  /* 0x000000282622722b */ /* 0x004fe20000000022 */
[----:B------:R-:W-:-:S04]  /*1520*/  @!P1 IADD3 R38, P3, R21, R17, RZ ;  /* 0x0000001115269210 */ /* 0x000fc80007f7e0ff */
[----:B------:R-:W-:Y:S02]  /*1530*/  @!P1 LEA.HI.X.SX32 R39, R21, R18, 0x1, P3 ;  /* 0x0000001215279211 */ /* 0x000fe400018f0eff */
[----:B-1----:R-:W-:-:S04]  /*1540*/  @!P1 LEA R24, P2, R38, R24, 0x3 ;  /* 0x0000001826189211 */ /* 0x002fc800078418ff */
[----:B------:R-:W-:Y:S02]  /*1550*/  @!P1 LEA.HI.X R25, R38, R25, R39, 0x3, P2 ;  /* 0x0000001926199211 */ /* 0x000fe400010f1c27 */
[----:B------:R-:W-:-:S06]  /*1560*/  CS2R R38, SRZ ;  /* 0x0000000000267805 */ /* 0x000fcc000001ff00 */
[----:B------:R-:W2:Y:S04]  /*1570*/  @!P1 LDG.E.64 R38, desc[UR10][R24.64] ;  /* 0x0000000a18269981 */ /* 0x000ea8000c1e1b00 */
[----:B------:R0:W2:Y:S01]  /*1580*/  LDG.E.64 R24, desc[UR10][R32.64+0x40] ;  /* 0x0000400a20187981 */ /* 0x0000a2000c1e1b00 */
[----:B------:R-:W-:Y:S01]  /*1590*/  VIADD R0, R0, 0x1 ;  /* 0x0000000100007836 */ /* 0x000fe20000000000 */
[----:B0-----:R-:W-:-:S05]  /*15a0*/  IADD3 R32, P0, R32, 0x48, RZ ;  /* 0x0000004820207810 */ /* 0x001fca0007f1e0ff */
[----:B------:R-:W-:Y:S01]  /*15b0*/  IMAD.X R33, RZ, RZ, R33, P0 ;  /* 0x000000ffff217224 */ /* 0x000fe200000e0621 */
[----:B------:R-:W-:Y:S01]  /*15c0*/  ISETP.NE.AND P0, PT, R0, 0x3, PT ;  /* 0x000000030000780c */ /* 0x000fe20003f05270 */
[----:B------:R-:W-:Y:S01]  /*15d0*/  VIADD R30, R30, -UR17 ;  /* 0x800000111e1e7c36 */ /* 0x000fe20008000000 */
[----:B---3--:R-:W-:Y:S01]  /*15e0*/  DFMA R36, R22, R36, R34 ;  /* 0x000000241624722b */ /* 0x008fe20000000022 */
[----:B------:R-:W-:-:S04]  /*15f0*/  IMAD R34, RZ, RZ, -UR4 ;  /* 0x80000004ff227e24 */ /* 0x000fc8000f8e02ff */
        /* <DEDUP_REMOVED lines=9> */
[----:B--2---:R-:W-:Y:S01]  /*1690*/  DFMA R36, R24, R38, R36 ;  /* 0x000000261824722b */ /* 0x004fe20000000024 */
[----:B------:R-:W-:Y:S10]  /*16a0*/  @P0 BRA `(.L_x_309) ;  /* 0xfffffff400b00947 */ /* 0x000ff4000383ffff */
        /* <DEDUP_REMOVED lines=9> */
.L_x_308:
[----:B------:R-:W-:Y:S05]  /*1740*/  BSYNC B0 ;  /* 0x0000000000007941 */ /* 0x000fea0003800000 */
.L_x_307:
        /* <DEDUP_REMOVED lines=28> */
[----:B------:R0:W-:Y:S02]  /*1910*/  STG.E.64 desc[UR10][R6.64], R36 ;  /* 0x0000002406007986 */ /* 0x0001e4000c101b0a */
[----:B------:R-:W-:Y:S01]  /*1920*/  IMAD.X R4, RZ, RZ, R4, P0 ;  /* 0x000000ffff047224 */ /* 0x000fe200000e0604 */
[----:B------:R-:W-:-:S04]  /*1930*/  ISETP.GE.U32.AND P0, PT, R3, UR5, PT ;  /* 0x0000000503007c0c */ /* 0x000fc8000bf06070 */
[----:B------:R-:W-:-:S13]  /*1940*/  ISETP.GE.AND.EX P0, PT, R4, UR6, PT, P0 ;  /* 0x0000000604007c0c */ /* 0x000fda000bf06300 */
[----:B0-----:R-:W-:Y:S05]  /*1950*/  @!P0 BRA `(.L_x_311) ;  /* 0xffffffe800788947 */ /* 0x001fea000383ffff */
[----:B------:R-:W-:Y:S05]  /*1960*/  EXIT ;  /* 0x000000000000794d */ /* 0x000fea0003800000 */
.L_x_312:
        /* <DEDUP_REMOVED lines=9> */
.L_x_490:


//--------------------- .text._ZN2at6native51_GLOBAL__N__11011a27_18_DepthwiseConv3d_cu_35e0c7b543conv_depthwise3d_cuda_backward_input_kernelIddLi3ELi3ELi3ELi1ELi1ELi1ELin1ELin1ELin1EEEvNS_27GenericPackedTensorAccessorIKT_Lm5ENS_16DefaultPtrTraitsEiEENS3_IS4_Lm5ES6_iEES7_iiiiiiiii --------------------------
	.section	.text._ZN2at6native51_GLOBAL__N__11011a27_18_DepthwiseConv3d_cu_35e0c7b543conv_depthwise3d_cuda_backward_input_kernelIddLi3ELi3ELi3ELi1ELi1ELi1ELin1ELin1ELin1EEEvNS_27GenericPackedTensorAccessorIKT_Lm5ENS_16DefaultPtrTraitsEiEENS3_IS4_Lm5ES6_iEES7_iiiiiiiii,"ax",@progbits
	.align	128
.text._ZN2at6native51_GLOBAL__N__11011a27_18_DepthwiseConv3d_cu_35e0c7b543conv_depthwise3d_cuda_backward_input_kernelIddLi3ELi3ELi3ELi1ELi1ELi1ELin1ELin1ELin1EEEvNS_27GenericPackedTensorAccessorIKT_Lm5ENS_16DefaultPtrTraitsEiEENS3_IS4_Lm5ES6_iEES7_iiiiiiiii:
        .type           _ZN2at6native51_GLOBAL__N__11011a27_18_DepthwiseConv3d_cu_35e0c7b543conv_depthwise3d_cuda_backward_input_kernelIddLi3ELi3ELi3ELi1ELi1ELi1ELin1ELin1ELin1EEEvNS_27GenericPackedTensorAccessorIKT_Lm5ENS_16DefaultPtrTraitsEiEENS3_IS4_Lm5ES6_iEES7_iiiiiiiii,@function
        .size           _ZN2at6native51_GLOBAL__N__11011a27_18_DepthwiseConv3d_cu_35e0c7b543conv_depthwise3d_cuda_backward_input_kernelIddLi3ELi3ELi3ELi1ELi1ELi1ELin1ELin1ELin1EEEvNS_27GenericPackedTensorAccessorIKT_Lm5ENS_16DefaultPtrTraitsEiEENS3_IS4_Lm5ES6_iEES7_iiiiiiiii,(.L_x_491 - _ZN2at6native51_GLOBAL__N__11011a27_18_DepthwiseConv3d_cu_35e0c7b543conv_depthwise3d_cuda_backward_input_kernelIddLi3ELi3ELi3ELi1ELi1ELi1ELin1ELin1ELin1EEEvNS_27GenericPackedTensorAccessorIKT_Lm5ENS_16DefaultPtrTraitsEiEENS3_IS4_Lm5ES6_iEES7_iiiiiiiii)
        .other          _ZN2at6native51_GLOBAL__N__11011a27_18_DepthwiseConv3d_cu_35e0c7b543conv_depthwise3d_cuda_backward_input_kernelIddLi3ELi3ELi3ELi1ELi1ELi1ELin1ELin1ELin1EEEvNS_27GenericPackedTensorAccessorIKT_Lm5ENS_16DefaultPtrTraitsEiEENS3_IS4_Lm5ES6_iEES7_iiiiiiiii,@"STO_CUDA_ENTRY STV_DEFAULT"
_ZN2at6native51_GLOBAL__N__11011a27_18_DepthwiseConv3d_cu_35e0c7b543conv_depthwise3d_cuda_backward_input_kernelIddLi3ELi3ELi3ELi1ELi1ELi1ELin1ELin1ELin1EEEvNS_27GenericPackedTensorAccessorIKT_Lm5ENS_16DefaultPtrTraitsEiEENS3_IS4_Lm5ES6_iEES7_iiiiiiiii:
        /* <DEDUP_REMOVED lines=15> */
[----:B------:R-:W-:Y:S01]  /*00f0*/  IMAD.MOV.U32 R34, RZ, RZ, R32 ;  /* 0x000000ffff227224 */ /* 0x000fe200078e0020 */
[----:B------:R-:W-:Y:S01]  /*0100*/  ULDC.64 UR6, c[0x0][0x208] ;  /* 0x0000820000067ab9 */ /* 0x000fe20000000a00 */
[----:B------:R-:W-:Y:S01]  /*0110*/  IMAD R32, R5, UR4, RZ ;  /* 0x0000000405207c24 */ /* 0x000fe2000f8e02ff */
[----:B------:R-:W-:Y:S01]  /*0120*/  ULDC UR9, c[0x0][0x258] ;  /* 0x0000960000097ab9 */ /* 0x000fe20000000800 */
[----:B------:R-:W-:Y:S01]  /*0130*/  ULDC UR15, c[0x0][0x2a8] ;  /* 0x0000aa00000f7ab9 */ /* 0x000fe20000000800 */
[----:B------:R-:W-:Y:S01]  /*0140*/  ULDC UR16, c[0x0][0x2a4] ;  /* 0x0000a90000107ab9 */ /* 0x000fe20000000800 */
[----:B------:R-:W1:Y:S01]  /*0150*/  LDC R11, c[0x0][0x21c] ;  /* 0x00008700ff0b7b82 */ /* 0x000e620000000800 */
        /* <DEDUP_REMOVED lines=26> */
.L_x_317:
        /* <DEDUP_REMOVED lines=68> */
[C---:B------:R-:W-:Y:S02]  /*0740*/  IMAD R0, R11.reuse, R2, R0 ;  /* 0x000000020b007224 */ /* 0x040fe400078e0200 */
[----:B------:R-:W-:Y:S01]  /*0750*/  IMAD.MOV R2, RZ, RZ, -R31 ;  /* 0x000000ffff027224 */ /* 0x000fe200078e0a1f */
[----:B0-----:R-:W0:Y:S02]  /*0760*/  MUFU.RCP R6, R6 ;  /* 0x0000000600067308 */ /* 0x001e240000001000 */
        /* <DEDUP_REMOVED lines=20> */
[----:B------:R-:W-:Y:S02]  /*08b0*/  IMAD.MOV R6, RZ, RZ, -R30 ;  /* 0x000000ffff067224 */ /* 0x000fe400078e0a1e */
[----:B------:R-:W-:Y:S02]  /*08c0*/  IMAD R0, R13, R5, R0 ;  /* 0x000000050d007224 */ /* 0x000fe400078e0200 */
[----:B------:R-:W-:Y:S02]  /*08d0*/  IMAD R22, R22, R4, R31 ;  /* 0x0000000416167224 */ /* 0x000fe400078e021f */
[----:B------:R-:W-:Y:S01]  /*08e0*/  IMAD R21, R21, R6, R8 ;  /* 0x0000000615157224 */ /* 0x000fe200078e0208 */
        /* <DEDUP_REMOVED lines=15> */
[----:B------:R-:W-:-:S12]  /*09e0*/  IMAD R0, R3, R2, R34 ;  /* 0x0000000203007224 */ /* 0x000fd800078e0222 */
[----:B------:R-:W-:Y:S05]  /*09f0*/  @P0 BRA `(.L_x_314) ;  /* 0x0000001400980947 */ /* 0x000fea0003800000 */
[----:B------:R-:W0:Y:S01]  /*0a00*/  LDC R6, c[0x0][0x2a4] ;  /* 0x0000a900ff067b82 */ /* 0x000e220000000800 */
[----:B------:R-:W-:Y:S02]  /*0a10*/  ULDC.64 UR4, c[0x0][0x2b0] ;  /* 0x0000ac0000047ab9 */ /* 0x000fe40000000a00 */
[----:B------:R-:W-:Y:S01]  /*0a20*/  VIADD R19, R22, UR4 ;  /* 0x0000000416137c36 */ /* 0x000fe20008000000 */
[----:B------:R-:W-:Y:S01]  /*0a30*/  ULDC UR4, c[0x0][0x28c] ;  /* 0x0000a30000047ab9 */ /* 0x000fe20000000800 */
[----:B------:R-:W-:Y:S02]  /*0a40*/  VIADD R25, R0, UR5 ;  /* 0x0000000500197c36 */ /* 0x000fe40008000000 */
[C---:B------:R-:W-:Y:S01]  /*0a50*/  VIADD R11, R19.reuse, 0xffffffff ;  /* 0xffffffff130b7836 */ /* 0x040fe20000000000 */
[----:B------:R-:W1:Y:S01]  /*0a60*/  LDC R4, c[0x0][0x2a8] ;  /* 0x0000aa00ff047b82 */ /* 0x000e620000000800 */
[----:B------:R-:W-:Y:S01]  /*0a70*/  IABS R27, R19 ;  /* 0x00000013001b7213 */ /* 0x000fe20000000000 */
[----:B------:R-:W-:-:S02]  /*0a80*/  VIADD R15, R19, 0xfffffffe ;  /* 0xfffffffe130f7836 */ /* 0x000fc40000000000 */
[----:B------:R-:W-:Y:S01]  /*0a90*/  IABS R37, R11 ;  /* 0x0000000b00257213 */ /* 0x000fe20000000000 */
[----:B------:R-:W-:Y:S02]  /*0aa0*/  VIADD R29, R25, 0xfffffffe ;  /* 0xfffffffe191d7836 */ /* 0x000fe40000000000 */
[----:B------:R-:W-:-:S03]  /*0ab0*/  IABS R39, R15 ;  /* 0x0000000f00277213 */ /* 0x000fc60000000000 */
        /* <DEDUP_REMOVED lines=9> */
[----:B-1----:R-:W1:Y:S01]  /*0b50*/  MUFU.RCP R5, R5 ;  /* 0x0000000500057308 */ /* 0x002e620000001000 */
[----:B0-----:R-:W-:-:S07]  /*0b60*/  VIADD R8, R2, 0xffffffe ;  /* 0x0ffffffe02087836 */ /* 0x001fce0000000000 */
[----:B------:R0:W2:Y:S01]  /*0b70*/  F2I.FTZ.U32.TRUNC.NTZ R9, R8 ;  /* 0x0000000800097305 */ /* 0x0000a2000021f000 */
[----:B-1----:R-:W-:Y:S02]  /*0b80*/  VIADD R3, R5, 0xffffffe ;  /* 0x0ffffffe05037836 */ /* 0x002fe40000000000 */
[----:B0-----:R-:W-:-:S05]  /*0b90*/  IMAD.MOV.U32 R8, RZ, RZ, RZ ;  /* 0x000000ffff087224 */ /* 0x001fca00078e00ff */
[----:B------:R-:W0:Y:S01]  /*0ba0*/  F2I.FTZ.U32.TRUNC.NTZ R3, R3 ;  /* 0x0000000300037305 */ /* 0x000e22000021f000 */
[----:B--2---:R-:W-:-:S04]  /*0bb0*/  IMAD.MOV R13, RZ, RZ, -R9 ;  /* 0x000000ffff0d7224 */ /* 0x004fc800078e0a09 */
[----:B------:R-:W-:-:S04]  /*0bc0*/  IMAD R13, R13, R10, RZ ;  /* 0x0000000a0d0d7224 */ /* 0x000fc800078e02ff */
[----:B------:R-:W-:-:S04]  /*0bd0*/  IMAD.HI.U32 R8, R9, R13, R8 ;  /* 0x0000000d09087227 */ /* 0x000fc800078e0008 */
[----:B0-----:R-:W-:Y:S02]  /*0be0*/  IMAD.MOV R14, RZ, RZ, -R3 ;  /* 0x000000ffff0e7224 */ /* 0x001fe400078e0a03 */
[----:B------:R-:W-:-:S04]  /*0bf0*/  IMAD.HI.U32 R12, R8, R37, RZ ;  /* 0x00000025080c7227 */ /* 0x000fc800078e00ff */
[----:B------:R-:W-:-:S04]  /*0c00*/  IMAD.HI.U32 R5, R8, R27, RZ ;  /* 0x0000001b08057227 */ /* 0x000fc800078e00ff */
[----:B------:R-:W-:Y:S02]  /*0c10*/  IMAD.MOV R9, RZ, RZ, -R12 ;  /* 0x000000ffff097224 */ /* 0x000fe400078e0a0c */
        /* <DEDUP_REMOVED lines=11> */
[-C--:B------:R-:W-:Y:S01]  /*0cd0*/  LOP3.LUT R25, R25, R4.reuse, RZ, 0x3c, !PT ;  /* 0x0000000419197212 */ /* 0x080fe200078e3cff */
[----:B------:R-:W-:Y:S01]  /*0ce0*/  IMAD.HI.U32 R9, R3, R9, R2 ;  /* 0x0000000903097227 */ /* 0x000fe200078e0002 */
[----:B------:R-:W-:-:S03]  /*0cf0*/  LOP3.LUT R13, R13, R4, RZ, 0x3c, !PT ;  /* 0x000000040d0d7212 */ /* 0x000fc600078e3cff */
[----:B------:R-:W-:Y:S02]  /*0d00*/  IMAD.MOV R2, RZ, RZ, -R8 ;  /* 0x000000ffff027224 */ /* 0x000fe400078e0a08 */
[----:B------:R-:W-:-:S04]  /*0d10*/  IMAD.HI.U32 R3, R9, R16, RZ ;  /* 0x0000001009037227 */ /* 0x000fc800078e00ff */
[C---:B------:R-:W-:Y:S02]  /*0d20*/  IMAD R39, R10.reuse, R2, R39 ;  /* 0x000000020a277224 */ /* 0x040fe400078e0227 */
[----:B------:R-:W-:Y:S02]  /*0d30*/  IMAD.MOV R18, RZ, RZ, -R3 ;  /* 0x000000ffff127224 */ /* 0x000fe400078e0a03 */
[----:B------:R-:W-:Y:S01]  /*0d40*/  IMAD.HI.U32 R2, R9, R14, RZ ;  /* 0x0000000e09027227 */ /* 0x000fe200078e00ff */
[----:B------:R-:W-:-:S03]  /*0d50*/  ISETP.GT.U32.AND P3, PT, R10, R39, PT ;  /* 0x000000270a00720c */ /* 0x000fc60003f64070 */
[----:B------:R-:W-:Y:S02]  /*0d60*/  IMAD R16, R7, R18, R16 ;  /* 0x0000001207107224 */ /* 0x000fe400078e0210 */
[----:B------:R-:W-:Y:S02]  /*0d70*/  IMAD.MOV R18, RZ, RZ, -R2 ;  /* 0x000000ffff127224 */ /* 0x000fe400078e0a02 */
[----:B------:R-:W-:Y:S01]  /*0d80*/  @!P1 IMAD.IADD R27, R27, 0x1, -R10 ;  /* 0x000000011b1b9824 */ /* 0x000fe200078e0a0a */
[C---:B------:R-:W-:Y:S01]  /*0d90*/  ISETP.GT.U32.AND P5, PT, R7.reuse, R16, PT ;  /* 0x000000100700720c */ /* 0x040fe20003fa4070 */
[----:B------:R-:W-:Y:S02]  /*0da0*/  IMAD R14, R7, R18, R14 ;  /* 0x00000012070e7224 */ /* 0x000fe400078e020e */
[----:B------:R-:W-:Y:S01]  /*0db0*/  IMAD.HI.U32 R9, R9, R20, RZ ;  /* 0x0000001409097227 */ /* 0x000fe200078e00ff */
[----:B------:R-:W-:Y:S02]  /*0dc0*/  ISETP.GE.U32.AND P2, PT, R27, R10, PT ;  /* 0x0000000a1b00720c */ /* 0x000fe40003f46070 */
[----:B------:R-:W-:Y:S01]  /*0dd0*/  ISETP.GT.U32.AND P0, PT, R7, R14, PT ;  /* 0x0000000e0700720c */ /* 0x000fe20003f04070 */
[----:B------:R-:W-:-:S02]  /*0de0*/  @!P3 IMAD.IADD R39, R39, 0x1, -R10 ;  /* 0x000000012727b824 */ /* 0x000fc400078e0a0a */
[----:B------:R-:W-:Y:S02]  /*0df0*/  @!P4 IMAD.IADD R37, R37, 0x1, -R10 ;  /* 0x000000012525c824 */ /* 0x000fe400078e0a0a */
[----:B------:R-:W-:Y:S02]  /*0e00*/  IMAD.MOV R18, RZ, RZ, -R9 ;  /* 0x000000ffff127224 */ /* 0x000fe400078e0a09 */
[----:B------:R-:W-:Y:S01]  /*0e10*/  @!P4 VIADD R12, R12, 0x1 ;  /* 0x000000010c0cc836 */ /* 0x000fe20000000000 */
[----:B------:R-:W-:Y:S01]  /*0e20*/  ISETP.GE.U32.AND P4, PT, R39, R10, PT ;  /* 0x0000000a2700720c */ /* 0x000fe20003f86070 */
[----:B------:R-:W-:Y:S01]  /*0e30*/  IMAD R18, R7, R18, R20 ;  /* 0x0000001207127224 */ /* 0x000fe200078e0214 */
[----:B------:R-:W-:Y:S01]  /*0e40*/  ISETP.GE.U32.AND P6, PT, R37, R10, PT ;  /* 0x0000000a2500720c */ /* 0x000fe20003fc6070 */
[----:B------:R-:W-:Y:S02]  /*0e50*/  @!P1 VIADD R5, R5, 0x1 ;  /* 0x0000000105059836 */ /* 0x000fe40000000000 */
[----:B------:R-:W-:Y:S01]  /*0e60*/  @!P5 IMAD.IADD R16, R16, 0x1, -R7 ;  /* 0x000000011010d824 */ /* 0x000fe200078e0a07 */
[----:B------:R-:W-:Y:S01]  /*0e70*/  ISETP.GT.U32.AND P1, PT, R7, R18, PT ;  /* 0x000000120700720c */ /* 0x000fe20003f24070 */
[----:B------:R-:W-:-:S02]  /*0e80*/  @P2 VIADD R5, R5, 0x1 ;  /* 0x0000000105052836 */ /* 0x000fc40000000000 */
[----:B------:R-:W-:Y:S01]  /*0e90*/  @!P3 VIADD R8, R8, 0x1 ;  /* 0x000000010808b836 */ /* 0x000fe20000000000 */
[-C--:B------:R-:W-:Y:S01]  /*0ea0*/  ISETP.GE.U32.AND P2, PT, R16, R7.reuse, PT ;  /* 0x000000071000720c */ /* 0x080fe20003f46070 */
[--C-:B------:R-:W-:Y:S01]  /*0eb0*/  @!P0 IMAD.IADD R14, R14, 0x1, -R7.reuse ;  /* 0x000000010e0e8824 */ /* 0x100fe200078e0a07 */
[----:B------:R-:W-:Y:S01]  /*0ec0*/  LOP3.LUT R16, R19, R6, RZ, 0x3c, !PT ;  /* 0x0000000613107212 */ /* 0x000fe200078e3cff */
[----:B------:R-:W-:Y:S02]  /*0ed0*/  @P4 VIADD R8, R8, 0x1 ;  /* 0x0000000108084836 */ /* 0x000fe40000000000 */
[----:B------:R-:W-:Y:S01]  /*0ee0*/  @P6 VIADD R12, R12, 0x1 ;  /* 0x000000010c0c6836 */ /* 0x000fe20000000000 */
[-C--:B------:R-:W-:Y:S01]  /*0ef0*/  ISETP.GE.U32.AND P4, PT, R14, R7.reuse, PT ;  /* 0x000000070e00720c */ /* 0x080fe20003f86070 */
[----:B------:R-:W-:Y:S01]  /*0f00*/  @!P5 VIADD R3, R3, 0x1 ;  /* 0x000000010303d836 */ /* 0x000fe20000000000 */
[----:B------:R-:W-:Y:S01]  /*0f10*/  ISETP.GE.AND P6, PT, R11, RZ, PT ;  /* 0x000000ff0b00720c */ /* 0x000fe20003fc6270 */
[----:B------:R-:W-:Y:S01]  /*0f20*/  @!P1 IMAD.IADD R18, R18, 0x1, -R7 ;  /* 0x0000000112129824 */ /* 0x000fe200078e0a07 */
[----:B------:R-:W0:Y:S01]  /*0f30*/  LDC.64 R10, c[0x0][0x270] ;  /* 0x00009c00ff0a7b82 */ /* 0x000e220000000a00 */
[----:B------:R-:W-:Y:S01]  /*0f40*/  @!P0 VIADD R2, R2, 0x1 ;  /* 0x0000000102028836 */ /* 0x000fe20000000000 */
[----:B------:R-:W-:Y:S01]  /*0f50*/  ISETP.GE.AND P5, PT, R25, RZ, PT ;  /* 0x000000ff1900720c */ /* 0x000fe20003fa6270 */
[----:B------:R-:W-:Y:S01]  /*0f60*/  @P2 VIADD R3, R3, 0x1 ;  /* 0x0000000103032836 */ /* 0x000fe20000000000 */
[----:B------:R-:W-:Y:S01]  /*0f70*/  ISETP.GE.U32.AND P2, PT, R18, R7, PT ;  /* 0x000000071200720c */ /* 0x000fe20003f46070 */
[----:B------:R-:W-:Y:S01]  /*0f80*/  @!P1 VIADD R9, R9, 0x1 ;  /* 0x0000000109099836 */ /* 0x000fe20000000000 */
[----:B------:R-:W-:Y:S01]  /*0f90*/  ISETP.GE.AND P0, PT, R13, RZ, PT ;  /* 0x000000ff0d00720c */ /* 0x000fe20003f06270 */
[----:B------:R-:W-:Y:S01]  /*0fa0*/  IMAD R7, R17, UR4, RZ ;  /* 0x0000000411077c24 */ /* 0x000fe2000f8e02ff */
[----:B------:R-:W-:Y:S01]  /*0fb0*/  ISETP.GE.AND P3, PT, R16, RZ, PT ;  /* 0x000000ff1000720c */ /* 0x000fe20003f66270 */
[----:B------:R-:W-:Y:S01]  /*0fc0*/  @P4 VIADD R2, R2, 0x1 ;  /* 0x0000000102024836 */ /* 0x000fe20000000000 */
[----:B------:R-:W-:Y:S01]  /*0fd0*/  ISETP.GE.AND P4, PT, R29, RZ, PT ;  /* 0x000000ff1d00720c */ /* 0x000fe20003f86270 */
[----:B------:R-:W-:Y:S01]  /*0fe0*/  @!P6 IMAD.MOV R12, RZ, RZ, -R12 ;  /* 0x000000ffff0ce224 */ /* 0x000fe200078e0a0c */
[----:B------:R-:W-:-:S02]  /*0ff0*/  ISETP.GE.AND P6, PT, R15, RZ, PT ;  /* 0x000000ff0f00720c */ /* 0x000fc40003fc6270 */
[----:B------:R-:W-:Y:S02]  /*1000*/  CS2R R28, SRZ ;  /* 0x00000000001c7805 */ /* 0x000fe4000001ff00 */
[----:B------:R-:W-:Y:S01]  /*1010*/  LOP3.LUT R13, RZ, R4, RZ, 0x33, !PT ;  /* 0x00000004ff0d7212 */ /* 0x000fe200078e33ff */
[----:B------:R-:W-:Y:S01]  /*1020*/  @!P5 IMAD.MOV R2, RZ, RZ, -R2 ;  /* 0x000000ffff02d224 */ /* 0x000fe200078e0a02 */
[----:B------:R-:W-:Y:S01]  /*1030*/  ISETP.NE.AND P1, PT, R6, RZ, PT ;  /* 0x000000ff0600720c */ /* 0x000fe20003f25270 */
[----:B------:R-:W-:Y:S01]  /*1040*/  @P2 VIADD R9, R9, 0x1 ;  /* 0x0000000109092836 */ /* 0x000fe20000000000 */
[----:B------:R-:W-:Y:S01]  /*1050*/  ISETP.NE.AND P2, PT, R4, RZ, PT ;  /* 0x000000ff0400720c */ /* 0x000fe20003f45270 */
[----:B------:R-:W-:Y:S01]  /*1060*/  @!P0 IMAD.MOV R3, RZ, RZ, -R3 ;  /* 0x000000ffff038224 */ /* 0x000fe200078e0a03 */
[----:B------:R-:W-:Y:S01]  /*1070*/  LOP3.LUT R6, RZ, R6, RZ, 0x33, !PT ;  /* 0x00000006ff067212 */ /* 0x000fe200078e33ff */
[----:B------:R-:W-:Y:S01]  /*1080*/  @!P3 IMAD.MOV R5, RZ, RZ, -R5 ;  /* 0x000000ffff05b224 */ /* 0x000fe200078e0a05 */
[----:B------:R-:W-:Y:S01]  /*1090*/  SEL R15, R13, R2, !P2 ;  /* 0x000000020d0f7207 */ /* 0x000fe20005000000 */
[----:B------:R-:W-:Y:S01]  /*10a0*/  @!P4 IMAD.MOV R9, RZ, RZ, -R9 ;  /* 0x000000ffff09c224 */ /* 0x000fe200078e0a09 */
[----:B------:R-:W-:Y:S01]  /*10b0*/  SEL R18, R6, R12, !P1 ;  /* 0x0000000c06127207 */ /* 0x000fe20004800000 */
[----:B0-----:R-:W-:Y:S01]  /*10c0*/  IMAD.WIDE R10, R7, 0x8, R10 ;  /* 0x00000008070a7825 */ /* 0x001fe200078e020a */
[----:B------:R-:W-:-:S02]  /*10d0*/  SEL R14, R13, R3, !P2 ;  /* 0x000000030d0e7207 */ /* 0x000fc40005000000 */
[----:B------:R-:W-:Y:S01]  /*10e0*/  SEL R13, R13, R9, !P2 ;  /* 0x000000090d0d7207 */ /* 0x000fe20005000000 */
[----:B------:R-:W-:Y:S01]  /*10f0*/  @!P6 IMAD.MOV R8, RZ, RZ, -R8 ;  /* 0x000000ffff08e224 */ /* 0x000fe200078e0a08 */
[----:B------:R-:W-:Y:S01]  /*1100*/  SEL R20, R6, R5, !P1 ;  /* 0x0000000506147207 */ /* 0x000fe20004800000 */
[----:B------:R-:W-:Y:S02]  /*1110*/  IMAD.MOV.U32 R12, RZ, RZ, R10 ;  /* 0x000000ffff0c7224 */ /* 0x000fe400078e000a */
[----:B------:R-:W-:Y:S01]  /*1120*/  VIADD R10, R0, UR5 ;  /* 0x00000005000a7c36 */ /* 0x000fe20008000000 */
[----:B------:R-:W-:Y:S01]  /*1130*/  SEL R16, R6, R8, !P1 ;  /* 0x0000000806107207 */ /* 0x000fe20004800000 */
[----:B------:R-:W-:-:S07]  /*1140*/  IMAD R9, R15, R4, RZ ;  /* 0x000000040f097224 */ /* 0x000fce00078e02ff */
.L_x_316:
        /* <DEDUP_REMOVED lines=25> */
.L_x_315:
        /* <DEDUP_REMOVED lines=21> */
[----:B------:R-:W-:-:S04]  /*1430*/  ISETP.GE.OR P0, PT, R15, UR8, !P0 ;  /* 0x000000080f007c0c */ /* 0x000fc8000c706670 */
[----:B------:R-:W-:-:S04]  /*1440*/  ISETP.GE.OR P0, PT, R20, UR11, P0 ;  /* 0x0000000b14007c0c */ /* 0x000fc80008706670 */
[----:B------:R-:W-:Y:S02]  /*1450*/  ISETP.GE.OR P1, PT, R37, UR10, P0 ;  /* 0x0000000a25007c0c */ /* 0x000fe40008726670 */
[----:B------:R-:W-:-:S04]  /*1460*/  ISETP.GE.AND P0, PT, R24, RZ, PT ;  /* 0x000000ff1800720c */ /* 0x000fc80003f06270 */
[----:B------:R-:W-:-:S04]  /*1470*/  ISETP.GE.OR P0, PT, R14, UR8, !P0 ;  /* 0x000000080e007c0c */ /* 0x000fc8000c706670 */
[----:B------:R-:W-:-:S03]  /*1480*/  ISETP.GE.OR P0, PT, R20, UR11, P0 ;  /* 0x0000000b14007c0c */ /* 0x000fc60008706670 */
[----:B------:R-:W0:Y:S01]  /*1490*/  @!P1 LDC.64 R24, c[0x0][0x210] ;  /* 0x00008400ff189b82 */ /* 0x000e220000000a00 */
[----:B------:R-:W-:Y:S01]  /*14a0*/  @!P1 IMAD R41, R40, UR8, R15 ;  /* 0x0000000828299c24 */ /* 0x000fe2000f8e020f */
[----:B------:R-:W-:-:S04]  /*14b0*/  ISETP.GE.OR P0, PT, R37, UR10, P0 ;  /* 0x0000000a25007c0c */ /* 0x000fc80008706670 */
[----:B------:R-:W-:-:S04]  /*14c0*/  @!P1 IADD3 R42, P2, R41, R6, RZ ;  /* 0x00000006292a9210 */ /* 0x000fc80007f5e0ff */
[----:B------:R-:W-:-:S05]  /*14d0*/  @!P1 LEA.HI.X.SX32 R41, R41, R5, 0x1, P2 ;  /* 0x0000000529299211 */ /* 0x000fca00010f0eff */
[----:B------:R-:W1:Y:S01]  /*14e0*/  @!P0 LDC.64 R26, c[0x0][0x210] ;  /* 0x00008400ff1a8b82 */ /* 0x000e620000000a00 */
[----:B0-----:R-:W-:Y:S01]  /*14f0*/  @!P1 LEA R44, P2, R42, R24, 0x3 ;  /* 0x000000182a2c9211 */ /* 0x001fe200078418ff */
[----:B------:R-:W-:-:S03]  /*1500*/  IMAD.MOV.U32 R24, RZ, RZ, R38 ;  /* 0x000000ffff187224 */ /* 0x000fc600078e0026 */
[----:B------:R-:W-:Y:S01]  /*1510*/  @!P1 LEA.HI.X R45, R42, R25, R41, 0x3, P2 ;  /* 0x000000192a2d9211 */ /* 0x000fe200010f1c29 */
[----:B------:R-:W-:-:S04]  /*1520*/  IMAD.MOV.U32 R25, RZ, RZ, R39 ;  /* 0x000000ffff197224 */ /* 0x000fc800078e0027 */
[----:B------:R-:W2:Y:S04]  /*1530*/  @!P1 LDG.E.64 R46, desc[UR6][R44.64] ;  /* 0x000000062c2e9981 */ /* 0x000ea8000c1e1b00 */
[----:B------:R-:W2:Y:S01]  /*1540*/  LDG.E.64 R38, desc[UR6][R24.64] ;  /* 0x0000000618267981 */ /* 0x000ea2000c1e1b00 */
[----:B------:R-:W-:Y:S01]  /*1550*/  LOP3.LUT R42, R13, R20, R37, 0xfe, !PT ;  /* 0x000000140d2a7212 */ /* 0x000fe200078efe25 */
[----:B------:R-:W-:Y:S02]  /*1560*/  @!P0 IMAD R41, R40, UR8, R14 ;  /* 0x0000000828298c24 */ /* 0x000fe4000f8e020e */
[----:B------:R-:W3:Y:S01]  /*1570*/  LDG.E.64 R48, desc[UR6][R24.64+0x10] ;  /* 0x0000100618307981 */ /* 0x000ee2000c1e1b00 */
[----:B------:R-:W-:-:S03]  /*1580*/  ISETP.GE.AND P1, PT, R42, RZ, PT ;  /* 0x000000ff2a00720c */ /* 0x000fc60003f26270 */
[----:B------:R-:W4:Y:S01]  /*1590*/  LDG.E.64 R44, desc[UR6][R24.64+0x8] ;  /* 0x00000806182c7981 */ /* 0x000f22000c1e1b00 */
[----:B------:R-:W-:-:S04]  /*15a0*/  ISETP.GE.OR P1, PT, R13, UR8, !P1 ;  /* 0x000000080d007c0c */ /* 0x000fc8000cf26670 */
[----:B------:R-:W-:-:S04]  /*15b0*/  ISETP.GE.OR P1, PT, R20, UR11, P1 ;  /* 0x0000000b14007c0c */ /* 0x000fc80008f26670 */
[----:B------:R-:W-:Y:S02]  /*15c0*/  ISETP.GE.OR P1, PT, R37, UR10, P1 ;  /* 0x0000000a25007c0c */ /* 0x000fe40008f26670 */
[----:B------:R-:W-:-:S04]  /*15d0*/  @!P0 IADD3 R42, P2, R41, R6, RZ ;  /* 0x00000006292a8210 */ /* 0x000fc80007f5e0ff */
[----:B------:R-:W-:Y:S02]  /*15e0*/  @!P0 LEA.HI.X.SX32 R41, R41, R5, 0x1, P2 ;  /* 0x0000000529298211 */ /* 0x000fe400010f0eff */
[----:B-1----:R-:W-:-:S04]  /*15f0*/  @!P0 LEA R50, P2, R42, R26, 0x3 ;  /* 0x0000001a2a328211 */ /* 0x002fc800078418ff */
[----:B------:R-:W-:Y:S02]  /*1600*/  @!P0 LEA.HI.X R51, R42, R27, R41, 0x3, P2 ;  /* 0x0000001b2a338211 */ /* 0x000fe400010f1c29 */
[----:B------:R-:W-:Y:S01]  /*1610*/  CS2R R42, SRZ ;  /* 0x00000000002a7805 */ /* 0x000fe2000001ff00 */
[----:B------:R-:W0:Y:S05]  /*1620*/  @!P1 LDC.64 R26, c[0x0][0x210] ;  /* 0x00008400ff1a9b82 */ /* 0x000e2a0000000a00 */
[----:B------:R1:W4:Y:S01]  /*1630*/  @!P0 LDG.E.64 R42, desc[UR6][R50.64] ;  /* 0x00000006322a8981 */ /* 0x000322000c1e1b00 */
[----:B------:R-:W-:-:S05]  /*1640*/  @!P1 IMAD R40, R40, UR8, R13 ;  /* 0x0000000828289c24 */ /* 0x000fca000f8e020d */
[----:B------:R-:W-:-:S04]  /*1650*/  @!P1 IADD3 R41, P0, R40, R6, RZ ;  /* 0x0000000628299210 */ /* 0x000fc80007f1e0ff */
[----:B------:R-:W-:Y:S02]  /*1660*/  @!P1 LEA.HI.X.SX32 R40, R40, R5, 0x1, P0 ;  /* 0x0000000528289211 */ /* 0x000fe400000f0eff */
[----:B0-----:R-:W-:-:S04]  /*1670*/  @!P1 LEA R26, P0, R41, R26, 0x3 ;  /* 0x0000001a291a9211 */ /* 0x001fc800078018ff */
[----:B------:R-:W-:Y:S02]  /*1680*/  @!P1 LEA.HI.X R27, R41, R27, R40, 0x3, P0 ;  /* 0x0000001b291b9211 */ /* 0x000fe400000f1c28 */
[----:B------:R-:W-:-:S06]  /*1690*/  CS2R R40, SRZ ;  /* 0x0000000000287805 */ /* 0x000fcc000001ff00 */
[----:B------:R0:W3:Y:S01]  /*16a0*/  @!P1 LDG.E.64 R40, desc[UR6][R26.64] ;  /* 0x000000061a289981 */ /* 0x0000e2000c1e1b00 */
[----:B-1----:R-:W-:-:S04]  /*16b0*/  LOP3.LUT R50, R15, R18, R37, 0xfe, !PT ;  /* 0x000000120f327212 */ /* 0x002fc800078efe25 */
[----:B------:R-:W-:-:S04]  /*16c0*/  ISETP.GE.AND P0, PT, R50, RZ, PT ;  /* 0x000000ff3200720c */ /* 0x000fc80003f06270 */
[----:B------:R-:W-:-:S04]  /*16d0*/  ISETP.GE.OR P0, PT, R15, UR8, !P0 ;  /* 0x000000080f007c0c */ /* 0x000fc8000c706670 */
[----:B------:R-:W-:-:S04]  /*16e0*/  ISETP.GE.OR P0, PT, R18, UR11, P0 ;  /* 0x0000000b12007c0c */ /* 0x000fc80008706670 */
[C---:B------:R-:W-:Y:S01]  /*16f0*/  ISETP.GE.OR P2, PT, R37.reuse, UR10, P0 ;  /* 0x0000000a25007c0c */ /* 0x040fe20008746670 */
[----:B------:R-:W-:-:S05]  /*1700*/  IMAD R51, R37, R36, RZ ;  /* 0x0000002425337224 */ /* 0x000fca00078e02ff */
[----:B------:R-:W-:-:S04]  /*1710*/  ISETP.NE.AND P0, PT, R2, R51, PT ;  /* 0x000000330200720c */ /* 0x000fc80003f05270 */
[----:B------:R-:W-:-:S03]  /*1720*/  ISETP.EQ.AND P1, PT, R7, R0, !P0 ;  /* 0x000000000700720c */ /* 0x000fc60004722270 */
[----:B0-----:R-:W0:Y:S01]  /*1730*/  @!P2 LDC.64 R26, c[0x0][0x210] ;  /* 0x00008400ff1aab82 */ /* 0x001e220000000a00 */
[----:B------:R-:W-:Y:S02]  /*1740*/  ISETP.EQ.AND P3, PT, R9, R10, P1 ;  /* 0x0000000a0900720c */ /* 0x000fe40000f62270 */
[----:B------:R-:W-:Y:S02]  /*1750*/  CS2R R50, SRZ ;  /* 0x0000000000327805 */ /* 0x000fe4000001ff00 */
[----:B------:R-:W-:Y:S01]  /*1760*/  LOP3.LUT R36, R14, R18, R37, 0xfe, !PT ;  /* 0x000000120e247212 */ /* 0x000fe200078efe25 */
[----:B--2---:R-:W-:Y:S01]  /*1770*/  DFMA R38, R38, R46, R28 ;  /* 0x0000002e2626722b */ /* 0x004fe2000000001c */
[----:B------:R-:W2:Y:S09]  /*1780*/  LDG.E.64 R46, desc[UR6][R24.64+0x20] ;  /* 0x00002006182e7981 */ /* 0x000eb2000c1e1b00 */
[----:B------:R-:W-:Y:S01]  /*1790*/  FSEL R38, R38, R28, P3 ;  /* 0x0000001c26267208 */ /* 0x000fe20001800000 */
[----:B------:R-:W-:-:S04]  /*17a0*/  IMAD R28, R37, UR11, R18 ;  /* 0x0000000b251c7c24 */ /* 0x000fc8000f8e0212 */
[----:B------:R-:W-:Y:S01]  /*17b0*/  @!P2 IMAD R28, R28, UR8, R15 ;  /* 0x000000081c1cac24 */ /* 0x000fe2000f8e020f */
[----:B------:R-:W-:-:S04]  /*17c0*/  FSEL R39, R39, R29, P3 ;  /* 0x0000001d27277208 */ /* 0x000fc80001800000 */
[----:B------:R-:W-:-:S04]  /*17d0*/  @!P2 IADD3 R29, P3, R28, R6, RZ ;  /* 0x000000061c1da210 */ /* 0x000fc80007f7e0ff */
[----:B------:R-:W-:Y:S02]  /*17e0*/  @!P2 LEA.HI.X.SX32 R28, R28, R5, 0x1, P3 ;  /* 0x000000051c1ca211 */ /* 0x000fe400018f0eff */
[----:B0-----:R-:W-:-:S04]  /*17f0*/  @!P2 LEA R26, P3, R29, R26, 0x3 ;  /* 0x0000001a1d1aa211 */ /* 0x001fc800078618ff */
[----:B------:R-:W-:Y:S02]  /*1800*/  @!P2 LEA.HI.X R27, R29, R27, R28, 0x3, P3 ;  /* 0x0000001b1d1ba211 */ /* 0x000fe400018f1c1c */
[----:B------:R-:W-:Y:S01]  /*1810*/  ISETP.GE.AND P3, PT, R36, RZ, PT ;  /* 0x000000ff2400720c */ /* 0x000fe20003f66270 */
[----:B------:R-:W5:Y:S04]  /*1820*/  LDG.E.64 R28, desc[UR6][R24.64+0x18] ;  /* 0x00001806181c7981 */ /* 0x000f68000c1e1b00 */
[----:B------:R0:W5:Y:S01]  /*1830*/  @!P2 LDG.E.64 R50, desc[UR6][R26.64] ;  /* 0x000000061a32a981 */ /* 0x000162000c1e1b00 */
[----:B------:R-:W-:Y:S01]  /*1840*/  ISETP.GE.OR P2, PT, R14, UR8, !P3 ;  /* 0x000000080e007c0c */ /* 0x000fe2000df46670 */
[----:B----4-:R-:W-:-:S03]  /*1850*/  DFMA R44, R44, R42, R38 ;  /* 0x0000002a2c2c722b */ /* 0x010fc60000000026 */
[----:B------:R-:W-:Y:S01]  /*1860*/  ISETP.GE.OR P2, PT, R18, UR11, P2 ;  /* 0x0000000b12007c0c */ /* 0x000fe20009746670 */
[----:B------:R-:W-:-:S03]  /*1870*/  IMAD.MOV R43, RZ, RZ, -R31 ;  /* 0x000000ffff2b7224 */ /* 0x000fc600078e0a1f */
[----:B------:R-:W-:Y:S01]  /*1880*/  ISETP.GE.OR P2, PT, R37, UR10, P2 ;  /* 0x0000000a25007c0c */ /* 0x000fe20009746670 */
[----:B------:R-:W-:-:S04]  /*1890*/  IMAD R42, R43, UR9, R34 ;  /* 0x000000092b2a7c24 */ /* 0x000fc8000f8e0222 */
[----:B------:R-:W-:Y:S02]  /*18a0*/  VIADD R42, R42, UR14 ;  /* 0x0000000e2a2a7c36 */ /* 0x000fe40008000000 */
[----:B------:R-:W-:Y:S02]  /*18b0*/  IMAD R43, R14, UR15, RZ ;  /* 0x0000000f0e2b7c24 */ /* 0x000fe4000f8e02ff */
[----:B------:R-:W-:-:S04]  /*18c0*/  VIADD R36, R42, 0xffffffff ;  /* 0xffffffff2a247836 */ /* 0x000fc80000000000 */
[----:B0-----:R-:W0:Y:S01]  /*18d0*/  @!P2 LDC.64 R26, c[0x0][0x210] ;  /* 0x00008400ff1aab82 */ /* 0x001e220000000a00 */
[----:B------:R-:W-:-:S04]  /*18e0*/  ISETP.EQ.AND P3, PT, R43, R36, P1 ;  /* 0x000000242b00720c */ /* 0x000fc80000f62270 */
[----:B------:R-:W-:Y:S02]  /*18f0*/  FSEL R38, R44, R38, P3 ;  /* 0x000000262c267208 */ /* 0x000fe40001800000 */
[----:B------:R-:W-:Y:S01]  /*1900*/  FSEL R39, R45, R39, P3 ;  /* 0x000000272d277208 */ /* 0x000fe20001800000 */
[----:B------:R-:W-:-:S05]  /*1910*/  IMAD R44, R37, UR11, R18 ;  /* 0x0000000b252c7c24 */ /* 0x000fca000f8e0212 */
[----:B---3--:R-:W-:Y:S01]  /*1920*/  DFMA R48, R48, R40, R38 ;  /* 0x000000283030722b */ /* 0x008fe20000000026 */
[----:B------:R-:W-:-:S05]  /*1930*/  @!P2 IMAD R40, R44, UR8, R14 ;  /* 0x000000082c28ac24 */ /* 0x000fca000f8e020e */
[----:B------:R-:W-:-:S04]  /*1940*/  @!P2 IADD3 R41, P3, R40, R6, RZ ;  /* 0x000000062829a210 */ /* 0x000fc80007f7e0ff */
[----:B------:R-:W-:Y:S02]  /*1950*/  @!P2 LEA.HI.X.SX32 R40, R40, R5, 0x1, P3 ;  /* 0x000000052828a211 */ /* 0x000fe400018f0eff */
[----:B0-----:R-:W-:-:S04]  /*1960*/  @!P2 LEA R26, P3, R41, R26, 0x3 ;  /* 0x0000001a291aa211 */ /* 0x001fc800078618ff */
[----:B------:R-:W-:Y:S02]  /*1970*/  @!P2 LEA.HI.X R27, R41, R27, R40, 0x3, P3 ;  /* 0x0000001b291ba211 */ /* 0x000fe400018f1c28 */
[----:B------:R-:W-:-:S06]  /*1980*/  CS2R R40, SRZ ;  /* 0x0000000000287805 */ /* 0x000fcc000001ff00 */
[----:B------:R0:W2:Y:S01]  /*1990*/  @!P2 LDG.E.64 R40, desc[UR6][R26.64] ;  /* 0x000000061a28a981 */ /* 0x0000a2000c1e1b00 */
[----:B------:R-:W-:Y:S02]  /*19a0*/  VIADD R42, R42, 0xfffffffe ;  /* 0xfffffffe2a2a7836 */ /* 0x000fe40000000000 */
[C---:B------:R-:W-:Y:S01]  /*19b0*/  IMAD R45, R13.reuse, UR15, RZ ;  /* 0x0000000f0d2d7c24 */ /* 0x040fe2000f8e02ff */
[----:B------:R-:W-:-:S04]  /*19c0*/  LOP3.LUT R52, R13, R18, R37, 0xfe, !PT ;  /* 0x000000120d347212 */ /* 0x000fc800078efe25 */
[----:B------:R-:W-:Y:S02]  /*19d0*/  ISETP.EQ.AND P1, PT, R45, R42, P1 ;  /* 0x0000002a2d00720c */ /* 0x000fe40000f22270 */
[----:B------:R-:W-:Y:S02]  /*19e0*/  ISETP.GE.AND P2, PT, R52, RZ, PT ;  /* 0x000000ff3400720c */ /* 0x000fe40003f46270 */
[----:B------:R-:W-:Y:S02]  /*19f0*/  FSEL R38, R48, R38, P1 ;  /* 0x0000002630267208 */ /* 0x000fe40000800000 */
[----:B------:R-:W-:Y:S02]  /*1a00*/  FSEL R39, R49, R39, P1 ;  /* 0x0000002731277208 */ /* 0x000fe40000800000 */
[----:B------:R-:W-:Y:S01]  /*1a10*/  ISETP.GE.OR P1, PT, R13, UR8, !P2 ;  /* 0x000000080d007c0c */ /* 0x000fe2000d726670 */
[----:B0-----:R-:W-:-:S03]  /*1a20*/  IMAD R26, R18, UR16, RZ ;  /* 0x00000010121a7c24 */ /* 0x001fc6000f8e02ff */
[----:B------:R-:W-:Y:S01]  /*1a30*/  ISETP.GE.OR P1, PT, R18, UR11, P1 ;  /* 0x0000000b12007c0c */ /* 0x000fe20008f26670 */
[----:B------:R-:W-:-:S03]  /*1a40*/  VIADD R27, R19, 0xffffffff ;  /* 0xffffffff131b7836 */ /* 0x000fc60000000000 */
[----:B------:R-:W-:Y:S02]  /*1a50*/  ISETP.GE.OR P2, PT, R37, UR10, P1 ;  /* 0x0000000a25007c0c */ /* 0x000fe40008f46670 */
[----:B------:R-:W-:Y:S02]  /*1a60*/  ISETP.EQ.AND P1, PT, R26, R27, !P0 ;  /* 0x0000001b1a00720c */ /* 0x000fe40004722270 */
[----:B------:R-:W-:Y:S02]  /*1a70*/  LOP3.LUT R48, R16, R37, RZ, 0xfc, !PT ;  /* 0x0000002510307212 */ /* 0x000fe400078efcff */
[----:B------:R-:W-:-:S07]  /*1a80*/  ISETP.EQ.AND P3, PT, R9, R10, P1 ;  /* 0x0000000a0900720c */ /* 0x000fce0000f62270 */
[----:B------:R-:W0:Y:S01]  /*1a90*/  @!P2 LDC.64 R26, c[0x0][0x210] ;  /* 0x00008400ff1aab82 */ /* 0x000e220000000a00 */
[----:B------:R-:W-:Y:S01]  /*1aa0*/  @!P2 IMAD R44, R44, UR8, R13 ;  /* 0x000000082c2cac24 */ /* 0x000fe2000f8e020d */
[----:B-----5:R-:W-:-:S10]  /*1ab0*/  DFMA R28, R28, R50, R38 ;  /* 0x000000321c1c722b */ /* 0x020fd40000000026 */
[----:B------:R-:W-:Y:S02]  /*1ac0*/  FSEL R28, R28, R38, P3 ;  /* 0x000000261c1c7208 */ /* 0x000fe40001800000 */
[----:B------:R-:W-:Y:S02]  /*1ad0*/  LOP3.LUT R38, R48, R15, RZ, 0xfc, !PT ;  /* 0x0000000f30267212 */ /* 0x000fe400078efcff */
[----:B------:R-:W-:Y:S02]  /*1ae0*/  FSEL R29, R29, R39, P3 ;  /* 0x000000271d1d7208 */ /* 0x000fe40001800000 */
[----:B------:R-:W-:-:S04]  /*1af0*/  ISETP.GE.AND P3, PT, R38, RZ, PT ;  /* 0x000000ff2600720c */ /* 0x000fc80003f66270 */
[----:B------:R-:W-:-:S04]  /*1b00*/  ISETP.GE.OR P3, PT, R15, UR8, !P3 ;  /* 0x000000080f007c0c */ /* 0x000fc8000df66670 */
[----:B------:R-:W-:-:S04]  /*1b10*/  ISETP.GE.OR P3, PT, R16, UR11, P3 ;  /* 0x0000000b10007c0c */ /* 0x000fc80009f66670 */
[----:B------:R-:W-:Y:S02]  /*1b20*/  ISETP.GE.OR P3, PT, R37, UR10, P3 ;  /* 0x0000000a25007c0c */ /* 0x000fe40009f66670 */
[----:B------:R-:W-:-:S04]  /*1b30*/  @!P2 IADD3 R39, P4, R44, R6, RZ ;  /* 0x000000062c27a210 */ /* 0x000fc80007f9e0ff */
[----:B------:R-:W-:Y:S02]  /*1b40*/  @!P2 LEA.HI.X.SX32 R44, R44, R5, 0x1, P4 ;  /* 0x000000052c2ca211 */ /* 0x000fe400020f0eff */
[----:B0-----:R-:W-:-:S04]  /*1b50*/  @!P2 LEA R38, P4, R39, R26, 0x3 ;  /* 0x0000001a2726a211 */ /* 0x001fc800078818ff */
[----:B------:R-:W-:Y:S02]  /*1b60*/  @!P2 LEA.HI.X R39, R39, R27, R44, 0x3, P4 ;  /* 0x0000001b2727a211 */ /* 0x000fe400020f1c2c */
[----:B------:R-:W0:Y:S01]  /*1b70*/  @!P3 LDC.64 R26, c[0x0][0x210] ;  /* 0x00008400ff1abb82 */ /* 0x000e220000000a00 */
[----:B------:R-:W-:Y:S01]  /*1b80*/  IMAD R44, R37, UR11, R16 ;  /* 0x0000000b252c7c24 */ /* 0x000fe2000f8e0210 */
[----:B------:R-:W-:-:S06]  /*1b90*/  CS2R R50, SRZ ;  /* 0x0000000000327805 */ /* 0x000fcc000001ff00 */
[----:B------:R-:W3:Y:S01]  /*1ba0*/  @!P2 LDG.E.64 R50, desc[UR6][R38.64] ;  /* 0x000000062632a981 */ /* 0x000ee2000c1e1b00 */
[----:B--2---:R-:W-:-:S03]  /*1bb0*/  DFMA R46, R46, R40, R28 ;  /* 0x000000282e2e722b */ /* 0x004fc6000000001c */
[----:B------:R-:W3:Y:S01]  /*1bc0*/  LDG.E.64 R38, desc[UR6][R24.64+0x28] ;  /* 0x0000280618267981 */ /* 0x000ee2000c1e1b00 */
[----:B------:R-:W-:-:S05]  /*1bd0*/  @!P3 IMAD R40, R44, UR8, R15 ;  /* 0x000000082c28bc24 */ /* 0x000fca000f8e020f */
[----:B------:R-:W-:-:S04]  /*1be0*/  @!P3 IADD3 R41, P2, R40, R6, RZ ;  /* 0x000000062829b210 */ /* 0x000fc80007f5e0ff */
[----:B------:R-:W-:Y:S02]  /*1bf0*/  @!P3 LEA.HI.X.SX32 R40, R40, R5, 0x1, P2 ;  /* 0x000000052828b211 */ /* 0x000fe400010f0eff */
[----:B0-----:R-:W-:-:S04]  /*1c00*/  @!P3 LEA R52, P2, R41, R26, 0x3 ;  /* 0x0000001a2934b211 */ /* 0x001fc800078418ff */
[----:B------:R-:W-:Y:S02]  /*1c10*/  @!P3 LEA.HI.X R53, R41, R27, R40, 0x3, P2 ;  /* 0x0000001b2935b211 */ /* 0x000fe400010f1c28 */
[----:B------:R-:W-:Y:S01]  /*1c20*/  CS2R R40, SRZ ;  /* 0x0000000000287805 */ /* 0x000fe2000001ff00 */
[----:B------:R-:W2:Y:S05]  /*1c30*/  LDG.E.64 R26, desc[UR6][R24.64+0x30] ;  /* 0x00003006181a7981 */ /* 0x000eaa000c1e1b00 */
[----:B------:R-:W2:Y:S01]  /*1c40*/  @!P3 LDG.E.64 R40, desc[UR6][R52.64] ;  /* 0x000000063428b981 */ /* 0x000ea2000c1e1b00 */
[----:B------:R-:W-:-:S04]  /*1c50*/  ISETP.EQ.AND P2, PT, R43, R36, P1 ;  /* 0x000000242b00720c */ /* 0x000fc80000f42270 */
[----:B------:R-:W-:Y:S02]  /*1c60*/  FSEL R46, R46, R28, P2 ;  /* 0x0000001c2e2e7208 */ /* 0x000fe40001000000 */
[----:B------:R-:W-:Y:S02]  /*1c70*/  LOP3.LUT R28, R48, R14, RZ, 0xfc, !PT ;  /* 0x0000000e301c7212 */ /* 0x000fe400078efcff */
[----:B------:R-:W-:Y:S01]  /*1c80*/  FSEL R47, R47, R29, P2 ;  /* 0x0000001d2f2f7208 */ /* 0x000fe20001000000 */
[----:B------:R-:W4:Y:S01]  /*1c90*/  LDG.E.64 R52, desc[UR6][R24.64+0x40] ;  /* 0x0000400618347981 */ /* 0x000f22000c1e1b00 */
[----:B------:R-:W-:-:S04]  /*1ca0*/  ISETP.GE.AND P2, PT, R28, RZ, PT ;  /* 0x000000ff1c00720c */ /* 0x000fc80003f46270 */
[----:B------:R-:W-:-:S04]  /*1cb0*/  ISETP.GE.OR P2, PT, R14, UR8, !P2 ;  /* 0x000000080e007c0c */ /* 0x000fc8000d746670 */
[----:B------:R-:W-:Y:S02]  /*1cc0*/  ISETP.GE.OR P2, PT, R16, UR11, P2 ;  /* 0x0000000b10007c0c */ /* 0x000fe40009746670 */
[----:B------:R-:W-:Y:S02]  /*1cd0*/  LOP3.LUT R48, R48, R13, RZ, 0xfc, !PT ;  /* 0x0000000d30307212 */ /* 0x000fe400078efcff */
[----:B------:R-:W-:Y:S02]  /*1ce0*/  ISETP.GE.OR P2, PT, R37, UR10, P2 ;  /* 0x0000000a25007c0c */ /* 0x000fe40009746670 */
[----:B------:R-:W-:Y:S02]  /*1cf0*/  ISETP.GE.AND P3, PT, R48, RZ, PT ;  /* 0x000000ff3000720c */ /* 0x000fe40003f66270 */
[----:B------:R-:W-:Y:S01]  /*1d00*/  ISETP.EQ.AND P1, PT, R45, R42, P1 ;  /* 0x0000002a2d00720c */ /* 0x000fe20000f22270 */
[----:B------:R-:W5:Y:S01]  /*1d10*/  LDG.E.64 R48, desc[UR6][R24.64+0x38] ;  /* 0x0000380618307981 */ /* 0x000f62000c1e1b00 */
[----:B------:R-:W-:-:S04]  /*1d20*/  ISETP.GE.OR P3, PT, R13, UR8, !P3 ;  /* 0x000000080d007c0c */ /* 0x000fc8000df66670 */
[----:B------:R-:W-:-:S03]  /*1d30*/  ISETP.GE.OR P3, PT, R16, UR11, P3 ;  /* 0x0000000b10007c0c */ /* 0x000fc60009f66670 */
[----:B------:R-:W0:Y:S01]  /*1d40*/  @!P2 LDC.64 R28, c[0x0][0x210] ;  /* 0x00008400ff1cab82 */ /* 0x000e220000000a00 */
[----:B------:R-:W-:Y:S01]  /*1d50*/  ISETP.GE.OR P3, PT, R37, UR10, P3 ;  /* 0x0000000a25007c0c */ /* 0x000fe20009f66670 */
[----:B------:R-:W-:-:S12]  /*1d60*/  @!P2 IMAD R37, R44, UR8, R14 ;  /* 0x000000082c25ac24 */ /* 0x000fd8000f8e020e */
[----:B------:R-:W-:Y:S01]  /*1d70*/  @!P3 IMAD R44, R44, UR8, R13 ;  /* 0x000000082c2cbc24 */ /* 0x000fe2000f8e020d */
[----:B---3--:R-:W-:-:S10]  /*1d80*/  DFMA R38, R38, R50, R46 ;  /* 0x000000322626722b */ /* 0x008fd4000000002e */
[----:B------:R-:W-:Y:S02]  /*1d90*/  FSEL R38, R38, R46, P1 ;  /* 0x0000002e26267208 */ /* 0x000fe40000800000 */
[----:B------:R-:W-:Y:S02]  /*1da0*/  FSEL R39, R39, R47, P1 ;  /* 0x0000002f27277208 */ /* 0x000fe40000800000 */
[----:B------:R-:W-:-:S04]  /*1db0*/  @!P2 IADD3 R46, P1, R37, R6, RZ ;  /* 0x00000006252ea210 */ /* 0x000fc80007f3e0ff */
[----:B--2---:R-:W-:Y:S01]  /*1dc0*/  DFMA R40, R26, R40, R38 ;  /* 0x000000281a28722b */ /* 0x004fe20000000026 */
[----:B------:R-:W1:Y:S01]  /*1dd0*/  @!P3 LDC.64 R26, c[0x0][0x210] ;  /* 0x00008400ff1abb82 */ /* 0x000e620000000a00 */
[----:B------:R-:W-:Y:S02]  /*1de0*/  @!P2 LEA.HI.X.SX32 R37, R37, R5, 0x1, P1 ;  /* 0x000000052525a211 */ /* 0x000fe400008f0eff */
[----:B0-----:R-:W-:-:S04]  /*1df0*/  @!P2 LEA R28, P1, R46, R28, 0x3 ;  /* 0x0000001c2e1ca211 */ /* 0x001fc800078218ff */
[----:B------:R-:W-:Y:S02]  /*1e00*/  @!P2 LEA.HI.X R29, R46, R29, R37, 0x3, P1 ;  /* 0x0000001d2e1da211 */ /* 0x000fe400008f1c25 */
[----:B------:R-:W-:Y:S02]  /*1e10*/  CS2R R46, SRZ ;  /* 0x00000000002e7805 */ /* 0x000fe4000001ff00 */
[----:B------:R-:W-:-:S04]  /*1e20*/  @!P3 IADD3 R37, P1, R44, R6, RZ ;  /* 0x000000062c25b210 */ /* 0x000fc80007f3e0ff */
[----:B------:R0:W5:Y:S01]  /*1e30*/  @!P2 LDG.E.64 R46, desc[UR6][R28.64] ;  /* 0x000000061c2ea981 */ /* 0x000162000c1e1b00 */
[----:B------:R-:W-:Y:S02]  /*1e40*/  @!P3 LEA.HI.X.SX32 R44, R44, R5, 0x1, P1 ;  /* 0x000000052c2cb211 */ /* 0x000fe400008f0eff */
[----:B------:R-:W-:Y:S02]  /*1e50*/  CS2R R50, SRZ ;  /* 0x0000000000327805 */ /* 0x000fe4000001ff00 */
[----:B-1----:R-:W-:-:S04]  /*1e60*/  @!P3 LEA R26, P1, R37, R26, 0x3 ;  /* 0x0000001a251ab211 */ /* 0x002fc800078218ff */
[----:B------:R-:W-:-:S05]  /*1e70*/  @!P3 LEA.HI.X R27, R37, R27, R44, 0x3, P1 ;  /* 0x0000001b251bb211 */ /* 0x000fca00008f1c2c */
[----:B------:R-:W4:Y:S01]  /*1e80*/  @!P3 LDG.E.64 R50, desc[UR6][R26.64] ;  /* 0x000000061a32b981 */ /* 0x000f22000c1e1b00 */
[----:B------:R-:W-:Y:S02]  /*1e90*/  IMAD R37, R16, UR16, RZ ;  /* 0x0000001010257c24 */ /* 0x000fe4000f8e02ff */
[----:B------:R-:W-:-:S05]  /*1ea0*/  VIADD R44, R19, 0xfffffffe ;  /* 0xfffffffe132c7836 */ /* 0x000fca0000000000 */
[----:B------:R-:W-:-:S04]  /*1eb0*/  ISETP.EQ.AND P0, PT, R37, R44, !P0 ;  /* 0x0000002c2500720c */ /* 0x000fc80004702270 */
[----:B------:R-:W-:-:S04]  /*1ec0*/  ISETP.EQ.AND P1, PT, R9, R10, P0 ;  /* 0x0000000a0900720c */ /* 0x000fc80000722270 */
[----:B0-----:R-:W-:Y:S02]  /*1ed0*/  FSEL R28, R40, R38, P1 ;  /* 0x00000026281c7208 */ /* 0x001fe40000800000 */
[----:B------:R-:W-:Y:S01]  /*1ee0*/  FSEL R29, R41, R39, P1 ;  /* 0x00000027291d7208 */ /* 0x000fe20000800000 */
[----:B------:R-:W-:Y:S01]  /*1ef0*/  VIADD R3, R3, 0x48 ;  /* 0x0000004803037836 */ /* 0x000fe20000000000 */
[----:B------:R-:W-:Y:S02]  /*1f00*/  ISETP.EQ.AND P1, PT, R43, R36, P0 ;  /* 0x000000242b00720c */ /* 0x000fe40000722270 */
[----:B------:R-:W-:Y:S02]  /*1f10*/  IADD3 R38, P2, R24, 0x48, RZ ;  /* 0x0000004818267810 */ /* 0x000fe40007f5e0ff */
[----:B------:R-:W-:Y:S01]  /*1f20*/  ISETP.EQ.AND P0, PT, R45, R42, P0 ;  /* 0x0000002a2d00720c */ /* 0x000fe20000702270 */
[----:B------:R-:W-:Y:S02]  /*1f30*/  VIADD R2, R2, 0xffffffff ;  /* 0xffffffff02027836 */ /* 0x000fe40000000000 */
[----:B------:R-:W-:Y:S01]  /*1f40*/  IMAD.X R39, RZ, RZ, R25, P2 ;  /* 0x000000ffff277224 */ /* 0x000fe200010e0619 */
[----:B-----5:R-:W-:-:S10]  /*1f50*/  DFMA R46, R48, R46, R28 ;  /* 0x0000002e302e722b */ /* 0x020fd4000000001c */
[----:B------:R-:W-:Y:S02]  /*1f60*/  FSEL R28, R46, R28, P1 ;  /* 0x0000001c2e1c7208 */ /* 0x000fe40000800000 */
[----:B------:R-:W-:Y:S02]  /*1f70*/  FSEL R29, R47, R29, P1 ;  /* 0x0000001d2f1d7208 */ /* 0x000fe40000800000 */
[----:B------:R-:W-:-:S04]  /*1f80*/  ISETP.NE.AND P1, PT, R3, 0xd8, PT ;  /* 0x000000d80300780c */ /* 0x000fc80003f25270 */
[----:B----4-:R-:W-:-:S10]  /*1f90*/  DFMA R50, R52, R50, R28 ;  /* 0x000000323432722b */ /* 0x010fd4000000001c */
[----:B------:R-:W-:Y:S02]  /*1fa0*/  FSEL R28, R50, R28, P0 ;  /* 0x0000001c321c7208 */ /* 0x000fe40000000000 */
        /* <DEDUP_REMOVED lines=11> */
.L_x_314:
[----:B------:R-:W-:Y:S05]  /*2060*/  BSYNC B0 ;  /* 0x0000000000007941 */ /* 0x000fea0003800000 */
.L_x_313:
[----:B------:R-:W-:Y:S01]  /*2070*/  IMAD.MOV R3, RZ, RZ, -R23 ;  /* 0x000000ffff037224 */ /* 0x000fe200078e0a17 */
[----:B------:R-:W-:Y:S01]  /*2080*/  ULDC UR4, c[0x0][0x24c] ;  /* 0x0000930000047ab9 */ /* 0x000fe20000000800 */
[----:B------:R-:W-:Y:S01]  /*2090*/  IMAD.MOV R31, RZ, RZ, -R31 ;  /* 0x000000ffff1f7224 */ /* 0x000fe200078e0a1f */
[----:B------:R-:W-:Y:S01]  /*20a0*/  ULDC UR12, c[0x0][0x258] ;  /* 0x00009600000c7ab9 */ /* 0x000fe20000000800 */
[----:B------:R-:W-:Y:S01]  /*20b0*/  IMAD R0, R3, UR4, R30 ;  /* 0x0000000403007c24 */ /* 0x000fe2000f8e021e */
[----:B------:R-:W-:Y:S01]  /*20c0*/  ULDC.64 UR4, c[0x0][0x260] ;  /* 0x0000980000047ab9 */ /* 0x000fe20000000a00 */
[----:B------:R-:W-:Y:S01]  /*20d0*/  IMAD R2, R31, UR12, R34 ;  /* 0x0000000c1f027c24 */ /* 0x000fe2000f8e0222 */
[----:B------:R-:W-:Y:S01]  /*20e0*/  ULDC.64 UR12, c[0x0][0x268] ;  /* 0x00009a00000c7ab9 */ /* 0x000fe20000000a00 */
[----:B------:R-:W-:Y:S01]  /*20f0*/  IMAD R21, R21, UR5, RZ ;  /* 0x0000000515157c24 */ /* 0x000fe2000f8e02ff */
[----:B------:R-:W-:Y:S01]  /*2100*/  ULDC UR5, c[0x0][0x25c] ;  /* 0x0000970000057ab9 */ /* 0x000fe20000000800 */
[----:B------:R-:W-:-:S02]  /*2110*/  IMAD R22, R22, UR12, RZ ;  /* 0x0000000c16167c24 */ /* 0x000fc4000f8e02ff */
[----:B------:R-:W-:Y:S01]  /*2120*/  IMAD R2, R2, UR13, RZ ;  /* 0x0000000d02027c24 */ /* 0x000fe2000f8e02ff */
[----:B------:R-:W-:Y:S01]  /*2130*/  SHF.R.S32.HI R3, RZ, 0x1f, R21 ;  /* 0x0000001fff037819 */ /* 0x000fe20000011415 */
[----:B------:R-:W-:Y:S02]  /*2140*/  IMAD R23, R23, UR5, RZ ;  /* 0x0000000517177c24 */ /* 0x000fe4000f8e02ff */
[----:B------:R-:W-:Y:S01]  /*2150*/  IMAD R0, R0, UR4, RZ ;  /* 0x0000000400007c24 */ /* 0x000fe2000f8e02ff */
[----:B------:R-:W-:Y:S01]  /*2160*/  IADD3 R21, P0, P1, R21, R22, R2 ;  /* 0x0000001615157210 */ /* 0x000fe2000791e002 */
[----:B------:R-:W-:Y:S01]  /*2170*/  ULDC.64 UR4, c[0x0][0x240] ;  /* 0x0000900000047ab9 */ /* 0x000fe20000000a00 */
[----:B------:R-:W-:Y:S02]  /*2180*/  SHF.R.S32.HI R22, RZ, 0x1f, R22 ;  /* 0x0000001fff167819 */ /* 0x000fe40000011416 */
[----:B------:R-:W-:Y:S02]  /*2190*/  SHF.R.S32.HI R4, RZ, 0x1f, R2 ;  /* 0x0000001fff047819 */ /* 0x000fe40000011402 */
[----:B------:R-:W-:-:S02]  /*21a0*/  SHF.R.S32.HI R2, RZ, 0x1f, R23 ;  /* 0x0000001fff027819 */ /* 0x000fc40000011417 */
        /* <DEDUP_REMOVED lines=17> */
.L_x_318:
        /* <DEDUP_REMOVED lines=12> */
.L_x_491:


//--------------------- .text._ZN2at6native51_GLOBAL__N__11011a27_18_DepthwiseConv3d_cu_35e0c7b543conv_depthwise3d_cuda_backward_input_kernelIddLi3ELi3ELi3ELi1ELi1ELi1ELi1ELi1ELi1EEEvNS_27GenericPackedTensorAccessorIKT_Lm5ENS_16DefaultPtrTraitsEiEENS3_IS4_Lm5ES6_iEES7_iiiiiiiii --------------------------
	.section	.text._ZN2at6native51_GLOBAL__N__11011a27_18_DepthwiseConv3d_cu_35e0c7b543conv_depthwise3d_cuda_backward_input_kernelIddLi3ELi3ELi3ELi1ELi1ELi1ELi1ELi1ELi1EEEvNS_27GenericPackedTensorAccessorIKT_Lm5ENS_16DefaultPtrTraitsEiEENS3_IS4_Lm5ES6_iEES7_iiiiiiiii,"ax",@progbits
	.align	128
.text._ZN2at6native51_GLOBAL__N__11011a27_18_DepthwiseConv3d_cu_35e0c7b543conv_depthwise3d_cuda_backward_input_kernelIddLi3ELi3ELi3ELi1ELi1ELi1ELi1ELi1ELi1EEEvNS_27GenericPackedTensorAccessorIKT_Lm5ENS_16DefaultPtrTraitsEiEENS3_IS4_Lm5ES6_iEES7_iiiiiiiii:
        .type           _ZN2at6native51_GLOBAL__N__11011a27_18_DepthwiseConv3d_cu_35e0c7b543conv_depthwise3d_cuda_backward_input_kernelIddLi3ELi3ELi3ELi1ELi1ELi1ELi1ELi1ELi1EEEvNS_27GenericPackedTensorAccessorIKT_Lm5ENS_16DefaultPtrTraitsEiEENS3_IS4_Lm5ES6_iEES7_iiiiiiiii,@function
        .size           _ZN2at6native51_GLOBAL__N__11011a27_18_DepthwiseConv3d_cu_35e0c7b543conv_depthwise3d_cuda_backward_input_kernelIddLi3ELi3ELi3ELi1ELi1ELi1ELi1ELi1ELi1EEEvNS_27GenericPackedTensorAccessorIKT_Lm5ENS_16DefaultPtrTraitsEiEENS3_IS4_Lm5ES6_iEES7_iiiiiiiii,(.L_x_492 - _ZN2at6native51_GLOBAL__N__11011a27_18_DepthwiseConv3d_cu_35e0c7b543conv_depthwise3d_cuda_backward_input_kernelIddLi3ELi3ELi3ELi1ELi1ELi1ELi1ELi1ELi1EEEvNS_27GenericPackedTensorAccessorIKT_Lm5ENS_16DefaultPtrTraitsEiEENS3_IS4_Lm5ES6_iEES7_iiiiiiiii)
        .other          _ZN2at6native51_GLOBAL__N__11011a27_18_DepthwiseConv3d_cu_35e0c7b543conv_depthwise3d_cuda_backward_input_kernelIddLi3ELi3ELi3ELi1ELi1ELi1ELi1ELi1ELi1EEEvNS_27GenericPackedTensorAccessorIKT_Lm5ENS_16DefaultPtrTraitsEiEENS3_IS4_Lm5ES6_iEES7_iiiiiiiii,@"STO_CUDA_ENTRY STV_DEFAULT"
_ZN2at6native51_GLOBAL__N__11011a27_18_DepthwiseConv3d_cu_35e0c7b543conv_depthwise3d_cuda_backward_input_kernelIddLi3ELi3ELi3ELi1ELi1ELi1ELi1ELi1ELi1EEEvNS_27GenericPackedTensorAccessorIKT_Lm5ENS_16DefaultPtrTraitsEiEENS3_IS4_Lm5ES6_iEES7_iiiiiiiii:
        /* <DEDUP_REMOVED lines=18> */
[----:B------:R-:W-:Y:S01]  /*0120*/  ULDC.64 UR10, c[0x0][0x220] ;  /* 0x00008800000a7ab9 */ /* 0x000fe20000000a00 */
[----:B------:R-:W-:Y:S02]  /*0130*/  ULDC.64 UR8, c[0x0][0x210] ;  /* 0x0000840000087ab9 */ /* 0x000fe40000000a00 */
        /* <DEDUP_REMOVED lines=25> */
.L_x_323:
        /* <DEDUP_REMOVED lines=68> */
[----:B------:R-:W-:Y:S01]  /*0710*/  IMAD.MOV R6, RZ, RZ, -R14 ;  /* 0x000000ffff067224 */ /* 0x000fe200078e0a0e */
[----:B------:R-:W0:Y:S01]  /*0720*/  F2I.FTZ.U32.TRUNC.NTZ R15, R15 ;  /* 0x0000000f000f7305 */ /* 0x000e22000021f000 */
[----:B------:R-:W-:Y:S02]  /*0730*/  IMAD.MOV R12, RZ, RZ, -R13 ;  /* 0x000000ffff0c7224 */ /* 0x000fe400078e0a0d */
        /* <DEDUP_REMOVED lines=35> */
[----:B------:R-:W-:Y:S02]  /*0970*/  IMAD.IADD R14, R0, 0x1, R15 ;  /* 0x00000001000e7824 */ /* 0x000fe400078e020f */
[----:B------:R-:W-:-:S03]  /*0980*/  IMAD R9, R8, R12, R11 ;  /* 0x0000000c08097224 */ /* 0x000fc600078e020b */
[----:B------:R-:W-:Y:S01]  /*0990*/  ISETP.GE.AND P0, PT, R15, R14, PT ;  /* 0x0000000e0f00720c */ /* 0x000fe20003f06270 */
[----:B------:R-:W-:-:S04]  /*09a0*/  IMAD.MOV R14, RZ, RZ, -R16 ;  /* 0x000000ffff0e7224 */ /* 0x000fc800078e0a10 */
[----:B------:R-:W-:-:S08]  /*09b0*/  IMAD R8, R10, R14, R13 ;  /* 0x0000000e0a087224 */ /* 0x000fd000078e020d */
[----:B------:R-:W-:Y:S05]  /*09c0*/  @P0 BRA `(.L_x_320) ;  /* 0x0000000800600947 */ /* 0x000fea0003800000 */
[----:B------:R-:W0:Y:S01]  /*09d0*/  LDC.64 R16, c[0x0][0x2b0] ;  /* 0x0000ac00ff107b82 */ /* 0x000e220000000a00 */
[----:B------:R-:W-:Y:S01]  /*09e0*/  IMAD.MOV.U32 R11, RZ, RZ, R15 ;  /* 0x000000ffff0b7224 */ /* 0x000fe200078e000f */
[----:B------:R-:W-:Y:S01]  /*09f0*/  ULDC UR5, c[0x0][0x28c] ;  /* 0x0000a30000057ab9 */ /* 0x000fe20000000800 */
[----:B------:R-:W-:Y:S01]  /*0a00*/  ULDC UR4, c[0x0][0x2ac] ;  /* 0x0000ab0000047ab9 */ /* 0x000fe20000000800 */
[----:B------:R-:W-:Y:S01]  /*0a10*/  CS2R R28, SRZ ;  /* 0x00000000001c7805 */ /* 0x000fe2000001ff00 */
[----:B------:R-:W-:Y:S01]  /*0a20*/  IMAD R15, R11, UR5, RZ ;  /* 0x000000050b0f7c24 */ /* 0x000fe2000f8e02ff */
[----:B------:R-:W-:Y:S01]  /*0a30*/  ULDC UR5, c[0x0][0x228] ;  /* 0x00008a0000057ab9 */ /* 0x000fe20000000800 */
[----:B------:R-:W-:Y:S01]  /*0a40*/  VIADD R13, R8, UR4 ;  /* 0x00000004080d7c36 */ /* 0x000fe20008000000 */
[----:B------:R-:W1:Y:S01]  /*0a50*/  LDC.64 R30, c[0x0][0x270] ;  /* 0x00009c00ff1e7b82 */ /* 0x000e620000000a00 */
[----:B------:R-:W-:Y:S01]  /*0a60*/  ULDC UR4, c[0x0][0x224] ;  /* 0x0000890000047ab9 */ /* 0x000fe20000000800 */
[C-C-:B0-----:R-:W-:Y:S01]  /*0a70*/  IADD3 R10, R9.reuse, -0x2, R16.reuse ;  /* 0xfffffffe090a7810 */ /* 0x141fe20007ffe010 */
[C-C-:B------:R-:W-:Y:S01]  /*0a80*/  IMAD.IADD R12, R9.reuse, 0x1, R16.reuse ;  /* 0x00000001090c7824 */ /* 0x140fe200078e0210 */
[----:B------:R-:W-:Y:S01]  /*0a90*/  IADD3 R14, R9, -0x1, R16 ;  /* 0xffffffff090e7810 */ /* 0x000fe20007ffe010 */
[----:B------:R-:W-:-:S02]  /*0aa0*/  IMAD.IADD R19, R6, 0x1, R17 ;  /* 0x0000000106137824 */ /* 0x000fc400078e0211 */
[C---:B------:R-:W-:Y:S02]  /*0ab0*/  IMAD R10, R13.reuse, UR4, R10 ;  /* 0x000000040d0a7c24 */ /* 0x040fe4000f8e020a */
[----:B------:R-:W-:Y:S02]  /*0ac0*/  IMAD R14, R13, UR4, R14 ;  /* 0x000000040d0e7c24 */ /* 0x000fe4000f8e020e */
[----:B-1----:R-:W-:Y:S01]  /*0ad0*/  IMAD.WIDE R30, R15, 0x8, R30 ;  /* 0x000000080f1e7825 */ /* 0x002fe200078e021e */
[----:B------:R-:W-:-:S03]  /*0ae0*/  IADD3 R15, R6, -0x2, R17 ;  /* 0xfffffffe060f7810 */ /* 0x000fc60007ffe011 */
[----:B------:R-:W-:Y:S02]  /*0af0*/  IMAD R16, R13, UR4, R12 ;  /* 0x000000040d107c24 */ /* 0x000fe4000f8e020c */
[--C-:B------:R-:W-:Y:S02]  /*0b00*/  IMAD R13, R10, UR5, R15.reuse ;  /* 0x000000050a0d7c24 */ /* 0x100fe4000f8e020f */
[----:B------:R-:W-:Y:S02]  /*0b10*/  IMAD R14, R14, UR5, R15 ;  /* 0x000000050e0e7c24 */ /* 0x000fe4000f8e020f */
[----:B------:R-:W-:-:S07]  /*0b20*/  IMAD R15, R16, UR5, R19 ;  /* 0x00000005100f7c24 */ /* 0x000fce000f8e0213 */
.L_x_322:
[----:B------:R-:W-:Y:S01]  /*0b30*/  ULDC UR4, c[0x0][0x230] ;  /* 0x00008c0000047ab9 */ /* 0x000fe20000000800 */
[----:B------:R-:W-:Y:S01]  /*0b40*/  ULDC.64 UR12, c[0x0][0x228] ;  /* 0x00008a00000c7ab9 */ /* 0x000fe20000000a00 */
[----:B------:R-:W-:Y:S01]  /*0b50*/  IMAD R19, R0, R7, RZ ;  /* 0x0000000700137224 */ /* 0x000fe200078e02ff */
[----:B------:R-:W-:Y:S01]  /*0b60*/  ULDC UR5, c[0x0][0x2b4] ;  /* 0x0000ad0000057ab9 */ /* 0x000fe20000000800 */
[C---:B------:R-:W-:Y:S01]  /*0b70*/  IMAD R17, R11.reuse, UR4, RZ ;  /* 0x000000040b117c24 */ /* 0x040fe2000f8e02ff */
[----:B------:R-:W-:Y:S01]  /*0b80*/  ULDC UR4, c[0x0][0x2ac] ;  /* 0x0000ab0000047ab9 */ /* 0x000fe20000000800 */
[----:B------:R-:W-:Y:S02]  /*0b90*/  IMAD R34, R4, UR13, RZ ;  /* 0x0000000d04227c24 */ /* 0x000fe4000f8e02ff */
[----:B------:R-:W-:Y:S01]  /*0ba0*/  IMAD.IADD R10, R0, 0x1, R19 ;  /* 0x00000001000a7824 */ /* 0x000fe200078e0213 */
[----:B------:R-:W-:Y:S01]  /*0bb0*/  SHF.R.S32.HI R19, RZ, 0x1f, R17 ;  /* 0x0000001fff137819 */ /* 0x000fe20000011411 */
[----:B------:R-:W-:Y:S01]  /*0bc0*/  VIADD R11, R11, 0x1 ;  /* 0x000000010b0b7836 */ /* 0x000fe20000000000 */
[----:B------:R-:W-:Y:S01]  /*0bd0*/  IADD3 R32, P0, R34, R17, RZ ;  /* 0x0000001122207210 */ /* 0x000fe20007f1e0ff */
[----:B------:R-:W-:-:S02]  /*0be0*/  VIADD R33, R6, UR5 ;  /* 0x0000000506217c36 */ /* 0x000fc40008000000 */
[----:B------:R-:W-:Y:S01]  /*0bf0*/  IMAD.MOV.U32 R38, RZ, RZ, 0x3 ;  /* 0x00000003ff267424 */ /* 0x000fe200078e00ff */
[----:B------:R-:W-:Y:S01]  /*0c00*/  ISETP.GE.AND P3, PT, R11, R10, PT ;  /* 0x0000000a0b00720c */ /* 0x000fe20003f66270 */
[----:B------:R-:W-:Y:S01]  /*0c10*/  IMAD.MOV.U32 R35, RZ, RZ, R15 ;  /* 0x000000ffff237224 */ /* 0x000fe200078e000f */
[----:B------:R-:W-:Y:S01]  /*0c20*/  ISETP.GE.AND P4, PT, R33, UR12, PT ;  /* 0x0000000c21007c0c */ /* 0x000fe2000bf86270 */
[----:B------:R-:W-:Y:S01]  /*0c30*/  IMAD.MOV.U32 R37, RZ, RZ, R14 ;  /* 0x000000ffff257224 */ /* 0x000fe200078e000e */
[----:B------:R-:W-:Y:S01]  /*0c40*/  LEA.HI.X.SX32 R34, R34, R19, 0x1, P0 ;  /* 0x0000001322227211 */ /* 0x000fe200000f0eff */
[----:B------:R-:W-:Y:S02]  /*0c50*/  IMAD.MOV.U32 R10, RZ, RZ, R13 ;  /* 0x000000ffff0a7224 */ /* 0x000fe400078e000d */
[----:B------:R-:W-:Y:S02]  /*0c60*/  IMAD.MOV.U32 R20, RZ, RZ, R30 ;  /* 0x000000ffff147224 */ /* 0x000fe400078e001e */
[----:B------:R-:W-:-:S02]  /*0c70*/  IMAD.MOV.U32 R21, RZ, RZ, R31 ;  /* 0x000000ffff157224 */ /* 0x000fc400078e001f */
[----:B------:R-:W-:-:S07]  /*0c80*/  VIADD R36, R8, UR4 ;  /* 0x0000000408247c36 */ /* 0x000fce0008000000 */
.L_x_321:
[C-C-:B------:R-:W-:Y:S01]  /*0c90*/  LOP3.LUT R16, R33.reuse, R12, R36.reuse, 0xfe, !PT ;  /* 0x0000000c21107212 */ /* 0x140fe200078efe24 */
[----:B------:R-:W-:Y:S01]  /*0ca0*/  VIADD R39, R33, 0xffffffff ;  /* 0xffffffff21277836 */ /* 0x000fe20000000000 */
[----:B------:R-:W-:Y:S01]  /*0cb0*/  CS2R R18, SRZ ;  /* 0x0000000000127805 */ /* 0x000fe2000001ff00 */
[----:B------:R-:W-:Y:S01]  /*0cc0*/  VIADD R40, R9, UR14 ;  /* 0x0000000e09287c36 */ /* 0x000fe20008000000 */
[----:B------:R-:W-:Y:S02]  /*0cd0*/  ISETP.LT.OR P1, PT, R16, RZ, P4 ;  /* 0x000000ff1000720c */ /* 0x000fe40002721670 */
[C---:B------:R-:W-:Y:S02]  /*0ce0*/  ISETP.GE.AND P0, PT, R39.reuse, UR15, PT ;  /* 0x0000000f27007c0c */ /* 0x040fe4000bf06270 */
[----:B------:R-:W-:Y:S02]  /*0cf0*/  ISETP.GE.OR P2, PT, R12, UR11, P1 ;  /* 0x0000000b0c007c0c */ /* 0x000fe40008f46670 */
[----:B------:R-:W-:-:S02]  /*0d00*/  LOP3.LUT R17, R39, R40, R36, 0xfe, !PT ;  /* 0x0000002827117212 */ /* 0x000fc400078efe24 */
[----:B------:R-:W-:Y:S02]  /*0d10*/  IADD3 R16, P5, R35, R32, RZ ;  /* 0x0000002023107210 */ /* 0x000fe40007fbe0ff */
[----:B------:R-:W-:Y:S02]  /*0d20*/  ISETP.GE.OR P2, PT, R36, UR10, P2 ;  /* 0x0000000a24007c0c */ /* 0x000fe40009746670 */
[----:B------:R-:W-:Y:S02]  /*0d30*/  ISETP.LT.OR P1, PT, R17, RZ, P0 ;  /* 0x000000ff1100720c */ /* 0x000fe40000721670 */
[----:B------:R-:W-:Y:S02]  /*0d40*/  LEA.HI.X.SX32 R17, R35, R34, 0x1, P5 ;  /* 0x0000002223117211 */ /* 0x000fe400028f0eff */
[----:B------:R-:W-:Y:S02]  /*0d50*/  LEA R26, P5, R16, UR8, 0x3 ;  /* 0x00000008101a7c11 */ /* 0x000fe4000f8a18ff */
[----:B------:R-:W-:-:S02]  /*0d60*/  ISETP.GE.OR P1, PT, R40, UR11, P1 ;  /* 0x0000000b28007c0c */ /* 0x000fc40008f26670 */
[----:B------:R-:W-:Y:S01]  /*0d70*/  LEA.HI.X R27, R16, UR9, R17, 0x3, P5 ;  /* 0x00000009101b7c11 */ /* 0x000fe2000a8f1c11 */
[----:B------:R-:W-:Y:S01]  /*0d80*/  IMAD.MOV.U32 R16, RZ, RZ, R20 ;  /* 0x000000ffff107224 */ /* 0x000fe200078e0014 */
[----:B------:R-:W-:Y:S01]  /*0d90*/  ISETP.GE.OR P1, PT, R36, UR10, P1 ;  /* 0x0000000a24007c0c */ /* 0x000fe20008f26670 */
[----:B------:R-:W-:Y:S02]  /*0da0*/  IMAD.MOV.U32 R17, RZ, RZ, R21 ;  /* 0x000000ffff117224 */ /* 0x000fe400078e0015 */
[----:B------:R-:W2:Y:S01]  /*0db0*/  @!P2 LDG.E.64 R18, desc[UR6][R26.64] ;  /* 0x000000061a12a981 */ /* 0x000ea2000c1e1b00 */
[----:B------:R-:W-:-:S03]  /*0dc0*/  CS2R R24, SRZ ;  /* 0x0000000000187805 */ /* 0x000fc6000001ff00 */
[----:B------:R-:W2:Y:S04]  /*0dd0*/  LDG.E.64 R22, desc[UR6][R16.64] ;  /* 0x0000000610167981 */ /* 0x000ea8000c1e1b00 */
[----:B------:R-:W3:Y:S04]  /*0de0*/  LDG.E.64 R20, desc[UR6][R16.64+0x8] ;  /* 0x0000080610147981 */ /* 0x000ee8000c1e1b00 */
[----:B------:R-:W3:Y:S01]  /*0df0*/  @!P1 LDG.E.64 R24, desc[UR6][R26.64+-0x8] ;  /* 0xfffff8061a189981 */ /* 0x000ee2000c1e1b00 */
[----:B------:R-:W-:-:S05]  /*0e00*/  VIADD R41, R33, 0xfffffffe ;  /* 0xfffffffe21297836 */ /* 0x000fca0000000000 */
[C---:B------:R-:W-:Y:S02]  /*0e10*/  ISETP.GE.AND P1, PT, R41.reuse, UR15, PT ;  /* 0x0000000f29007c0c */ /* 0x040fe4000bf26270 */
[----:B------:R-:W-:-:S04]  /*0e20*/  LOP3.LUT R42, R41, R40, R36, 0xfe, !PT ;  /* 0x00000028292a7212 */ /* 0x000fc800078efe24 */
[----:B------:R-:W-:-:S04]  /*0e30*/  ISETP.LT.OR P2, PT, R42, RZ, P1 ;  /* 0x000000ff2a00720c */ /* 0x000fc80000f41670 */
[----:B------:R-:W-:-:S04]  /*0e40*/  ISETP.GE.OR P2, PT, R40, UR11, P2 ;  /* 0x0000000b28007c0c */ /* 0x000fc80009746670 */
[----:B------:R-:W-:Y:S01]  /*0e50*/  ISETP.GE.OR P2, PT, R36, UR10, P2 ;  /* 0x0000000a24007c0c */ /* 0x000fe20009746670 */
[----:B------:R-:W-:Y:S01]  /*0e60*/  VIADD R42, R40, 0xffffffff ;  /* 0xffffffff282a7836 */ /* 0x000fe20000000000 */
[----:B--2---:R-:W-:Y:S01]  /*0e70*/  DFMA R22, R22, R18, R28 ;  /* 0x000000121616722b */ /* 0x004fe2000000001c */
[----:B------:R-:W-:-:S03]  /*0e80*/  CS2R R18, SRZ ;  /* 0x0000000000127805 */ /* 0x000fc6000001ff00 */
[----:B------:R-:W-:-:S04]  /*0e90*/  LOP3.LUT R28, R33, R42, R36, 0xfe, !PT ;  /* 0x0000002a211c7212 */ /* 0x000fc800078efe24 */
[----:B---3--:R-:W-:-:S03]  /*0ea0*/  DFMA R20, R20, R24, R22 ;  /* 0x000000181414722b */ /* 0x008fc60000000016 */
[----:B------:R0:W2:Y:S04]  /*0eb0*/  @!P2 LDG.E.64 R18, desc[UR6][R26.64+-0x10] ;  /* 0xfffff0061a12a981 */ /* 0x0000a8000c1e1b00 */
[----:B------:R-:W2:Y:S01]  /*0ec0*/  LDG.E.64 R22, desc[UR6][R16.64+0x10] ;  /* 0x0000100610167981 */ /* 0x000ea2000c1e1b00 */
[----:B------:R-:W-:Y:S01]  /*0ed0*/  ISETP.LT.OR P2, PT, R28, RZ, P4 ;  /* 0x000000ff1c00720c */ /* 0x000fe20002741670 */
[----:B------:R-:W-:-:S03]  /*0ee0*/  VIADD R25, R37, 0x2 ;  /* 0x0000000225197836 */ /* 0x000fc60000000000 */
[----:B------:R-:W-:Y:S02]  /*0ef0*/  ISETP.GE.OR P2, PT, R42, UR11, P2 ;  /* 0x0000000b2a007c0c */ /* 0x000fe40009746670 */
[C---:B------:R-:W-:Y:S02]  /*0f00*/  IADD3 R28, P5, R25.reuse, R32, RZ ;  /* 0x00000020191c7210 */ /* 0x040fe40007fbe0ff */
[----:B------:R-:W-:Y:S02]  /*0f10*/  ISETP.GE.OR P2, PT, R36, UR10, P2 ;  /* 0x0000000a24007c0c */ /* 0x000fe40009746670 */
[----:B------:R-:W-:Y:S02]  /*0f20*/  LEA.HI.X.SX32 R25, R25, R34, 0x1, P5 ;  /* 0x0000002219197211 */ /* 0x000fe400028f0eff */
[----:B------:R-:W-:Y:S02]  /*0f30*/  LEA R24, P5, R28, UR8, 0x3 ;  /* 0x000000081c187c11 */ /* 0x000fe4000f8a18ff */
[----:B0-----:R-:W-:-:S02]  /*0f40*/  CS2R R26, SRZ ;  /* 0x00000000001a7805 */ /* 0x001fc4000001ff00 */
[----:B------:R-:W-:Y:S02]  /*0f50*/  LEA.HI.X R25, R28, UR9, R25, 0x3, P5 ;  /* 0x000000091c197c11 */ /* 0x000fe4000a8f1c19 */
[----:B------:R-:W3:Y:S04]  /*0f60*/  LDG.E.64 R28, desc[UR6][R16.64+0x18] ;  /* 0x00001806101c7981 */ /* 0x000ee8000c1e1b00 */
[----:B------:R-:W3:Y:S01]  /*0f70*/  @!P2 LDG.E.64 R26, desc[UR6][R24.64] ;  /* 0x00000006181aa981 */ /* 0x000ee2000c1e1b00 */
[----:B--2---:R-:W-:Y:S01]  /*0f80*/  DFMA R18, R22, R18, R20 ;  /* 0x000000121612722b */ /* 0x004fe20000000014 */
[----:B------:R-:W-:-:S04]  /*0f90*/  LOP3.LUT R20, R39, R42, R36, 0xfe, !PT ;  /* 0x0000002a27147212 */ /* 0x000fc800078efe24 */
[----:B------:R-:W-:-:S04]  /*0fa0*/  ISETP.LT.OR P2, PT, R20, RZ, P0 ;  /* 0x000000ff1400720c */ /* 0x000fc80000741670 */
[----:B------:R-:W-:Y:S02]  /*0fb0*/  ISETP.GE.OR P2, PT, R42, UR11, P2 ;  /* 0x0000000b2a007c0c */ /* 0x000fe40009746670 */
[----:B------:R-:W-:Y:S02]  /*0fc0*/  LOP3.LUT R20, R41, R42, R36, 0xfe, !PT ;  /* 0x0000002a29147212 */ /* 0x000fe400078efe24 */
[----:B------:R-:W-:Y:S02]  /*0fd0*/  ISETP.GE.OR P2, PT, R36, UR10, P2 ;  /* 0x0000000a24007c0c */ /* 0x000fe40009746670 */
[----:B------:R-:W-:Y:S02]  /*0fe0*/  ISETP.LT.OR P5, PT, R20, RZ, P1 ;  /* 0x000000ff1400720c */ /* 0x000fe40000fa1670 */
[----:B------:R-:W-:Y:S02]  /*0ff0*/  CS2R R20, SRZ ;  /* 0x0000000000147805 */ /* 0x000fe4000001ff00 */
[----:B------:R-:W-:Y:S01]  /*1000*/  ISETP.GE.OR P5, PT, R42, UR11, P5 ;  /* 0x0000000b2a007c0c */ /* 0x000fe2000afa6670 */
[----:B---3--:R-:W-:-:S03]  /*1010*/  DFMA R26, R28, R26, R18 ;  /* 0x0000001a1c1a722b */ /* 0x008fc60000000012 */
[----:B------:R-:W-:Y:S01]  /*1020*/  ISETP.GE.OR P5, PT, R36, UR10, P5 ;  /* 0x0000000a24007c0c */ /* 0x000fe2000afa6670 */
[----:B------:R-:W2:Y:S04]  /*1030*/  LDG.E.64 R18, desc[UR6][R16.64+0x20] ;  /* 0x0000200610127981 */ /* 0x000ea8000c1e1b00 */
[----:B------:R-:W2:Y:S01]  /*1040*/  @!P2 LDG.E.64 R20, desc[UR6][R24.64+-0x8] ;  /* 0xfffff8061814a981 */ /* 0x000ea2000c1e1b00 */
[----:B------:R-:W-:-:S03]  /*1050*/  CS2R R22, SRZ ;  /* 0x0000000000167805 */ /* 0x000fc6000001ff00 */
[----:B------:R-:W3:Y:S04]  /*1060*/  LDG.E.64 R28, desc[UR6][R16.64+0x28] ;  /* 0x00002806101c7981 */ /* 0x000ee8000c1e1b00 */
[----:B------:R0:W3:Y:S01]  /*1070*/  @!P5 LDG.E.64 R22, desc[UR6][R24.64+-0x10] ;  /* 0xfffff0061816d981 */ /* 0x0000e2000c1e1b00 */
[----:B------:R-:W-:-:S05]  /*1080*/  VIADD R42, R40, 0xfffffffe ;  /* 0xfffffffe282a7836 */ /* 0x000fca0000000000 */
[-CC-:B------:R-:W-:Y:S02]  /*1090*/  LOP3.LUT R40, R33, R42.reuse, R36.reuse, 0xfe, !PT ;  /* 0x0000002a21287212 */ /* 0x180fe400078efe24 */
[----:B------:R-:W-:Y:S01]  /*10a0*/  LOP3.LUT R43, R39, R42, R36, 0xfe, !PT ;  /* 0x0000002a272b7212 */ /* 0x000fe200078efe24 */
[----:B------:R-:W-:Y:S01]  /*10b0*/  VIADD R39, R10, 0x2 ;  /* 0x000000020a277836 */ /* 0x000fe20000000000 */
[----:B------:R-:W-:-:S04]  /*10c0*/  ISETP.LT.OR P2, PT, R40, RZ, P4 ;  /* 0x000000ff2800720c */ /* 0x000fc80002741670 */
[----:B------:R-:W-:Y:S02]  /*10d0*/  IADD3 R40, P5, R39, R32, RZ ;  /* 0x0000002027287210 */ /* 0x000fe40007fbe0ff */
[----:B------:R-:W-:Y:S02]  /*10e0*/  ISETP.GE.OR P2, PT, R42, UR11, P2 ;  /* 0x0000000b2a007c0c */ /* 0x000fe40009746670 */
[----:B------:R-:W-:Y:S02]  /*10f0*/  ISETP.LT.OR P0, PT, R43, RZ, P0 ;  /* 0x000000ff2b00720c */ /* 0x000fe40000701670 */
[----:B------:R-:W-:Y:S02]  /*1100*/  LEA.HI.X.SX32 R39, R39, R34, 0x1, P5 ;  /* 0x0000002227277211 */ /* 0x000fe400028f0eff */
[----:B------:R-:W-:Y:S02]  /*1110*/  ISETP.GE.OR P2, PT, R36, UR10, P2 ;  /* 0x0000000a24007c0c */ /* 0x000fe40009746670 */
[----:B------:R-:W-:-:S02]  /*1120*/  LOP3.LUT R41, R41, R42, R36, 0xfe, !PT ;  /* 0x0000002a29297212 */ /* 0x000fc400078efe24 */
[----:B0-----:R-:W-:Y:S02]  /*1130*/  LEA R24, P5, R40, UR8, 0x3 ;  /* 0x0000000828187c11 */ /* 0x001fe4000f8a18ff */
[----:B------:R-:W-:Y:S02]  /*1140*/  ISETP.GE.OR P0, PT, R42, UR11, P0 ;  /* 0x0000000b2a007c0c */ /* 0x000fe40008706670 */
[----:B------:R-:W-:Y:S02]  /*1150*/  ISETP.LT.OR P1, PT, R41, RZ, P1 ;  /* 0x000000ff2900720c */ /* 0x000fe40000f21670 */
[----:B------:R-:W-:Y:S02]  /*1160*/  LEA.HI.X R25, R40, UR9, R39, 0x3, P5 ;  /* 0x0000000928197c11 */ /* 0x000fe4000a8f1c27 */
[----:B------:R-:W-:Y:S02]  /*1170*/  ISETP.GE.OR P0, PT, R36, UR10, P0 ;  /* 0x0000000a24007c0c */ /* 0x000fe40008706670 */
[----:B------:R-:W-:-:S02]  /*1180*/  ISETP.GE.OR P1, PT, R42, UR11, P1 ;  /* 0x0000000b2a007c0c */ /* 0x000fc40008f26670 */
[----:B------:R-:W4:Y:S02]  /*1190*/  LDG.E.64 R42, desc[UR6][R16.64+0x40] ;  /* 0x00004006102a7981 */ /* 0x000f24000c1e1b00 */
[----:B------:R-:W-:Y:S01]  /*11a0*/  ISETP.GE.OR P1, PT, R36, UR10, P1 ;  /* 0x0000000a24007c0c */ /* 0x000fe20008f26670 */
[----:B--2---:R-:W-:Y:S01]  /*11b0*/  DFMA R40, R18, R20, R26 ;  /* 0x000000141228722b */ /* 0x004fe2000000001a */
[----:B------:R-:W-:Y:S01]  /*11c0*/  CS2R R20, SRZ ;  /* 0x0000000000147805 */ /* 0x000fe2000001ff00 */
[----:B------:R-:W2:Y:S01]  /*11d0*/  LDG.E.64 R18, desc[UR6][R16.64+0x30] ;  /* 0x0000300610127981 */ /* 0x000ea2000c1e1b00 */
[----:B------:R-:W-:-:S04]  /*11e0*/  CS2R R26, SRZ ;  /* 0x00000000001a7805 */ /* 0x000fc8000001ff00 */
[----:B------:R-:W2:Y:S01]  /*11f0*/  @!P2 LDG.E.64 R20, desc[UR6][R24.64] ;  /* 0x000000061814a981 */ /* 0x000ea2000c1e1b00 */
[----:B---3--:R-:W-:-:S03]  /*1200*/  DFMA R28, R28, R22, R40 ;  /* 0x000000161c1c722b */ /* 0x008fc60000000028 */
[----:B------:R-:W3:Y:S01]  /*1210*/  LDG.E.64 R22, desc[UR6][R16.64+0x38] ;  /* 0x0000380610167981 */ /* 0x000ee2000c1e1b00 */
[----:B------:R-:W-:-:S03]  /*1220*/  CS2R R40, SRZ ;  /* 0x0000000000287805 */ /* 0x000fc6000001ff00 */
[----:B------:R-:W3:Y:S04]  /*1230*/  @!P0 LDG.E.64 R26, desc[UR6][R24.64+-0x8] ;  /* 0xfffff806181a8981 */ /* 0x000ee8000c1e1b00 */
[----:B------:R-:W4:Y:S01]  /*1240*/  @!P1 LDG.E.64 R40, desc[UR6][R24.64+-0x10] ;  /* 0xfffff00618289981 */ /* 0x000f22000c1e1b00 */
[----:B------:R-:W-:-:S05]  /*1250*/  VIADD R38, R38, 0xffffffff ;  /* 0xffffffff26267836 */ /* 0x000fca0000000000 */
[----:B------:R-:W-:Y:S01]  /*1260*/  ISETP.NE.AND P0, PT, R38, RZ, PT ;  /* 0x000000ff2600720c */ /* 0x000fe20003f05270 */
[----:B------:R-:W-:Y:S01]  /*1270*/  VIADD R36, R36, 0xffffffff ;  /* 0xffffffff24247836 */ /* 0x000fe20000000000 */
[----:B--2---:R-:W-:Y:S01]  /*1280*/  DFMA R18, R18, R20, R28 ;  /* 0x000000141212722b */ /* 0x004fe2000000001c */
[----:B------:R-:W-:-:S07]  /*1290*/  IADD3 R20, P1, R16, 0x48, RZ ;  /* 0x0000004810147810 */ /* 0x000fce0007f3e0ff */
[----:B---3--:R-:W-:Y:S01]  /*12a0*/  DFMA R18, R22, R26, R18 ;  /* 0x0000001a1612722b */ /* 0x008fe20000000012 */
[----:B------:R-:W-:Y:S02]  /*12b0*/  IMAD R22, RZ, RZ, -UR11 ;  /* 0x8000000bff167e24 */ /* 0x000fe4000f8e02ff */
[----:B------:R-:W-:Y:S02]  /*12c0*/  IMAD.X R21, RZ, RZ, R17, P1 ;  /* 0x000000ffff157224 */ /* 0x000fe400008e0611 */
[----:B------:R-:W-:-:S03]  /*12d0*/  IMAD R10, R22, UR15, R10 ;  /* 0x0000000f160a7c24 */ /* 0x000fc6000f8e020a */
[----:B----4-:R-:W-:Y:S01]  /*12e0*/  DFMA R28, R42, R40, R18 ;  /* 0x000000282a1c722b */ /* 0x010fe20000000012 */
[C---:B------:R-:W-:Y:S02]  /*12f0*/  IMAD R37, R22.reuse, UR15, R37 ;  /* 0x0000000f16257c24 */ /* 0x040fe4000f8e0225 */
[----:B------:R-:W-:Y:S01]  /*1300*/  IMAD R35, R22, UR15, R35 ;  /* 0x0000000f16237c24 */ /* 0x000fe2000f8e0223 */
[----:B------:R-:W-:Y:S07]  /*1310*/  @P0 BRA `(.L_x_321) ;  /* 0xfffffff8005c0947 */ /* 0x000fee000383ffff */
[----:B------:R-:W-:-:S05]  /*1320*/  IADD3 R30, P0, R30, 0xd8, RZ ;  /* 0x000000d81e1e7810 */ /* 0x000fca0007f1e0ff */
[----:B------:R-:W-:Y:S01]  /*1330*/  IMAD.X R31, RZ, RZ, R31, P0 ;  /* 0x000000ffff1f7224 */ /* 0x000fe200000e061f */
[----:B------:R-:W-:Y:S07]  /*1340*/  @!P3 BRA `(.L_x_322) ;  /* 0xfffffff400f8b947 */ /* 0x000fee000383ffff */
.L_x_320:
[----:B------:R-:W-:Y:S05]  /*1350*/  BSYNC B0 ;  /* 0x0000000000007941 */ /* 0x000fea0003800000 */
.L_x_319:
        /* <DEDUP_REMOVED lines=31> */
.L_x_324:
        /* <DEDUP_REMOVED lines=11> */
.L_x_492:


//--------------------- .text._ZN2at6native51_GLOBAL__N__11011a27_18_DepthwiseConv3d_cu_35e0c7b528conv_depthwise3d_cuda_kernelIN3c108BFloat16EfLin1ELin1ELin1ELin1ELin1ELin1EEEvNS_27GenericPackedTensorAccessorIKT_Lm5ENS_16DefaultPtrTraitsEiEENS5_IS6_Lm5ES8_iEES9_PS7_iiiiiiiii --------------------------
	.section	.text._ZN2at6native51_GLOBAL__N__11011a27_18_DepthwiseConv3d_cu_35e0c7b528conv_depthwise3d_cuda_kernelIN3c108BFloat16EfLin1ELin1ELin1ELin1ELin1ELin1EEEvNS_27GenericPackedTensorAccessorIKT_Lm5ENS_16DefaultPtrTraitsEiEENS5_IS6_Lm5ES8_iEES9_PS7_iiiiiiiii,"ax",@progbits
	.align	128
.text._ZN2at6native51_GLOBAL__N__11011a27_18_DepthwiseConv3d_cu_35e0c7b528conv_depthwise3d_cuda_kernelIN3c108BFloat16EfLin1ELin1ELin1ELin1ELin1ELin1EEEvNS_27GenericPackedTensorAccessorIKT_Lm5ENS_16DefaultPtrTraitsEiEENS5_IS6_Lm5ES8_iEES9_PS7_iiiiiiiii:
        .type           _ZN2at6native51_GLOBAL__N__11011a27_18_DepthwiseConv3d_cu_35e0c7b528conv_depthwise3d_cuda_kernelIN3c108BFloat16EfLin1ELin1ELin1ELin1ELin1ELin1EEEvNS_27GenericPackedTensorAccessorIKT_Lm5ENS_16DefaultPtrTraitsEiEENS5_IS6_Lm5ES8_iEES9_PS7_iiiiiiiii,@function
        .size           _ZN2at6native51_GLOBAL__N__11011a27_18_DepthwiseConv3d_cu_35e0c7b528conv_depthwise3d_cuda_kernelIN3c108BFloat16EfLin1ELin1ELin1ELin1ELin1ELin1EEEvNS_27GenericPackedTensorAccessorIKT_Lm5ENS_16DefaultPtrTraitsEiEENS5_IS6_Lm5ES8_iEES9_PS7_iiiiiiiii,(.L_x_493 - _ZN2at6native51_GLOBAL__N__11011a27_18_DepthwiseConv3d_cu_35e0c7b528conv_depthwise3d_cuda_kernelIN3c108BFloat16EfLin1ELin1ELin1ELin1ELin1ELin1EEEvNS_27GenericPackedTensorAccessorIKT_Lm5ENS_16DefaultPtrTraitsEiEENS5_IS6_Lm5ES8_iEES9_PS7_iiiiiiiii)
        .other          _ZN2at6native51_GLOBAL__N__11011a27_18_DepthwiseConv3d_cu_35e0c7b528conv_depthwise3d_cuda_kernelIN3c108BFloat16EfLin1ELin1ELin1ELin1ELin1ELin1EEEvNS_27GenericPackedTensorAccessorIKT_Lm5ENS_16DefaultPtrTraitsEiEENS5_IS6_Lm5ES8_iEES9_PS7_iiiiiiiii,@"STO_CUDA_ENTRY STV_DEFAULT"
_ZN2at6native51_GLOBAL__N__11011a27_18_DepthwiseConv3d_cu_35e0c7b528conv_depthwise3d_cuda_kernelIN3c108BFloat16EfLin1ELin1ELin1ELin1ELin1ELin1EEEvNS_27GenericPackedTensorAccessorIKT_Lm5ENS_16DefaultPtrTraitsEiEENS5_IS6_Lm5ES8_iEES9_PS7_iiiiiiiii:
[----:B------:R-:W-:Y:S01]  /*0000*/  LDC R1, c[0x0][0x28] ;  /* 0x00000a00ff017b82 */ /* 0x000fe20000000800 */
[----:B------:R-:W0:Y:S01]  /*0010*/  S2R R22, SR_TID.X ;  /* 0x0000000000167919 */ /* 0x000e220000002100 */
[----:B------:R-:W-:-:S06]  /*0020*/  ULDC UR6, c[0x0][0x0] ;  /* 0x0000000000067ab9 */ /* 0x000fcc0000000800 */
[----:B------:R-:W0:Y:S01]  /*0030*/  S2UR UR7, SR_CTAID.X ;  /* 0x00000000000779c3 */ /* 0x000e220000002500 */
[----:B------:R-:W-:Y:S01]  /*0040*/  IMAD.MOV.U32 R23, RZ, RZ, RZ ;  /* 0x000000ffff177224 */ /* 0x000fe200078e00ff */
[----:B------:R-:W-:Y:S01]  /*0050*/  ULDC UR4, c[0x0][0x248] ;  /* 0x0000920000047ab9 */ /* 0x000fe20000000800 */
[----:B------:R-:W-:Y:S02]  /*0060*/  ULDC UR5, c[0x0][0x25c] ;  /* 0x0000970000057ab9 */ /* 0x000fe40000000800 */
        /* <DEDUP_REMOVED lines=8> */
[----:B------:R-:W-:Y:S01]  /*00f0*/  ULDC.64 UR12, c[0x0][0x280] ;  /* 0x0000a000000c7ab9 */ /* 0x000fe20000000a00 */
[----:B------:R-:W-:Y:S01]  /*0100*/  ULDC.64 UR8, c[0x0][0x2c0] ;  /* 0x0000b00000087ab9 */ /* 0x000fe20000000a00 */
[----:B------:R-:W-:Y:S01]  /*0110*/  ULDC UR5, c[0x0][0x224] ;  /* 0x0000890000057ab9 */ /* 0x000fe20000000800 */
[----:B------:R-:W-:Y:S01]  /*0120*/  UIMAD UR4, UR13, UR9, URZ ;  /* 0x000000090d0472a4 */ /* 0x000fe2000f8e023f */
[----:B------:R-:W-:Y:S01]  /*0130*/  ULDC UR10, c[0x0][0x228] ;  /* 0x00008a00000a7ab9 */ /* 0x000fe20000000800 */
[----:B------:R-:W-:Y:S02]  /*0140*/  UISETP.GE.AND UP0, UPT, UR13, 0x1, UPT ;  /* 0x000000010d00788c */ /* 0x000fe4000bf06270 */
[----:B------:R-:W1:Y:S01]  /*0150*/  LDC R9, c[0x0][0x24c] ;  /* 0x00009300ff097b82 */ /* 0x000e620000000800 */
[----:B------:R-:W-:Y:S02]  /*0160*/  UIMAD UR4, UR5, UR8, -UR4 ;  /* 0x00000008050472a4 */ /* 0x000fe4000f8e0a04 */
[----:B------:R-:W-:Y:S01]  /*0170*/  UIMAD UR7, UR9, UR10, URZ ;  /* 0x0000000a090772a4 */ /* 0x000fe2000f8e023f */
[----:B------:R-:W-:Y:S01]  /*0180*/  ULDC UR8, c[0x0][0x288] ;  /* 0x0000a20000087ab9 */ /* 0x000fe20000000800 */
[----:B------:R-:W-:Y:S01]  /*0190*/  ULDC UR5, c[0x0][0xc] ;  /* 0x0000030000057ab9 */ /* 0x000fe20000000800 */
[----:B------:R-:W-:Y:S01]  /*01a0*/  ULDC UR9, c[0x0][0x2c8] ;  /* 0x0000b20000097ab9 */ /* 0x000fe20000000800 */
[----:B------:R-:W-:-:S02]  /*01b0*/  ULOP3.LUT UR18, UR8, 0x3, URZ, 0xc0, !UPT ;  /* 0x0000000308127892 */ /* 0x000fc4000f8ec03f */
[----:B------:R-:W-:Y:S02]  /*01c0*/  UIMAD UR6, UR6, UR5, URZ ;  /* 0x00000005060672a4 */ /* 0x000fe4000f8e023f */
[----:B------:R-:W-:Y:S02]  /*01d0*/  UIADD3 UR11, -UR8, URZ, URZ ;  /* 0x0000003f080b7290 */ /* 0x000fe4000fffe13f */
[----:B------:R-:W-:Y:S01]  /*01e0*/  UIMAD UR5, UR8, UR9, -UR7 ;  /* 0x00000009080572a4 */ /* 0x000fe2000f8e0a07 */
[----:B0-----:R-:W-:Y:S01]  /*01f0*/  IABS R5, R4 ;  /* 0x0000000400057213 */ /* 0x001fe20000000000 */
[----:B------:R-:W-:Y:S02]  /*0200*/  UIADD3 UR16, -UR18, UR8, URZ ;  /* 0x0000000812107290 */ /* 0x000fe4000fffe13f */
[----:B------:R-:W-:Y:S01]  /*0210*/  UIMAD UR8, UR4, UR10, URZ ;  /* 0x0000000a040872a4 */ /* 0x000fe2000f8e023f */
[----:B------:R-:W0:Y:S01]  /*0220*/  I2F.RP R0, R5 ;  /* 0x0000000500007306 */ /* 0x000e220000209400 */
[----:B------:R-:W-:-:S02]  /*0230*/  UISETP.LT.OR UP0, UPT, UR12, 0x1, !UP0 ;  /* 0x000000010c00788c */ /* 0x000fc4000c701670 */
[----:B------:R-:W-:Y:S02]  /*0240*/  USHF.R.S32.HI UR17, URZ, 0x1f, UR9 ;  /* 0x0000001f3f117899 */ /* 0x000fe40008011409 */
[----:B------:R-:W-:Y:S02]  /*0250*/  UIMAD UR7, UR9, UR11, UR7 ;  /* 0x0000000b090772a4 */ /* 0x000fe4000f8e0207 */
[----:B------:R-:W-:Y:S01]  /*0260*/  UIMAD.WIDE UR4, UR5, 0x8, URZ ;  /* 0x00000008050478a5 */ /* 0x000fe2000f8e023f */
[----:B------:R-:W-:Y:S01]  /*0270*/  ULDC.64 UR14, c[0x0][0x208] ;  /* 0x00008200000e7ab9 */ /* 0x000fe20000000a00 */
        /* <DEDUP_REMOVED lines=21> */
.L_x_337:
[----:B------:R-:W0:Y:S01]  /*03d0*/  LDC R3, c[0x0][0x258] ;  /* 0x00009600ff037b82 */ /* 0x000e220000000800 */
[----:B------:R-:W-:Y:S01]  /*03e0*/  IABS R6, R22 ;  /* 0x0000001600067213 */ /* 0x000fe20000000000 */
[----:B------:R-:W-:-:S06]  /*03f0*/  ULDC UR9, c[0x0][0x2b0] ;  /* 0x0000ac0000097ab9 */ /* 0x000fcc0000000800 */
[----:B------:R-:W1:Y:S08]  /*0400*/  LDC R0, c[0x0][0x254] ;  /* 0x00009500ff007b82 */ /* 0x000e700000000800 */
[----:B------:R-:W2:Y:S01]  /*0410*/  LDC R10, c[0x0][0x250] ;  /* 0x00009400ff0a7b82 */ /* 0x000ea20000000800 */
[----:B0-----:R-:W-:-:S04]  /*0420*/  IABS R7, R3 ;  /* 0x0000000300077213 */ /* 0x001fc80000000000 */
[----:B------:R-:W0:Y:S01]  /*0430*/  I2F.RP R2, R7 ;  /* 0x0000000700027306 */ /* 0x000e220000209400 */
[----:B-1----:R-:W-:-:S07]  /*0440*/  IABS R8, R0 ;  /* 0x0000000000087213 */ /* 0x002fce0000000000 */
[----:B0-----:R-:W0:Y:S02]  /*0450*/  MUFU.RCP R2, R2 ;  /* 0x0000000200027308 */ /* 0x001e240000001000 */
[----:B0-----:R-:W-:-:S06]  /*0460*/  VIADD R5, R2, 0xffffffe ;  /* 0x0ffffffe02057836 */ /* 0x001fcc0000000000 */
[----:B------:R-:W0:Y:S02]  /*0470*/  F2I.FTZ.U32.TRUNC.NTZ R5, R5 ;  /* 0x0000000500057305 */ /* 0x000e24000021f000 */
[----:B0-----:R-:W-:-:S04]  /*0480*/  IMAD.MOV R4, RZ, RZ, -R5 ;  /* 0x000000ffff047224 */ /* 0x001fc800078e0a05 */
[----:B------:R-:W-:Y:S02]  /*0490*/  IMAD R9, R4, R7, RZ ;  /* 0x0000000704097224 */ /* 0x000fe400078e02ff */
[----:B------:R-:W-:-:S04]  /*04a0*/  IMAD.MOV.U32 R4, RZ, RZ, RZ ;  /* 0x000000ffff047224 */ /* 0x000fc800078e00ff */
[----:B------:R-:W-:-:S04]  /*04b0*/  IMAD.HI.U32 R2, R5, R9, R4 ;  /* 0x0000000905027227 */ /* 0x000fc800078e0004 */
[----:B------:R-:W-:Y:S02]  /*04c0*/  IMAD.MOV.U32 R4, RZ, RZ, R8 ;  /* 0x000000ffff047224 */ /* 0x000fe400078e0008 */
        /* <DEDUP_REMOVED lines=13> */
[----:B------:R-:W-:Y:S02]  /*05a0*/  ISETP.GE.AND P2, PT, R2, RZ, PT ;  /* 0x000000ff0200720c */ /* 0x000fe40003f46270 */
[----:B--2---:R-:W-:-:S05]  /*05b0*/  IABS R2, R10 ;  /* 0x0000000a00027213 */ /* 0x004fca0000000000 */
[----:B------:R-:W-:Y:S01]  /*05c0*/  @P0 VIADD R21, R21, 0x1 ;  /* 0x0000000115150836 */ /* 0x000fe20000000000 */
[----:B0-----:R-:W-:Y:S01]  /*05d0*/  HFMA2.MMA R6, -RZ, RZ, 0, 0 ;  /* 0x00000000ff067435 */ /* 0x001fe200000001ff */
[----:B------:R-:W0:Y:S04]  /*05e0*/  I2F.RP R9, R2 ;  /* 0x0000000200097306 */ /* 0x000e280000209400 */
[----:B------:R-:W-:Y:S01]  /*05f0*/  @!P2 IMAD.MOV R21, RZ, RZ, -R21 ;  /* 0x000000ffff15a224 */ /* 0x000fe200078e0a15 */
[----:B------:R-:W-:Y:S01]  /*0600*/  @!P1 LOP3.LUT R21, RZ, R3, RZ, 0x33, !PT ;  /* 0x00000003ff159212 */ /* 0x000fe200078e33ff */
[----:B-1----:R-:W-:-:S03]  /*0610*/  IMAD.MOV R5, RZ, RZ, -R7 ;  /* 0x000000ffff057224 */ /* 0x002fc600078e0a07 */
[----:B------:R-:W-:Y:S01]  /*0620*/  IABS R8, R21 ;  /* 0x0000001500087213 */ /* 0x000fe20000000000 */
[----:B------:R-:W-:-:S04]  /*0630*/  IMAD R5, R5, R4, RZ ;  /* 0x0000000405057224 */ /* 0x000fc800078e02ff */
[----:B------:R-:W-:Y:S01]  /*0640*/  IMAD.HI.U32 R6, R7, R5, R6 ;  /* 0x0000000507067227 */ /* 0x000fe200078e0006 */
[----:B0-----:R-:W0:Y:S03]  /*0650*/  MUFU.RCP R9, R9 ;  /* 0x0000000900097308 */ /* 0x001e260000001000 */
[----:B------:R-:W-:Y:S02]  /*0660*/  IMAD.MOV.U32 R7, RZ, RZ, R8 ;  /* 0x000000ffff077224 */ /* 0x000fe400078e0008 */
[----:B------:R-:W1:Y:S02]  /*0670*/  LDC R8, c[0x0][0x24c] ;  /* 0x00009300ff087b82 */ /* 0x000e640000000800 */
[----:B------:R-:W-:-:S04]  /*0680*/  IMAD.HI.U32 R5, R6, R7, RZ ;  /* 0x0000000706057227 */ /* 0x000fc800078e00ff */
[----:B------:R-:W-:-:S04]  /*0690*/  IMAD.MOV R6, RZ, RZ, -R5 ;  /* 0x000000ffff067224 */ /* 0x000fc800078e0a05 */
[----:B------:R-:W-:Y:S02]  /*06a0*/  IMAD R7, R4, R6, R7 ;  /* 0x0000000604077224 */ /* 0x000fe400078e0207 */
[----:B0-----:R-:W-:-:S03]  /*06b0*/  VIADD R6, R9, 0xffffffe ;  /* 0x0ffffffe09067836 */ /* 0x001fc60000000000 */
[----:B------:R-:W-:-:S13]  /*06c0*/  ISETP.GT.U32.AND P1, PT, R4, R7, PT ;  /* 0x000000070400720c */ /* 0x000fda0003f24070 */
[----:B------:R-:W-:Y:S02]  /*06d0*/  @!P1 IMAD.IADD R7, R7, 0x1, -R4 ;  /* 0x0000000107079824 */ /* 0x000fe400078e0a04 */
[----:B------:R-:W-:Y:S01]  /*06e0*/  @!P1 VIADD R5, R5, 0x1 ;  /* 0x0000000105059836 */ /* 0x000fe20000000000 */
[----:B------:R-:W-:Y:S02]  /*06f0*/  ISETP.NE.AND P1, PT, R0, RZ, PT ;  /* 0x000000ff0000720c */ /* 0x000fe40003f25270 */
[----:B------:R-:W-:Y:S02]  /*0700*/  ISETP.GE.U32.AND P0, PT, R7, R4, PT ;  /* 0x000000040700720c */ /* 0x000fe40003f06070 */
[----:B------:R-:W-:Y:S01]  /*0710*/  LOP3.LUT R4, R21, R0, RZ, 0x3c, !PT ;  /* 0x0000000015047212 */ /* 0x000fe200078e3cff */
[----:B------:R0:W2:Y:S03]  /*0720*/  F2I.FTZ.U32.TRUNC.NTZ R7, R6 ;  /* 0x0000000600077305 */ /* 0x0000a6000021f000 */
[----:B------:R-:W-:-:S02]  /*0730*/  ISETP.GE.AND P2, PT, R4, RZ, PT ;  /* 0x000000ff0400720c */ /* 0x000fc40003f46270 */
[----:B-1----:R-:W-:Y:S01]  /*0740*/  IABS R4, R8 ;  /* 0x0000000800047213 */ /* 0x002fe20000000000 */
[----:B0-----:R-:W-:-:S04]  /*0750*/  IMAD.MOV.U32 R6, RZ, RZ, RZ ;  /* 0x000000ffff067224 */ /* 0x001fc800078e00ff */
[----:B------:R-:W-:Y:S01]  /*0760*/  @P0 VIADD R5, R5, 0x1 ;  /* 0x0000000105050836 */ /* 0x000fe20000000000 */
[----:B--2---:R-:W-:-:S05]  /*0770*/  IADD3 R9, RZ, -R7, RZ ;  /* 0x80000007ff097210 */ /* 0x004fca0007ffe0ff */
[----:B------:R-:W-:Y:S01]  /*0780*/  @!P2 IMAD.MOV R5, RZ, RZ, -R5 ;  /* 0x000000ffff05a224 */ /* 0x000fe200078e0a05 */
[----:B------:R-:W-:Y:S01]  /*0790*/  @!P1 LOP3.LUT R5, RZ, R0, RZ, 0x33, !PT ;  /* 0x00000000ff059212 */ /* 0x000fe200078e33ff */
[----:B------:R-:W-:-:S03]  /*07a0*/  IMAD R9, R9, R2, RZ ;  /* 0x0000000209097224 */ /* 0x000fc600078e02ff */
[----:B------:R-:W-:Y:S01]  /*07b0*/  IABS R11, R5 ;  /* 0x00000005000b7213 */ /* 0x000fe20000000000 */
[----:B------:R-:W-:-:S04]  /*07c0*/  IMAD.HI.U32 R6, R7, R9, R6 ;  /* 0x0000000907067227 */ /* 0x000fc800078e0006 */
[----:B------:R-:W-:Y:S02]  /*07d0*/  IMAD.MOV.U32 R7, RZ, RZ, R11 ;  /* 0x000000ffff077224 */ /* 0x000fe400078e000b */
[----:B------:R-:W0:Y:S02]  /*07e0*/  I2F.RP R11, R4 ;  /* 0x00000004000b7306 */ /* 0x000e240000209400 */
        /* <DEDUP_REMOVED lines=20> */
[----:B------:R-:W-:Y:S01]  /*0930*/  IMAD.HI.U32 R6, R7, R11, R6 ;  /* 0x0000000b07067227 */ /* 0x000fe200078e0006 */
[----:B------:R-:W-:-:S03]  /*0940*/  IADD3 R11, -R5, RZ, RZ ;  /* 0x000000ff050b7210 */ /* 0x000fc60007ffe1ff */
[----:B------:R-:W-:Y:S02]  /*0950*/  IMAD.MOV.U32 R7, RZ, RZ, R2 ;  /* 0x000000ffff077224 */ /* 0x000fe400078e0002 */
[----:B------:R-:W-:Y:S02]  /*0960*/  IMAD R11, R0, R11, R21 ;  /* 0x0000000b000b7224 */ /* 0x000fe400078e0215 */
[----:B------:R-:W-:Y:S02]  /*0970*/  IMAD.HI.U32 R20, R6, R7, RZ ;  /* 0x0000000706147227 */ /* 0x000fe400078e00ff */
[----:B------:R-:W0:Y:S03]  /*0980*/  LDC R6, c[0x0][0x2bc] ;  /* 0x0000af00ff067b82 */ /* 0x000e260000000800 */
[----:B------:R-:W-:-:S05]  /*0990*/  IADD3 R2, -R20, RZ, RZ ;  /* 0x000000ff14027210 */ /* 0x000fca0007ffe1ff */
[----:B------:R-:W-:Y:S01]  /*09a0*/  IMAD R7, R4, R2, R7 ;  /* 0x0000000204077224 */ /* 0x000fe200078e0207 */
[----:B------:R-:W-:-:S04]  /*09b0*/  LOP3.LUT R2, R9, R8, RZ, 0x3c, !PT ;  /* 0x0000000809027212 */ /* 0x000fc800078e3cff */
[----:B------:R-:W-:Y:S02]  /*09c0*/  ISETP.GT.U32.AND P1, PT, R4, R7, PT ;  /* 0x000000070400720c */ /* 0x000fe40003f24070 */
[----:B------:R-:W-:Y:S01]  /*09d0*/  ISETP.GE.AND P2, PT, R2, RZ, PT ;  /* 0x000000ff0200720c */ /* 0x000fe20003f46270 */
[----:B------:R-:W-:-:S04]  /*09e0*/  IMAD.MOV R2, RZ, RZ, -R21 ;  /* 0x000000ffff027224 */ /* 0x000fc800078e0a15 */
[----:B------:R-:W-:-:S06]  /*09f0*/  IMAD R3, R3, R2, R22 ;  /* 0x0000000203037224 */ /* 0x000fcc00078e0216 */
[----:B------:R-:W-:Y:S02]  /*0a00*/  @!P1 IMAD.IADD R7, R7, 0x1, -R4 ;  /* 0x0000000107079824 */ /* 0x000fe400078e0a04 */
[----:B------:R-:W-:Y:S01]  /*0a10*/  @!P1 VIADD R20, R20, 0x1 ;  /* 0x0000000114149836 */ /* 0x000fe20000000000 */
[----:B------:R-:W-:Y:S02]  /*0a20*/  ISETP.NE.AND P1, PT, R8, RZ, PT ;  /* 0x000000ff0800720c */ /* 0x000fe40003f25270 */
[----:B------:R-:W-:Y:S01]  /*0a30*/  ISETP.GE.U32.AND P0, PT, R7, R4, PT ;  /* 0x000000040700720c */ /* 0x000fe20003f06070 */
[----:B------:R-:W-:Y:S02]  /*0a40*/  IMAD.MOV R4, RZ, RZ, -R9 ;  /* 0x000000ffff047224 */ /* 0x000fe400078e0a09 */
[----:B------:R-:W-:Y:S02]  /*0a50*/  IMAD.MOV.U32 R7, RZ, RZ, RZ ;  /* 0x000000ffff077224 */ /* 0x000fe400078e00ff */
[----:B------:R-:W-:-:S08]  /*0a60*/  IMAD R10, R10, R4, R5 ;  /* 0x000000040a0a7224 */ /* 0x000fd000078e0205 */
[----:B------:R-:W-:Y:S01]  /*0a70*/  @P0 VIADD R20, R20, 0x1 ;  /* 0x0000000114140836 */ /* 0x000fe20000000000 */
[----:B------:R-:W-:-:S03]  /*0a80*/  PLOP3.LUT P0, PT, PT, PT, UP0, 0x80, 0x0 ;  /* 0x000000000000781c */ /* 0x000fc60003f0f008 */
[----:B------:R-:W-:Y:S01]  /*0a90*/  @!P2 IMAD.MOV R20, RZ, RZ, -R20 ;  /* 0x000000ffff14a224 */ /* 0x000fe200078e0a14 */
[----:B------:R-:W-:-:S05]  /*0aa0*/  @!P1 LOP3.LUT R20, RZ, R8, RZ, 0x33, !PT ;  /* 0x00000008ff149212 */ /* 0x000fca00078e33ff */
[----:B------:R-:W-:-:S04]  /*0ab0*/  IMAD.MOV R2, RZ, RZ, -R20 ;  /* 0x000000ffff027224 */ /* 0x000fc800078e0a14 */
[----:B------:R-:W-:Y:S02]  /*0ac0*/  IMAD R8, R8, R2, R9 ;  /* 0x0000000208087224 */ /* 0x000fe400078e0209 */
[----:B0-----:R-:W-:Y:S01]  /*0ad0*/  IMAD R9, R3, UR9, -R6 ;  /* 0x0000000903097c24 */ /* 0x001fe2000f8e0a06 */
[----:B------:R-:W-:Y:S06]  /*0ae0*/  @P0 BRA `(.L_x_325) ;  /* 0x00000010005c0947 */ /* 0x000fec0003800000 */
[-C--:B------:R-:W-:Y:S01]  /*0af0*/  IABS R5, R25.reuse ;  /* 0x0000001900057213 */ /* 0x080fe20000000000 */
[----:B------:R-:W-:Y:S01]  /*0b00*/  ULDC.64 UR10, c[0x0][0x2a8] ;  /* 0x0000aa00000a7ab9 */ /* 0x000fe20000000a00 */
[----:B------:R-:W-:Y:S01]  /*0b10*/  IABS R6, R8 ;  /* 0x0000000800067213 */ /* 0x000fe20000000000 */
[----:B------:R-:W-:Y:S01]  /*0b20*/  ULDC UR9, c[0x0][0x234] ;  /* 0x00008d0000097ab9 */ /* 0x000fe20000000800 */
[----:B------:R-:W0:Y:S01]  /*0b30*/  I2F.RP R0, R5 ;  /* 0x0000000500007306 */ /* 0x000e220000209400 */
[----:B------:R-:W-:-:S07]  /*0b40*/  IABS R12, R25 ;  /* 0x00000019000c7213 */ /* 0x000fce0000000000 */
        /* <DEDUP_REMOVED lines=8> */
[----:B------:R-:W-:Y:S02]  /*0bd0*/  IMAD.MOV R7, RZ, RZ, -R12 ;  /* 0x000000ffff077224 */ /* 0x000fe400078e0a0c */
[----:B------:R-:W-:Y:S02]  /*0be0*/  IMAD.HI.U32 R6, R3, R4, RZ ;  /* 0x0000000403067227 */ /* 0x000fe400078e00ff */
[----:B------:R-:W0:Y:S02]  /*0bf0*/  LDC R3, c[0x0][0x2b4] ;  /* 0x0000ad00ff037b82 */ /* 0x000e240000000800 */
[----:B------:R-:W-:-:S05]  /*0c00*/  IMAD R0, R6, R7, R4 ;  /* 0x0000000706007224 */ /* 0x000fca00078e0204 */
[----:B------:R-:W-:Y:S01]  /*0c10*/  ISETP.GT.U32.AND P1, PT, R5, R0, PT ;  /* 0x000000000500720c */ /* 0x000fe20003f24070 */
[----:B------:R-:W1:-:S12]  /*0c20*/  LDC R4, c[0x0][0x2b8] ;  /* 0x0000ae00ff047b82 */ /* 0x000e580000000800 */
[----:B------:R-:W-:Y:S02]  /*0c30*/  @!P1 IMAD.IADD R0, R0, 0x1, -R5 ;  /* 0x0000000100009824 */ /* 0x000fe400078e0a05 */
[----:B------:R-:W-:Y:S01]  /*0c40*/  @!P1 VIADD R6, R6, 0x1 ;  /* 0x0000000106069836 */ /* 0x000fe20000000000 */
[----:B------:R-:W-:Y:S02]  /*0c50*/  ISETP.NE.AND P1, PT, R25, RZ, PT ;  /* 0x000000ff1900720c */ /* 0x000fe40003f25270 */
[----:B------:R-:W-:Y:S02]  /*0c60*/  ISETP.GE.U32.AND P0, PT, R0, R5, PT ;  /* 0x000000050000720c */ /* 0x000fe40003f06070 */
[----:B------:R-:W-:-:S04]  /*0c70*/  LOP3.LUT R0, R8, R25, RZ, 0x3c, !PT ;  /* 0x0000001908007212 */ /* 0x000fc800078e3cff */
[----:B------:R-:W-:Y:S01]  /*0c80*/  ISETP.GE.AND P2, PT, R0, RZ, PT ;  /* 0x000000ff0000720c */ /* 0x000fe20003f46270 */
[----:B0-----:R-:W-:Y:S02]  /*0c90*/  IMAD R0, R10, UR10, -R3 ;  /* 0x0000000a0a007c24 */ /* 0x001fe4000f8e0a03 */
[----:B------:R-:W0:Y:S01]  /*0ca0*/  LDC.64 R2, c[0x0][0x270] ;  /* 0x00009c00ff027b82 */ /* 0x000e220000000a00 */
[----:B-1----:R-:W-:Y:S01]  /*0cb0*/  IMAD R4, R11, UR11, -R4 ;  /* 0x0000000b0b047c24 */ /* 0x002fe2000f8e0a04 */
[----:B------:R-:W-:Y:S01]  /*0cc0*/  ULDC.64 UR10, c[0x0][0x238] ;  /* 0x00008e00000a7ab9 */ /* 0x000fe20000000a00 */
[----:B------:R-:W-:Y:S01]  /*0cd0*/  IMAD R0, R0, UR9, RZ ;  /* 0x0000000900007c24 */ /* 0x000fe2000f8e02ff */
[----:B------:R-:W-:Y:S01]  /*0ce0*/  ULDC UR9, c[0x0][0x230] ;  /* 0x00008c0000097ab9 */ /* 0x000fe20000000800 */
[----:B------:R-:W-:Y:S02]  /*0cf0*/  @P0 VIADD R6, R6, 0x1 ;  /* 0x0000000106060836 */ /* 0x000fe40000000000 */
[----:B------:R-:W-:-:S02]  /*0d00*/  IMAD R5, R9, UR11, RZ ;  /* 0x0000000b09057c24 */ /* 0x000fc4000f8e02ff */
[----:B------:R-:W-:Y:S01]  /*0d10*/  IMAD R4, R4, UR10, RZ ;  /* 0x0000000a04047c24 */ /* 0x000fe2000f8e02ff */
[----:B------:R-:W-:Y:S01]  /*0d20*/  @!P2 IADD3 R6, -R6, RZ, RZ ;  /* 0x000000ff0606a210 */ /* 0x000fe20007ffe1ff */
[----:B------:R-:W-:Y:S01]  /*0d30*/  ULDC UR10, c[0x0][0x22c] ;  /* 0x00008b00000a7ab9 */ /* 0x000fe20000000800 */
[----:B------:R-:W-:Y:S01]  /*0d40*/  @!P1 LOP3.LUT R6, RZ, R25, RZ, 0x33, !PT ;  /* 0x00000019ff069212 */ /* 0x000fe200078e33ff */
[----:B------:R-:W-:Y:S01]  /*0d50*/  IMAD R12, R20, UR10, RZ ;  /* 0x0000000a140c7c24 */ /* 0x000fe2000f8e02ff */
[--C-:B------:R-:W-:Y:S01]  /*0d60*/  SHF.R.S32.HI R7, RZ, 0x1f, R5.reuse ;  /* 0x0000001fff077819 */ /* 0x100fe20000011405 */
[----:B------:R-:W-:Y:S01]  /*0d70*/  ULDC.64 UR10, c[0x0][0x210] ;  /* 0x00008400000a7ab9 */ /* 0x000fe20000000a00 */
[----:B------:R-:W-:Y:S01]  /*0d80*/  IADD3 R5, P0, P1, R0, R4, R5 ;  /* 0x0000000400057210 */ /* 0x000fe2000791e005 */
[----:B------:R-:W-:Y:S01]  /*0d90*/  IMAD R6, R6, UR9, RZ ;  /* 0x0000000906067c24 */ /* 0x000fe2000f8e02ff */
[----:B------:R-:W-:Y:S01]  /*0da0*/  SHF.R.S32.HI R0, RZ, 0x1f, R0 ;  /* 0x0000001fff007819 */ /* 0x000fe20000011400 */
[----:B------:R-:W-:Y:S01]  /*0db0*/  ULDC UR9, c[0x0][0x28c] ;  /* 0x0000a30000097ab9 */ /* 0x000fe20000000800 */
[----:B------:R-:W-:Y:S01]  /*0dc0*/  SHF.R.S32.HI R4, RZ, 0x1f, R4 ;  /* 0x0000001fff047819 */ /* 0x000fe20000011404 */
[----:B------:R-:W-:-:S03]  /*0dd0*/  IMAD R17, R8, UR9, RZ ;  /* 0x0000000908117c24 */ /* 0x000fc6000f8e02ff */
[----:B------:R-:W-:Y:S01]  /*0de0*/  IADD3.X R7, R0, R4, R7, P0, P1 ;  /* 0x0000000400077210 */ /* 0x000fe200007e2407 */
[----:B0-----:R-:W-:Y:S01]  /*0df0*/  IMAD.WIDE R16, R17, 0x2, R2 ;  /* 0x0000000211107825 */ /* 0x001fe200078e0202 */
[--C-:B------:R-:W-:Y:S02]  /*0e00*/  IADD3 R4, P0, P1, R6, R5, R12.reuse ;  /* 0x0000000506047210 */ /* 0x100fe4000791e00c */
[----:B------:R-:W-:Y:S01]  /*0e10*/  SHF.R.S32.HI R12, RZ, 0x1f, R12 ;  /* 0x0000001fff0c7819 */ /* 0x000fe2000001140c */
[----:B------:R-:W-:Y:S01]  /*0e20*/  IMAD.MOV.U32 R5, RZ, RZ, RZ ;  /* 0x000000ffff057224 */ /* 0x000fe200078e00ff */
[----:B------:R-:W-:-:S04]  /*0e30*/  SHF.R.S32.HI R6, RZ, 0x1f, R6 ;  /* 0x0000001fff067819 */ /* 0x000fc80000011406 */
[----:B------:R-:W-:Y:S01]  /*0e40*/  IADD3.X R3, R6, R7, R12, P0, P1 ;  /* 0x0000000706037210 */ /* 0x000fe200007e240c */
[----:B------:R-:W-:Y:S01]  /*0e50*/  IMAD.MOV.U32 R7, RZ, RZ, RZ ;  /* 0x000000ffff077224 */ /* 0x000fe200078e00ff */
[----:B------:R-:W-:-:S04]  /*0e60*/  LEA R0, P0, R4, UR10, 0x1 ;  /* 0x0000000a04007c11 */ /* 0x000fc8000f8008ff */
[----:B------:R-:W-:-:S09]  /*0e70*/  LEA.HI.X R2, R4, UR11, R3, 0x1, P0 ;  /* 0x0000000b04027c11 */ /* 0x000fd200080f0c03 */
.L_x_336:
[----:B------:R-:W0:Y:S01]  /*0e80*/  LDC R3, c[0x0][0x2b4] ;  /* 0x0000ad00ff037b82 */ /* 0x000e220000000800 */
[----:B------:R-:W-:Y:S01]  /*0e90*/  ULDC UR9, c[0x0][0x2a8] ;  /* 0x0000aa0000097ab9 */ /* 0x000fe20000000800 */
[----:B------:R-:W-:Y:S01]  /*0ea0*/  ULDC UR10, c[0x0][0x280] ;  /* 0x0000a000000a7ab9 */ /* 0x000fe20000000800 */
[----:B0-----:R-:W-:Y:S01]  /*0eb0*/  IMAD R6, R10, UR9, -R3 ;  /* 0x000000090a067c24 */ /* 0x001fe2000f8e0a03 */
[----:B------:R-:W-:-:S03]  /*0ec0*/  ULDC UR9, c[0x0][0x2c0] ;  /* 0x0000b00000097ab9 */ /* 0x000fc60000000800 */
[C---:B------:R-:W-:Y:S01]  /*0ed0*/  IMAD R6, R5.reuse, UR9, R6 ;  /* 0x0000000905067c24 */ /* 0x040fe2000f8e0206 */
[----:B------:R-:W-:Y:S01]  /*0ee0*/  ULDC UR9, c[0x0][0x288] ;  /* 0x0000a20000097ab9 */ /* 0x000fe20000000800 */
[----:B------:R-:W-:Y:S01]  /*0ef0*/  VIADD R5, R5, 0x1 ;  /* 0x0000000105057836 */ /* 0x000fe20000000000 */
[----:B------:R-:W-:-:S04]  /*0f00*/  ISETP.LT.AND P0, PT, RZ, UR9, PT ;  /* 0x00000009ff007c0c */ /* 0x000fc8000bf01270 */
[----:B------:R-:W-:-:S09]  /*0f10*/  ISETP.GE.AND P2, PT, R5, UR10, PT ;  /* 0x0000000a05007c0c */ /* 0x000fd2000bf46270 */
[----:B------:R-:W-:Y:S05]  /*0f20*/  @P0 BRA `(.L_x_326) ;  /* 0x0000000000f00947 */ /* 0x000fea0003800000 */
[----:B------:R-:W0:Y:S08]  /*0f30*/  LDC R3, c[0x0][0x284] ;  /* 0x0000a100ff037b82 */ /* 0x000e300000000800 */
[----:B------:R-:W1:Y:S01]  /*0f40*/  LDC R4, c[0x0][0x284] ;  /* 0x0000a100ff047b82 */ /* 0x000e620000000800 */
[----:B0-----:R-:W-:-:S05]  /*0f50*/  VIADD R3, R3, 0xffffffff ;  /* 0xffffffff03037836 */ /* 0x001fca0000000000 */
[----:B------:R-:W-:Y:S02]  /*0f60*/  ISETP.GE.U32.AND P0, PT, R3, 0x3, PT ;  /* 0x000000030300780c */ /* 0x000fe40003f06070 */
[----:B-1----:R-:W-:-:S11]  /*0f70*/  LOP3.LUT R3, R4, 0x3, RZ, 0xc0, !PT ;  /* 0x0000000304037812 */ /* 0x002fd600078ec0ff */
[----:B------:R-:W-:Y:S05]  /*0f80*/  @!P0 BRA `(.L_x_327) ;  /* 0x00000000007c8947 */ /* 0x000fea0003800000 */
[----:B------:R-:W-:-:S05]  /*0f90*/  IMAD.IADD R4, R4, 0x1, -R3 ;  /* 0x0000000104047824 */ /* 0x000fca00078e0a03 */
[----:B------:R-:W-:-:S13]  /*0fa0*/  ISETP.GT.AND P0, PT, R4, RZ, PT ;  /* 0x000000ff0400720c */ /* 0x000fda0003f04270 */
[----:B------:R-:W-:Y:S05]  /*0fb0*/  @!P0 BRA `(.L_x_328) ;  /* 0x00000000005c8947 */ /* 0x000fea0003800000 */
[----:B------:R-:W-:Y:S02]  /*0fc0*/  ISETP.GT.AND P1, PT, R4, 0xc, PT ;  /* 0x0000000c0400780c */ /* 0x000fe40003f24270 */
[----:B------:R-:W-:-:S11]  /*0fd0*/  PLOP3.LUT P0, PT, PT, PT, PT, 0x80, 0x0 ;  /* 0x000000000000781c */ /* 0x000fd60003f0f070 */
[----:B------:R-:W-:Y:S05]  /*0fe0*/  @!P1 BRA `(.L_x_329) ;  /* 0x00000000002c9947 */ /* 0x000fea0003800000 */
[----:B------:R-:W-:-:S13]  /*0ff0*/  PLOP3.LUT P0, PT, PT, PT, PT, 0x8, 0x0 ;  /* 0x000000000000781c */ /* 0x000fda0003f0e170 */
.L_x_330:
[----:B------:R-:W-:Y:S01]  /*1000*/  VIADD R4, R4, 0xfffffff0 ;  /* 0xfffffff004047836 */ /* 0x000fe20000000000 */
[----:B------:R-:W-:Y:S01]  /*1010*/  MOV R13, UR4 ;  /* 0x00000004000d7c02 */ /* 0x000fe20008000f00 */
[----:B------:R-:W-:-:S03]  /*1020*/  IMAD.U32 R15, RZ, RZ, UR4 ;  /* 0x00000004ff0f7e24 */ /* 0x000fc6000f8e00ff */
[----:B------:R-:W-:Y:S02]  /*1030*/  ISETP.GT.AND P1, PT, R4, 0xc, PT ;  /* 0x0000000c0400780c */ /* 0x000fe40003f24270 */
[----:B------:R-:W-:Y:S01]  /*1040*/  IADD3 R0, P3, P4, R0, -UR4, -R13 ;  /* 0x8000000400007c10 */ /* 0x000fe2000fc7e80d */
[----:B------:R-:W-:-:S03]  /*1050*/  IMAD.U32 R13, RZ, RZ, UR5 ;  /* 0x00000005ff0d7e24 */ /* 0x000fc6000f8e00ff */
[----:B------:R-:W-:Y:S02]  /*1060*/  IADD3 R0, P5, P6, R0, -UR4, -R15 ;  /* 0x8000000400007c10 */ /* 0x000fe4000febe80f */
[----:B------:R-:W-:-:S04]  /*1070*/  IADD3.X R2, R2, ~UR5, ~R13, P3, P4 ;  /* 0x8000000502027c10 */ /* 0x000fc80009fe8c0d */
[----:B------:R-:W-:Y:S01]  /*1080*/  IADD3.X R2, R2, ~UR5, ~R13, P5, P6 ;  /* 0x8000000502027c10 */ /* 0x000fe2000afecc0d */
[----:B------:R-:W-:Y:S06]  /*1090*/  @P1 BRA `(.L_x_330) ;  /* 0xfffffffc00d81947 */ /* 0x000fec000383ffff */
.L_x_329:
[----:B------:R-:W-:Y:S01]  /*10a0*/  ISETP.GT.AND P1, PT, R4, 0x4, PT ;  /* 0x000000040400780c */ /* 0x000fe20003f24270 */
[----:B------:R-:W-:-:S12]  /*10b0*/  IMAD.U32 R13, RZ, RZ, UR4 ;  /* 0x00000004ff0d7e24 */ /* 0x000fd8000f8e00ff */
[----:B------:R-:W-:Y:S01]  /*10c0*/  @P1 VIADD R4, R4, 0xfffffff8 ;  /* 0xfffffff804041836 */ /* 0x000fe20000000000 */
[----:B------:R-:W-:Y:S02]  /*10d0*/  @P1 PLOP3.LUT P0, PT, PT, PT, PT, 0x8, 0x0 ;  /* 0x000000000000181c */ /* 0x000fe40003f0e170 */
[----:B------:R-:W-:Y:S02]  /*10e0*/  @P1 IADD3 R0, P3, P4, R0, -UR4, -R13 ;  /* 0x8000000400001c10 */ /* 0x000fe4000fc7e80d */
[----:B------:R-:W-:Y:S02]  /*10f0*/  ISETP.NE.OR P0, PT, R4, RZ, P0 ;  /* 0x000000ff0400720c */ /* 0x000fe40000705670 */
[----:B------:R-:W-:-:S04]  /*1100*/  MOV R13, UR5 ;  /* 0x00000005000d7c02 */ /* 0x000fc80008000f00 */
[----:B------:R-:W-:-:S07]  /*1110*/  @P1 IADD3.X R2, R2, ~UR5, ~R13, P3, P4 ;  /* 0x8000000502021c10 */ /* 0x000fce0009fe8c0d */
[----:B------:R-:W-:Y:S05]  /*1120*/  @!P0 BRA `(.L_x_327) ;  /* 0x0000000000148947 */ /* 0x000fea0003800000 */
.L_x_328:
[----:B------:R-:W-:Y:S01]  /*1130*/  VIADD R4, R4, 0xfffffffc ;  /* 0xfffffffc04047836 */ /* 0x000fe20000000000 */
[----:B------:R-:W-:-:S04]  /*1140*/  IADD3 R0, P1, R0, -UR4, RZ ;  /* 0x8000000400007c10 */ /* 0x000fc8000ff3e0ff */
[----:B------:R-:W-:Y:S02]  /*1150*/  ISETP.NE.AND P0, PT, R4, RZ, PT ;  /* 0x000000ff0400720c */ /* 0x000fe40003f05270 */
[----:B------:R-:W-:-:S11]  /*1160*/  IADD3.X R2, R2, ~UR5, RZ, P1, !PT ;  /* 0x8000000502027c10 */ /* 0x000fd60008ffe4ff */
[----:B------:R-:W-:Y:S05]  /*1170*/  @P0 BRA `(.L_x_328) ;  /* 0xfffffffc00ec0947 */ /* 0x000fea000383ffff */
.L_x_327:
[----:B------:R-:W-:Y:S01]  /*1180*/  ISETP.NE.AND P0, PT, R3, RZ, PT ;  /* 0x000000ff0300720c */ /* 0x000fe20003f05270 */
[----:B------:R-:W-:Y:S02]  /*1190*/  IMAD.MOV.U32 R14, RZ, RZ, R0 ;  /* 0x000000ffff0e7224 */ /* 0x000fe400078e0000 */
[----:B------:R-:W-:-:S10]  /*11a0*/  IMAD.MOV.U32 R15, RZ, RZ, R2 ;  /* 0x000000ffff0f7224 */ /* 0x000fd400078e0002 */
[----:B------:R-:W-:Y:S05]  /*11b0*/  @!P0 BRA `(.L_x_331) ;  /* 0x0000000800908947 */ /* 0x000fea0003800000 */
[----:B------:R-:W-:Y:S01]  /*11c0*/  ISETP.NE.AND P0, PT, R3, 0x1, PT ;  /* 0x000000010300780c */ /* 0x000fe20003f05270 */
[----:B------:R-:W-:Y:S02]  /*11d0*/  USHF.R.S32.HI UR9, URZ, 0x1f, UR7 ;  /* 0x0000001f3f097899 */ /* 0x000fe40008011407 */
[----:B------:R-:W-:Y:S02]  /*11e0*/  IMAD.U32 R13, RZ, RZ, UR7 ;  /* 0x00000007ff0d7e24 */ /* 0x000fe4000f8e00ff */
[----:B------:R-:W-:-:S03]  /*11f0*/  IMAD.U32 R15, RZ, RZ, UR7 ;  /* 0x00000007ff0f7e24 */ /* 0x000fc6000f8e00ff */
[----:B------:R-:W-:Y:S02]  /*1200*/  LEA R14, P1, R13, R0, 0x1 ;  /* 0x000000000d0e7211 */ /* 0x000fe400078208ff */
[----:B------:R-:W-:-:S04]  /*1210*/  MOV R4, UR9 ;  /* 0x0000000900047c02 */ /* 0x000fc80008000f00 */
[----:B------:R-:W-:Y:S01]  /*1220*/  LEA.HI.X R15, R15, R2, R4, 0x1, P1 ;  /* 0x000000020f0f7211 */ /* 0x000fe200008f0c04 */
[----:B------:R-:W-:Y:S06]  /*1230*/  @!P0 BRA `(.L_x_331) ;  /* 0x0000000800708947 */ /* 0x000fec0003800000 */
[----:B------:R-:W-:Y:S01]  /*1240*/  R2UR UR9, R3 ;  /* 0x00000000030972ca */ /* 0x000fe200000e0000 */
[----:B------:R-:W-:Y:S02]  /*1250*/  UIMAD.WIDE UR10, UR7, 0x2, URZ ;  /* 0x00000002070a78a5 */ /* 0x000fe4000f8e023f */
[----:B------:R-:W-:-:S10]  /*1260*/  UIMAD.WIDE UR12, UR7, 0x3, URZ ;  /* 0x00000003070c78a5 */ /* 0x000fd4000f8e023f */
[----:B------:R-:W-:-:S04]  /*1270*/  UISETP.NE.AND UP1, UPT, UR9, 0x2, UPT ;  /* 0x000000020900788c */ /* 0x000fc8000bf25270 */
[----:B------:R-:W-:Y:S02]  /*1280*/  USEL UR9, UR10, UR12, !UP1 ;  /* 0x0000000c0a097287 */ /* 0x000fe4000c800000 */
[----:B------:R-:W-:-:S04]  /*1290*/  USEL UR10, UR11, UR13, !UP1 ;  /* 0x0000000d0b0a7287 */ /* 0x000fc8000c800000 */
[----:B------:R-:W-:Y:S01]  /*12a0*/  IMAD.U32 R3, RZ, RZ, UR9 ;  /* 0x00000009ff037e24 */ /* 0x000fe2000f8e00ff */
[----:B------:R-:W-:-:S04]  /*12b0*/  USHF.L.U64.HI UR10, UR9, 0x1, UR10 ;  /* 0x00000001090a7899 */ /* 0x000fc8000801020a */
[----:B------:R-:W-:-:S04]  /*12c0*/  LEA R14, P0, R3, R0, 0x1 ;  /* 0x00000000030e7211 */ /* 0x000fc800078008ff */
[----:B------:R-:W-:Y:S01]  /*12d0*/  IADD3.X R15, R2, UR10, RZ, P0, !PT ;  /* 0x0000000a020f7c10 */ /* 0x000fe200087fe4ff */
[----:B------:R-:W-:Y:S08]  /*12e0*/  BRA `(.L_x_331) ;  /* 0x0000000800447947 */ /* 0x000ff00003800000 */
.L_x_326:
[----:B------:R-:W-:Y:S02]  /*12f0*/  IMAD.MOV.U32 R14, RZ, RZ, R0 ;  /* 0x000000ffff0e7224 */ /* 0x000fe400078e0000 */
[----:B------:R-:W-:Y:S02]  /*1300*/  IMAD.MOV.U32 R15, RZ, RZ, R2 ;  /* 0x000000ffff0f7224 */ /* 0x000fe400078e0002 */
[----:B------:R-:W-:-:S07]  /*1310*/  IMAD.MOV.U32 R4, RZ, RZ, RZ ;  /* 0x000000ffff047224 */ /* 0x000fce00078e00ff */
.L_x_335:
[----:B------:R-:W0:Y:S01]  /*1320*/  LDC R0, c[0x0][0x288] ;  /* 0x0000a200ff007b82 */ /* 0x000e220000000800 */
[----:B------:R-:W-:Y:S01]  /*1330*/  ULDC UR9, c[0x0][0x2ac] ;  /* 0x0000ab0000097ab9 */ /* 0x000fe20000000800 */
[----:B------:R-:W-:-:S06]  /*1340*/  ISETP.NE.AND P4, PT, RZ, UR18, PT ;  /* 0x00000012ff007c0c */ /* 0x000fcc000bf85270 */
[----:B------:R-:W1:Y:S01]  /*1350*/  LDC R2, c[0x0][0x2b8] ;  /* 0x0000ae00ff027b82 */ /* 0x000e620000000800 */
[----:B0-----:R-:W-:-:S05]  /*1360*/  VIADD R0, R0, 0xffffffff ;  /* 0xffffffff00007836 */ /* 0x001fca0000000000 */
[----:B------:R-:W-:Y:S01]  /*1370*/  ISETP.GE.U32.AND P0, PT, R0, 0x3, PT ;  /* 0x000000030000780c */ /* 0x000fe20003f06070 */
[----:B-1----:R-:W-:Y:S01]  /*1380*/  IMAD R3, R11, UR9, -R2 ;  /* 0x000000090b037c24 */ /* 0x002fe2000f8e0a02 */
[----:B------:R-:W-:Y:S01]  /*1390*/  ULDC UR9, c[0x0][0x2c4] ;  /* 0x0000b10000097ab9 */ /* 0x000fe20000000800 */
[----:B------:R-:W-:Y:S02]  /*13a0*/  IMAD.MOV.U32 R2, RZ, RZ, RZ ;  /* 0x000000ffff027224 */ /* 0x000fe400078e00ff */
[C---:B------:R-:W-:Y:S01]  /*13b0*/  IMAD R3, R4.reuse, UR9, R3 ;  /* 0x0000000904037c24 */ /* 0x040fe2000f8e0203 */
[----:B------:R-:W-:Y:S01]  /*13c0*/  IADD3 R4, R4, 0x1, RZ ;  /* 0x0000000104047810 */ /* 0x000fe20007ffe0ff */
[----:B------:R-:W-:-:S03]  /*13d0*/  ULDC UR9, c[0x0][0x284] ;  /* 0x0000a10000097ab9 */ /* 0x000fc60000000800 */
[----:B------:R-:W-:Y:S02]  /*13e0*/  ISETP.GE.AND P3, PT, R4, UR9, PT ;  /* 0x0000000904007c0c */ /* 0x000fe4000bf66270 */
[----:B------:R-:W-:Y:S01]  /*13f0*/  LOP3.LUT R0, R3, R6, RZ, 0xfc, !PT ;  /* 0x0000000603007212 */ /* 0x000fe200078efcff */
[----:B------:R-:W-:Y:S10]  /*1400*/  @!P0 BRA `(.L_x_332) ;  /* 0x0000000000f48947 */ /* 0x000ff40003800000 */
[----:B------:R-:W-:Y:S01]  /*1410*/  ULDC UR9, c[0x0][0x220] ;  /* 0x0000880000097ab9 */ /* 0x000fe20000000800 */
[----:B------:R-:W-:Y:S01]  /*1420*/  IMAD.MOV.U32 R2, RZ, RZ, RZ ;  /* 0x000000ffff027224 */ /* 0x000fe200078e00ff */
[----:B------:R-:W-:Y:S01]  /*1430*/  ISETP.GE.AND P5, PT, R6, UR9, PT ;  /* 0x0000000906007c0c */ /* 0x000fe2000bfa6270 */
[----:B------:R-:W-:-:S12]  /*1440*/  IMAD.U32 R24, RZ, RZ, UR16 ;  /* 0x00000010ff187e24 */ /* 0x000fd8000f8e00ff */
.L_x_333:
[----:B------:R-:W0:Y:S01]  /*1450*/  LDC R27, c[0x0][0x2c8] ;  /* 0x0000b200ff1b7b82 */ /* 0x000e220000000800 */
[----:B------:R-:W-:Y:S01]  /*1460*/  ULDC UR9, c[0x0][0x224] ;  /* 0x0000890000097ab9 */ /* 0x000fe20000000800 */
[----:B------:R-:W-:Y:S01]  /*1470*/  ULDC UR10, c[0x0][0x228] ;  /* 0x00008a00000a7ab9 */ /* 0x000fe20000000800 */
[----:B------:R-:W-:Y:S01]  /*1480*/  MOV R13, R17 ;  /* 0x00000011000d7202 */ /* 0x000fe20000000f00 */
[----:B0-----:R-:W-:-:S05]  /*1490*/  IMAD R18, R2, R27, R9 ;  /* 0x0000001b02127224 */ /* 0x001fca00078e0209 */
[----:B------:R-:W-:-:S04]  /*14a0*/  LOP3.LUT R12, R0, R18, RZ, 0xfc, !PT ;  /* 0x00000012000c7212 */ /* 0x000fc800078efcff */
[----:B------:R-:W-:-:S04]  /*14b0*/  ISETP.LT.OR P0, PT, R12, RZ, P5 ;  /* 0x000000ff0c00720c */ /* 0x000fc80002f01670 */
[----:B------:R-:W-:-:S04]  /*14c0*/  ISETP.GE.OR P0, PT, R3, UR9, P0 ;  /* 0x0000000903007c0c */ /* 0x000fc80008706670 */
[C---:B------:R-:W-:Y:S01]  /*14d0*/  ISETP.GE.OR P1, PT, R18.reuse, UR10, P0 ;  /* 0x0000000a12007c0c */ /* 0x040fe20008726670 */
[----:B------:R-:W-:-:S05]  /*14e0*/  IMAD.IADD R18, R18, 0x1, R27 ;  /* 0x0000000112127824 */ /* 0x000fca00078e021b */
[----:B------:R-:W-:-:S04]  /*14f0*/  LOP3.LUT R12, R0, R18, RZ, 0xfc, !PT ;  /* 0x00000012000c7212 */ /* 0x000fc800078efcff */
[----:B------:R-:W-:Y:S01]  /*1500*/  ISETP.LT.OR P0, PT, R12, RZ, P5 ;  /* 0x000000ff0c00720c */ /* 0x000fe20002f01670 */
[----:B------:R-:W-:Y:S02]  /*1510*/  IMAD.MOV.U32 R12, RZ, RZ, R16 ;  /* 0x000000ffff0c7224 */ /* 0x000fe400078e0010 */
[----:B------:R-:W2:Y:S04]  /*1520*/  @!P1 LDG.E.U16 R26, desc[UR14][R14.64] ;  /* 0x0000000e0e1a9981 */ /* 0x000ea8000c1e1500 */
[----:B------:R-:W3:Y:S01]  /*1530*/  LDG.E.U16 R28, desc[UR14][R12.64] ;  /* 0x0000000e0c1c7981 */ /* 0x000ee2000c1e1500 */
[----:B------:R-:W-:Y:S01]  /*1540*/  ISETP.GE.OR P0, PT, R3, UR9, P0 ;  /* 0x0000000903007c0c */ /* 0x000fe20008706670 */
[----:B------:R-:W-:Y:S02]  /*1550*/  IMAD.U32 R17, RZ, RZ, UR17 ;  /* 0x00000011ff117e24 */ /* 0x000fe4000f8e00ff */
[----:B------:R-:W4:Y:S01]  /*1560*/  LDG.E.U16 R19, desc[UR14][R12.64+0x2] ;  /* 0x0000020e0c137981 */ /* 0x000f22000c1e1500 */
[----:B------:R-:W-:-:S13]  /*1570*/  ISETP.GE.OR P0, PT, R18, UR10, P0 ;  /* 0x0000000a12007c0c */ /* 0x000fda0008706670 */
[----:B------:R-:W-:-:S04]  /*1580*/  @!P0 LEA R16, P6, R27, R14, 0x1 ;  /* 0x0000000e1b108211 */ /* 0x000fc800078c08ff */
[----:B------:R-:W-:-:S05]  /*1590*/  @!P0 LEA.HI.X R17, R27, R15, R17, 0x1, P6 ;  /* 0x0000000f1b118211 */ /* 0x000fca00030f0c11 */
[----:B------:R0:W5:Y:S01]  /*15a0*/  @!P0 LDG.E.U16 R16, desc[UR14][R16.64] ;  /* 0x0000000e10108981 */ /* 0x000162000c1e1500 */
[----:B--2---:R-:W-:Y:S02]  /*15b0*/  @!P1 IMAD.U32 R26, R26, 0x10000, RZ ;  /* 0x000100001a1a9824 */ /* 0x004fe400078e00ff */
[----:B---3--:R-:W-:-:S04]  /*15c0*/  IMAD.U32 R28, R28, 0x10000, RZ ;  /* 0x000100001c1c7824 */ /* 0x008fc800078e00ff */
[----:B------:R-:W-:Y:S01]  /*15d0*/  @!P1 FFMA.FTZ R7, R28, R26, R7 ;  /* 0x0000001a1c079223 */ /* 0x000fe20000010007 */
[----:B------:R-:W-:Y:S01]  /*15e0*/  IMAD.IADD R26, R18, 0x1, R27 ;  /* 0x00000001121a7824 */ /* 0x000fe200078e021b */
[----:B------:R-:W2:Y:S04]  /*15f0*/  LDG.E.U16 R28, desc[UR14][R12.64+0x4] ;  /* 0x0000040e0c1c7981 */ /* 0x000ea8000c1e1500 */
[----:B------:R-:W-:-:S04]  /*1600*/  LOP3.LUT R18, R0, R26, RZ, 0xfc, !PT ;  /* 0x0000001a00127212 */ /* 0x000fc800078efcff */
[----:B------:R-:W-:Y:S01]  /*1610*/  ISETP.LT.OR P1, PT, R18, RZ, P5 ;  /* 0x000000ff1200720c */ /* 0x000fe20002f21670 */
[----:B------:R-:W-:-:S03]  /*1620*/  IMAD.IADD R29, R26, 0x1, R27 ;  /* 0x000000011a1d7824 */ /* 0x000fc600078e021b */
[----:B------:R-:W-:-:S04]  /*1630*/  ISETP.GE.OR P1, PT, R3, UR9, P1 ;  /* 0x0000000903007c0c */ /* 0x000fc80008f26670 */
[----:B------:R-:W-:Y:S02]  /*1640*/  ISETP.GE.OR P1, PT, R26, UR10, P1 ;  /* 0x0000000a1a007c0c */ /* 0x000fe40008f26670 */
[----:B0-----:R-:W-:Y:S01]  /*1650*/  LOP3.LUT R17, R0, R29, RZ, 0xfc, !PT ;  /* 0x0000001d00117212 */ /* 0x001fe200078efcff */
[----:B------:R-:W3:Y:S01]  /*1660*/  LDG.E.U16 R26, desc[UR14][R12.64+0x6] ;  /* 0x0000060e0c1a7981 */ /* 0x000ee2000c1e1500 */
[----:B----4-:R-:W-:Y:S01]  /*1670*/  SHF.L.U32 R18, R19, 0x10, RZ ;  /* 0x0000001013127819 */ /* 0x010fe200000006ff */
[----:B-----5:R-:W-:Y:S01]  /*1680*/  @!P0 IMAD.U32 R16, R16, 0x10000, RZ ;  /* 0x0001000010108824 */ /* 0x020fe200078e00ff */
[----:B------:R-:W-:-:S03]  /*1690*/  ISETP.LT.OR P6, PT, R17, RZ, P5 ;  /* 0x000000ff1100720c */ /* 0x000fc60002fc1670 */
[----:B------:R-:W-:Y:S01]  /*16a0*/  @!P0 FFMA.FTZ R7, R18, R16, R7 ;  /* 0x0000001012078223 */ /* 0x000fe20000010007 */
[----:B------:R-:W-:-:S03]  /*16b0*/  ISETP.GE.OR P6, PT, R3, UR9, P6 ;  /* 0x0000000903007c0c */ /* 0x000fc6000b7c6670 */
[----:B------:R-:W-:Y:S01]  /*16c0*/  @!P1 IMAD.WIDE R16, R27, 0x4, R14 ;  /* 0x000000041b109825 */ /* 0x000fe200078e020e */
[----:B------:R-:W-:-:S05]  /*16d0*/  ISETP.GE.OR P6, PT, R29, UR10, P6 ;  /* 0x0000000a1d007c0c */ /* 0x000fca000b7c6670 */
[----:B------:R-:W4:Y:S08]  /*16e0*/  @!P1 LDG.E.U16 R16, desc[UR14][R16.64] ;  /* 0x0000000e10109981 */ /* 0x000f30000c1e1500 */
[----:B------:R-:W-:-:S06]  /*16f0*/  @!P6 IMAD.WIDE R18, R27, 0x6, R14 ;  /* 0x000000061b12e825 */ /* 0x000fcc00078e020e */
[----:B------:R-:W5:Y:S01]  /*1700*/  @!P6 LDG.E.U16 R18, desc[UR14][R18.64] ;  /* 0x0000000e1212e981 */ /* 0x000f62000c1e1500 */
[----:B------:R-:W-:Y:S02]  /*1710*/  VIADD R24, R24, 0xfffffffc ;  /* 0xfffffffc18187836 */ /* 0x000fe40000000000 */
[----:B------:R-:W-:-:S04]  /*1720*/  IMAD.WIDE R14, R27, 0x8, R14 ;  /* 0x000000081b0e7825 */ /* 0x000fc800078e020e */
[----:B------:R-:W-:Y:S02]  /*1730*/  VIADD R2, R2, 0x4 ;  /* 0x0000000402027836 */ /* 0x000fe40000000000 */
[----:B--2---:R-:W-:Y:S02]  /*1740*/  IMAD.U32 R29, R28, 0x10000, RZ ;  /* 0x000100001c1d7824 */ /* 0x004fe400078e00ff */
[----:B----4-:R-:W-:-:S04]  /*1750*/  @!P1 IMAD.U32 R28, R16, 0x10000, RZ ;  /* 0x00010000101c9824 */ /* 0x010fc800078e00ff */
[----:B------:R-:W-:Y:S01]  /*1760*/  @!P1 FFMA.FTZ R7, R29, R28, R7 ;  /* 0x0000001c1d079223 */ /* 0x000fe20000010007 */
[----:B------:R-:W-:Y:S01]  /*1770*/  ISETP.NE.AND P1, PT, R24, RZ, PT ;  /* 0x000000ff1800720c */ /* 0x000fe20003f25270 */
[----:B---3--:R-:W-:Y:S01]  /*1780*/  IMAD.U32 R28, R26, 0x10000, RZ ;  /* 0x000100001a1c7824 */ /* 0x008fe200078e00ff */
[----:B------:R-:W-:Y:S02]  /*1790*/  IADD3 R16, P0, R12, 0x8, RZ ;  /* 0x000000080c107810 */ /* 0x000fe40007f1e0ff */
[----:B-----5:R-:W-:-:S03]  /*17a0*/  @!P6 SHF.L.U32 R26, R18, 0x10, RZ ;  /* 0x00000010121ae819 */ /* 0x020fc600000006ff */
[----:B------:R-:W-:Y:S02]  /*17b0*/  IMAD.X R17, RZ, RZ, R13, P0 ;  /* 0x000000ffff117224 */ /* 0x000fe400000e060d */
[----:B------:R-:W-:-:S04]  /*17c0*/  @!P6 FFMA.FTZ R7, R28, R26, R7 ;  /* 0x0000001a1c07e223 */ /* 0x000fc80000010007 */
[----:B------:R-:W-:Y:S05]  /*17d0*/  @P1 BRA `(.L_x_333) ;  /* 0xfffffffc001c1947 */ /* 0x000fea000383ffff */
.L_x_332:
[----:B------:R-:W-:Y:S02]  /*17e0*/  IMAD.MOV.U32 R13, RZ, RZ, R15 ;  /* 0x000000ffff0d7224 */ /* 0x000fe400078e000f */
[----:B------:R-:W-:-:S03]  /*17f0*/  IMAD.MOV.U32 R12, RZ, RZ, R14 ;  /* 0x000000ffff0c7224 */ /* 0x000fc600078e000e */
[----:B------:R-:W-:Y:S01]  /*1800*/  MOV R15, R13 ;  /* 0x0000000d000f7202 */ /* 0x000fe20000000f00 */
[----:B------:R-:W-:Y:S01]  /*1810*/  IMAD.MOV.U32 R14, RZ, RZ, R12 ;  /* 0x000000ffff0e7224 */ /* 0x000fe200078e000c */
[----:B------:R-:W-:Y:S06]  /*1820*/  @!P4 BRA `(.L_x_334) ;  /* 0x0000000000dcc947 */ /* 0x000fec0003800000 */
[----:B------:R-:W0:Y:S01]  /*1830*/  LDC R29, c[0x0][0x2c8] ;  /* 0x0000b200ff1d7b82 */ /* 0x000e220000000800 */
[----:B------:R-:W-:Y:S01]  /*1840*/  ULDC.64 UR10, c[0x0][0x220] ;  /* 0x00008800000a7ab9 */ /* 0x000fe20000000a00 */
[----:B------:R-:W-:Y:S01]  /*1850*/  ULDC UR9, c[0x0][0x228] ;  /* 0x00008a0000097ab9 */ /* 0x000fe20000000800 */
[----:B------:R-:W-:Y:S01]  /*1860*/  ISETP.GE.AND P0, PT, R6, UR10, PT ;  /* 0x0000000a06007c0c */ /* 0x000fe2000bf06270 */
[----:B0-----:R-:W-:-:S05]  /*1870*/  IMAD R2, R2, R29, R9 ;  /* 0x0000001d02027224 */ /* 0x001fca00078e0209 */
[----:B------:R-:W-:-:S04]  /*1880*/  LOP3.LUT R14, R0, R2, RZ, 0xfc, !PT ;  /* 0x00000002000e7212 */ /* 0x000fc800078efcff */
[----:B------:R-:W-:Y:S02]  /*1890*/  ISETP.LT.OR P1, PT, R14, RZ, P0 ;  /* 0x000000ff0e00720c */ /* 0x000fe40000721670 */
[----:B------:R-:W2:Y:S02]  /*18a0*/  LDG.E.U16 R14, desc[UR14][R16.64] ;  /* 0x0000000e100e7981 */ /* 0x000ea4000c1e1500 */
[----:B------:R-:W-:-:S04]  /*18b0*/  ISETP.GE.OR P1, PT, R3, UR11, P1 ;  /* 0x0000000b03007c0c */ /* 0x000fc80008f26670 */
[----:B------:R-:W-:-:S13]  /*18c0*/  ISETP.GE.OR P1, PT, R2, UR9, P1 ;  /* 0x0000000902007c0c */ /* 0x000fda0008f26670 */
[----:B------:R-:W3:Y:S01]  /*18d0*/  @!P1 LDG.E.U16 R15, desc[UR14][R12.64] ;  /* 0x0000000e0c0f9981 */ /* 0x000ee2000c1e1500 */
[----:B------:R-:W-:-:S06]  /*18e0*/  UISETP.NE.AND UP1, UPT, UR18, 0x1, UPT ;  /* 0x000000011200788c */ /* 0x000fcc000bf25270 */
[----:B------:R-:W-:Y:S02]  /*18f0*/  PLOP3.LUT P5, PT, PT, PT, UP1, 0x80, 0x0 ;  /* 0x000000000000781c */ /* 0x000fe40003faf018 */
[----:B------:R-:W-:Y:S01]  /*1900*/  LEA R26, P4, R29, R12, 0x1 ;  /* 0x0000000c1d1a7211 */ /* 0x000fe200078808ff */
[----:B------:R-:W-:Y:S02]  /*1910*/  IMAD.MOV.U32 R19, RZ, RZ, R17 ;  /* 0x000000ffff137224 */ /* 0x000fe400078e0011 */
[----:B--2---:R-:W-:Y:S02]  /*1920*/  IMAD.U32 R18, R14, 0x10000, RZ ;  /* 0x000100000e127824 */ /* 0x004fe400078e00ff */
[----:B---3--:R-:W-:Y:S02]  /*1930*/  @!P1 IMAD.U32 R14, R15, 0x10000, RZ ;  /* 0x000100000f0e9824 */ /* 0x008fe400078e00ff */
[----:B------:R-:W-:Y:S02]  /*1940*/  IMAD.U32 R15, RZ, RZ, UR17 ;  /* 0x00000011ff0f7e24 */ /* 0x000fe4000f8e00ff */
[----:B------:R-:W-:Y:S01]  /*1950*/  @!P1 FFMA.FTZ R7, R18, R14, R7 ;  /* 0x0000000e12079223 */ /* 0x000fe20000010007 */
[----:B------:R-:W-:Y:S01]  /*1960*/  IMAD.MOV.U32 R18, RZ, RZ, R16 ;  /* 0x000000ffff127224 */ /* 0x000fe200078e0010 */
[----:B------:R-:W-:-:S02]  /*1970*/  IADD3 R16, P1, R16, 0x2, RZ ;  /* 0x0000000210107810 */ /* 0x000fc40007f3e0ff */
[----:B------:R-:W-:Y:S01]  /*1980*/  LEA.HI.X R27, R29, R13, R15, 0x1, P4 ;  /* 0x0000000d1d1b7211 */ /* 0x000fe200020f0c0f */
[----:B------:R-:W-:Y:S01]  /*1990*/  IMAD.MOV.U32 R14, RZ, RZ, R26 ;  /* 0x000000ffff0e7224 */ /* 0x000fe200078e001a */
[----:B------:R-:W-:-:S03]  /*19a0*/  IADD3.X R17, RZ, R17, RZ, P1, !PT ;  /* 0x00000011ff117210 */ /* 0x000fc60000ffe4ff */
[----:B------:R-:W-:Y:S01]  /*19b0*/  IMAD.MOV.U32 R15, RZ, RZ, R27 ;  /* 0x000000ffff0f7224 */ /* 0x000fe200078e001b */
[----:B------:R-:W-:Y:S06]  /*19c0*/  @!P5 BRA `(.L_x_334) ;  /* 0x000000000074d947 */ /* 0x000fec0003800000 */
[----:B------:R-:W-:-:S05]  /*19d0*/  IMAD.IADD R2, R2, 0x1, R29 ;  /* 0x0000000102027824 */ /* 0x000fca00078e021d */
[----:B------:R-:W-:-:S04]  /*19e0*/  LOP3.LUT R14, R0, R2, RZ, 0xfc, !PT ;  /* 0x00000002000e7212 */ /* 0x000fc800078efcff */
[----:B------:R-:W-:Y:S02]  /*19f0*/  ISETP.LT.OR P1, PT, R14, RZ, P0 ;  /* 0x000000ff0e00720c */ /* 0x000fe40000721670 */
[----:B------:R-:W2:Y:S02]  /*1a00*/  LDG.E.U16 R14, desc[UR14][R18.64+0x2] ;  /* 0x0000020e120e7981 */ /* 0x000ea4000c1e1500 */
[----:B------:R-:W-:-:S04]  /*1a10*/  ISETP.GE.OR P1, PT, R3, UR11, P1 ;  /* 0x0000000b03007c0c */ /* 0x000fc80008f26670 */
[----:B------:R-:W-:-:S13]  /*1a20*/  ISETP.GE.OR P1, PT, R2, UR9, P1 ;  /* 0x0000000902007c0c */ /* 0x000fda0008f26670 */
[----:B------:R-:W3:Y:S01]  /*1a30*/  @!P1 LDG.E.U16 R26, desc[UR14][R26.64] ;  /* 0x0000000e1a1a9981 */ /* 0x000ee2000c1e1500 */
[----:B------:R-:W-:-:S06]  /*1a40*/  UISETP.NE.AND UP1, UPT, UR18, 0x2, UPT ;  /* 0x000000021200788c */ /* 0x000fcc000bf25270 */
[----:B------:R-:W-:Y:S01]  /*1a50*/  PLOP3.LUT P4, PT, PT, PT, UP1, 0x80, 0x0 ;  /* 0x000000000000781c */ /* 0x000fe20003f8f018 */
[----:B--2---:R-:W-:Y:S02]  /*1a60*/  IMAD.U32 R16, R14, 0x10000, RZ ;  /* 0x000100000e107824 */ /* 0x004fe400078e00ff */
[----:B---3--:R-:W-:-:S04]  /*1a70*/  @!P1 IMAD.U32 R14, R26, 0x10000, RZ ;  /* 0x000100001a0e9824 */ /* 0x008fc800078e00ff */
[----:B------:R-:W-:Y:S01]  /*1a80*/  @!P1 FFMA.FTZ R7, R16, R14, R7 ;  /* 0x0000000e10079223 */ /* 0x000fe20000010007 */
[----:B------:R-:W-:Y:S01]  /*1a90*/  IADD3 R16, P1, R18, 0x4, RZ ;  /* 0x0000000412107810 */ /* 0x000fe20007f3e0ff */
[----:B------:R-:W-:-:S03]  /*1aa0*/  IMAD.WIDE R14, R29, 0x4, R12 ;  /* 0x000000041d0e7825 */ /* 0x000fc600078e020c */
[----:B------:R-:W-:Y:S01]  /*1ab0*/  IADD3.X R17, RZ, R19, RZ, P1, !PT ;  /* 0x00000013ff117210 */ /* 0x000fe20000ffe4ff */
[----:B------:R-:W-:Y:S08]  /*1ac0*/  @!P4 BRA `(.L_x_334) ;  /* 0x000000000034c947 */ /* 0x000ff00003800000 */
[----:B------:R-:W-:-:S05]  /*1ad0*/  IMAD.IADD R17, R2, 0x1, R29 ;  /* 0x0000000102117824 */ /* 0x000fca00078e021d */
[----:B------:R-:W-:-:S04]  /*1ae0*/  LOP3.LUT R0, R0, R17, RZ, 0xfc, !PT ;  /* 0x0000001100007212 */ /* 0x000fc800078efcff */
[----:B------:R-:W-:Y:S02]  /*1af0*/  ISETP.LT.OR P0, PT, R0, RZ, P0 ;  /* 0x000000ff0000720c */ /* 0x000fe40000701670 */
[----:B------:R-:W2:Y:S02]  /*1b00*/  LDG.E.U16 R0, desc[UR14][R18.64+0x4] ;  /* 0x0000040e12007981 */ /* 0x000ea4000c1e1500 */
[----:B------:R-:W-:-:S04]  /*1b10*/  ISETP.GE.OR P0, PT, R3, UR11, P0 ;  /* 0x0000000b03007c0c */ /* 0x000fc80008706670 */
[----:B------:R-:W-:-:S13]  /*1b20*/  ISETP.GE.OR P0, PT, R17, UR9, P0 ;  /* 0x0000000911007c0c */ /* 0x000fda0008706670 */
[----:B------:R-:W3:Y:S01]  /*1b30*/  @!P0 LDG.E.U16 R14, desc[UR14][R14.64] ;  /* 0x0000000e0e0e8981 */ /* 0x000ee2000c1e1500 */
[----:B------:R-:W-:-:S05]  /*1b40*/  IADD3 R16, P1, R18, 0x6, RZ ;  /* 0x0000000612107810 */ /* 0x000fca0007f3e0ff */
[----:B------:R-:W-:Y:S02]  /*1b50*/  IMAD.X R17, RZ, RZ, R19, P1 ;  /* 0x000000ffff117224 */ /* 0x000fe400008e0613 */
[----:B--2---:R-:W-:Y:S02]  /*1b60*/  IMAD.U32 R2, R0, 0x10000, RZ ;  /* 0x0001000000027824 */ /* 0x004fe400078e00ff */
[----:B---3--:R-:W-:Y:S02]  /*1b70*/  @!P0 IMAD.U32 R0, R14, 0x10000, RZ ;  /* 0x000100000e008824 */ /* 0x008fe400078e00ff */
[----:B------:R-:W-:-:S04]  /*1b80*/  IMAD.WIDE R14, R29, 0x6, R12 ;  /* 0x000000061d0e7825 */ /* 0x000fc800078e020c */
[----:B------:R-:W-:-:S07]  /*1b90*/  @!P0 FFMA.FTZ R7, R2, R0, R7 ;  /* 0x0000000002078223 */ /* 0x000fce0000010007 */
.L_x_334:
[----:B------:R-:W-:Y:S02]  /*1ba0*/  USHF.R.S32.HI UR9, URZ, 0x1f, UR7 ;  /* 0x0000001f3f097899 */ /* 0x000fe40008011407 */
[----:B------:R-:W-:-:S05]  /*1bb0*/  IMAD.U32 R3, RZ, RZ, UR7 ;  /* 0x00000007ff037e24 */ /* 0x000fca000f8e00ff */
[----:B------:R-:W-:Y:S02]  /*1bc0*/  LEA R14, P0, R3, R14, 0x1 ;  /* 0x0000000e030e7211 */ /* 0x000fe400078008ff */
[----:B------:R-:W-:-:S04]  /*1bd0*/  MOV R0, UR9 ;  /* 0x0000000900007c02 */ /* 0x000fc80008000f00 */
[----:B------:R-:W-:Y:S01]  /*1be0*/  LEA.HI.X R15, R3, R15, R0, 0x1, P0 ;  /* 0x0000000f030f7211 */ /* 0x000fe200000f0c00 */
[----:B------:R-:W-:Y:S06]  /*1bf0*/  @!P3 BRA `(.L_x_335) ;  /* 0xfffffff400c8b947 */ /* 0x000fec000383ffff */
.L_x_331:
[----:B------:R-:W-:Y:S02]  /*1c00*/  USHF.R.S32.HI UR9, URZ, 0x1f, UR8 ;  /* 0x0000001f3f097899 */ /* 0x000fe40008011408 */
[----:B------:R-:W-:Y:S02]  /*1c10*/  IMAD.U32 R3, RZ, RZ, UR8 ;  /* 0x00000008ff037e24 */ /* 0x000fe4000f8e00ff */
[----:B------:R-:W-:-:S03]  /*1c20*/  USHF.L.U64.HI UR9, UR8, 0x1, UR9 ;  /* 0x0000000108097899 */ /* 0x000fc60008010209 */
[----:B------:R-:W-:-:S04]  /*1c30*/  LEA R0, P0, R3, R14, 0x1 ;  /* 0x0000000e03007211 */ /* 0x000fc800078008ff */
[----:B------:R-:W-:Y:S01]  /*1c40*/  IADD3.X R2, R15, UR9, RZ, P0, !PT ;  /* 0x000000090f027c10 */ /* 0x000fe200087fe4ff */
[----:B------:R-:W-:Y:S08]  /*1c50*/  @!P2 BRA `(.L_x_336) ;  /* 0xfffffff00088a947 */ /* 0x000ff0000383ffff */
.L_x_325:
[----:B------:R-:W-:Y:S01]  /*1c60*/  ULDC.64 UR10, c[0x0][0x2a0] ;  /* 0x0000a800000a7ab9 */ /* 0x000fe20000000a00 */
[----:B------:R-:W-:Y:S01]  /*1c70*/  IMAD.MOV R21, RZ, RZ, -R21 ;  /* 0x000000ffff157224 */ /* 0x000fe200078e0a15 */
[----:B------:R-:W-:Y:S01]  /*1c80*/  ISETP.NE.U32.AND P0, PT, RZ, UR10, PT ;  /* 0x0000000aff007c0c */ /* 0x000fe2000bf05070 */
[----:B------:R-:W-:Y:S01]  /*1c90*/  ULDC.64 UR20, c[0x0][0x258] ;  /* 0x0000960000147ab9 */ /* 0x000fe20000000a00 */
[----:B------:R-:W-:Y:S01]  /*1ca0*/  ULDC.64 UR12, c[0x0][0x268] ;  /* 0x00009a00000c7ab9 */ /* 0x000fe20000000a00 */
[----:B------:R-:W-:Y:S01]  /*1cb0*/  ULDC UR9, c[0x0][0x248] ;  /* 0x0000920000097ab9 */ /* 0x000fe20000000800 */
[----:B------:R-:W-:Y:S01]  /*1cc0*/  ISETP.NE.AND.EX P0, PT, RZ, UR11, PT, P0 ;  /* 0x0000000bff007c0c */ /* 0x000fe2000bf05300 */
[----:B------:R-:W-:Y:S01]  /*1cd0*/  IMAD R0, R21, UR20, R22 ;  /* 0x0000001415007c24 */ /* 0x000fe2000f8e0216 */
[----:B------:R-:W-:-:S11]  /*1ce0*/  ULDC.64 UR10, c[0x0][0x260] ;  /* 0x00009800000a7ab9 */ /* 0x000fd60000000a00 */
[----:B------:R-:W0:Y:S02]  /*1cf0*/  @P0 LDC.64 R2, c[0x0][0x2a0] ;  /* 0x0000a800ff020b82 */ /* 0x000e240000000a00 */
[----:B0-----:R-:W-:-:S06]  /*1d00*/  @P0 IMAD.WIDE R2, R8, 0x2, R2 ;  /* 0x0000000208020825 */ /* 0x001fcc00078e0202 */
[----:B------:R0:W2:Y:S01]  /*1d10*/  @P0 LDG.E.U16 R2, desc[UR14][R2.64] ;  /* 0x0000000e02020981 */ /* 0x0000a2000c1e1500 */
[----:B------:R-:W-:Y:S02]  /*1d20*/  IMAD R10, R10, UR11, RZ ;  /* 0x0000000b0a0a7c24 */ /* 0x000fe4000f8e02ff */
[----:B------:R-:W-:Y:S02]  /*1d30*/  IMAD R11, R11, UR12, RZ ;  /* 0x0000000c0b0b7c24 */ /* 0x000fe4000f8e02ff */
[----:B------:R-:W-:Y:S02]  /*1d40*/  IMAD R0, R0, UR13, RZ ;  /* 0x0000000d00007c24 */ /* 0x000fe4000f8e02ff */
[----:B------:R-:W-:Y:S01]  /*1d50*/  IMAD R20, R20, UR21, RZ ;  /* 0x0000001514147c24 */ /* 0x000fe2000f8e02ff */
[----:B------:R-:W-:Y:S01]  /*1d60*/  SHF.R.S32.HI R4, RZ, 0x1f, R11 ;  /* 0x0000001fff047819 */ /* 0x000fe2000001140b */
[----:B------:R-:W-:Y:S01]  /*1d70*/  IMAD R5, R8, UR10, RZ ;  /* 0x0000000a08057c24 */ /* 0x000fe2000f8e02ff */
[----:B0-----:R-:W-:Y:S01]  /*1d80*/  SHF.R.S32.HI R3, RZ, 0x1f, R10 ;  /* 0x0000001fff037819 */ /* 0x001fe2000001140a */
[----:B------:R-:W-:Y:S01]  /*1d90*/  ULDC.64 UR10, c[0x0][0x240] ;  /* 0x00009000000a7ab9 */ /* 0x000fe20000000a00 */
[----:B------:R-:W-:-:S02]  /*1da0*/  IADD3 R10, P1, P2, R10, R11, R0 ;  /* 0x0000000b0a0a7210 */ /* 0x000fc40007a3e000 */
[----:B------:R-:W-:-:S04]  /*1db0*/  SHF.R.S32.HI R0, RZ, 0x1f, R0 ;  /* 0x0000001fff007819 */ /* 0x000fc80000011400 */
[----:B------:R-:W-:Y:S02]  /*1dc0*/  IADD3.X R0, R3, R4, R0, P1, P2 ;  /* 0x0000000403007210 */ /* 0x000fe40000fe4400 */
[--C-:B------:R-:W-:Y:S02]  /*1dd0*/  IADD3 R3, P1, P2, R20, R10, R5.reuse ;  /* 0x0000000a14037210 */ /* 0x100fe40007a3e005 */
[----:B------:R-:W-:Y:S02]  /*1de0*/  SHF.R.S32.HI R20, RZ, 0x1f, R20 ;  /* 0x0000001fff147819 */ /* 0x000fe40000011414 */
[----:B------:R-:W-:-:S04]  /*1df0*/  SHF.R.S32.HI R5, RZ, 0x1f, R5 ;  /* 0x0000001fff057819 */ /* 0x000fc80000011405 */
[----:B------:R-:W-:Y:S01]  /*1e00*/  IADD3.X R20, R20, R0, R5, P1, P2 ;  /* 0x0000000014147210 */ /* 0x000fe20000fe4405 */
[----:B--2---:R-:W-:-:S04]  /*1e10*/  @P0 IMAD.U32 R2, R2, 0x10000, RZ ;  /* 0x0001000002020824 */ /* 0x004fc800078e00ff */
[----:B------:R-:W-:Y:S01]  /*1e20*/  @P0 FADD.FTZ R7, R2, R7 ;  /* 0x0000000702070221 */ /* 0x000fe20000010000 */
[C---:B------:R-:W-:Y:S01]  /*1e30*/  LEA R2, P0, R3.reuse, UR10, 0x1 ;  /* 0x0000000a03027c11 */ /* 0x040fe2000f8008ff */
[----:B------:R-:W-:Y:S02]  /*1e40*/  ULDC UR10, c[0x0][0x25c] ;  /* 0x00009700000a7ab9 */ /* 0x000fe40000000800 */
[----:B------:R-:W-:Y:S01]  /*1e50*/  UIMAD UR9, UR9, UR10, URZ ;  /* 0x0000000a090972a4 */ /* 0x000fe2000f8e023f */
[----:B------:R-:W-:Y:S02]  /*1e60*/  LEA.HI.X R3, R3, UR11, R20, 0x1, P0 ;  /* 0x0000000b03037c11 */ /* 0x000fe400080f0c14 */
[----:B------:R-:W-:Y:S01]  /*1e70*/  F2FP.BF16.F32.PACK_AB R0, RZ, R7 ;  /* 0x00000007ff00723e */ /* 0x000fe200000010ff */
[----:B------:R-:W-:Y:S01]  /*1e80*/  USHF.R.S32.HI UR10, URZ, 0x1f, UR9 ;  /* 0x0000001f3f0a7899 */ /* 0x000fe20008011409 */
[----:B------:R-:W-:-:S03]  /*1e90*/  IADD3 R22, P0, R22, UR6, RZ ;  /* 0x0000000616167c10 */ /* 0x000fc6000ff1e0ff */
[----:B------:R0:W-:Y:S02]  /*1ea0*/  STG.E.U16 desc[UR14][R2.64], R0 ;  /* 0x0000000002007986 */ /* 0x0001e4000c10150e */
[----:B------:R-:W-:Y:S01]  /*1eb0*/  IMAD.X R23, RZ, RZ, R23, P0 ;  /* 0x000000ffff177224 */ /* 0x000fe200000e0617 */
[----:B------:R-:W-:-:S04]  /*1ec0*/  ISETP.GE.U32.AND P0, PT, R22, UR9, PT ;  /* 0x0000000916007c0c */ /* 0x000fc8000bf06070 */
[----:B------:R-:W-:-:S13]  /*1ed0*/  ISETP.GE.AND.EX P0, PT, R23, UR10, PT, P0 ;  /* 0x0000000a17007c0c */ /* 0x000fda000bf06300 */
[----:B0-----:R-:W-:Y:S05]  /*1ee0*/  @!P0 BRA `(.L_x_337) ;  /* 0xffffffe400388947 */ /* 0x001fea000383ffff */
[----:B------:R-:W-:Y:S05]  /*1ef0*/  EXIT ;  /* 0x000000000000794d */ /* 0x000fea0003800000 */
.L_x_338:
        /* <DEDUP_REMOVED lines=16> */
.L_x_493:


//--------------------- .text._ZN2at6native51_GLOBAL__N__11011a27_18_DepthwiseConv3d_cu_35e0c7b528conv_depthwise3d_cuda_kernelIN3c108BFloat16EfLin1ELin1ELin1ELi1ELi1ELi1EEEvNS_27GenericPackedTensorAccessorIKT_Lm5ENS_16DefaultPtrTraitsEiEENS5_IS6_Lm5ES8_iEES9_PS7_iiiiiiiii --------------------------
	.section	.text._ZN2at6native51_GLOBAL__N__11011a27_18_DepthwiseConv3d_cu_35e0c7b528conv_depthwise3d_cuda_kernelIN3c108BFloat16EfLin1ELin1ELin1ELi1ELi1ELi1EEEvNS_27GenericPackedTensorAccessorIKT_Lm5ENS_16DefaultPtrTraitsEiEENS5_IS6_Lm5ES8_iEES9_PS7_iiiiiiiii,"ax",@progbits
	.align	128
.text._ZN2at6native51_GLOBAL__N__11011a27_18_DepthwiseConv3d_cu_35e0c7b528conv_depthwise3d_cuda_kernelIN3c108BFloat16EfLin1ELin1ELin1ELi1ELi1ELi1EEEvNS_27GenericPackedTensorAccessorIKT_Lm5ENS_16DefaultPtrTraitsEiEENS5_IS6_Lm5ES8_iEES9_PS7_iiiiiiiii:
        .type           _ZN2at6native51_GLOBAL__N__11011a27_18_DepthwiseConv3d_cu_35e0c7b528conv_depthwise3d_cuda_kernelIN3c108BFloat16EfLin1ELin1ELin1ELi1ELi1ELi1EEEvNS_27GenericPackedTensorAccessorIKT_Lm5ENS_16DefaultPtrTraitsEiEENS5_IS6_Lm5ES8_iEES9_PS7_iiiiiiiii,@function
        .size           _ZN2at6native51_GLOBAL__N__11011a27_18_DepthwiseConv3d_cu_35e0c7b528conv_depthwise3d_cuda_kernelIN3c108BFloat16EfLin1ELin1ELin1ELi1ELi1ELi1EEEvNS_27GenericPackedTensorAccessorIKT_Lm5ENS_16DefaultPtrTraitsEiEENS5_IS6_Lm5ES8_iEES9_PS7_iiiiiiiii,(.L_x_494 - _ZN2at6native51_GLOBAL__N__11011a27_18_DepthwiseConv3d_cu_35e0c7b528conv_depthwise3d_cuda_kernelIN3c108BFloat16EfLin1ELin1ELin1ELi1ELi1ELi1EEEvNS_27GenericPackedTensorAccessorIKT_Lm5ENS_16DefaultPtrTraitsEiEENS5_IS6_Lm5ES8_iEES9_PS7_iiiiiiiii)
        .other          _ZN2at6native51_GLOBAL__N__11011a27_18_DepthwiseConv3d_cu_35e0c7b528conv_depthwise3d_cuda_kernelIN3c108BFloat16EfLin1ELin1ELin1ELi1ELi1ELi1EEEvNS_27GenericPackedTensorAccessorIKT_Lm5ENS_16DefaultPtrTraitsEiEENS5_IS6_Lm5ES8_iEES9_PS7_iiiiiiiii,@"STO_CUDA_ENTRY STV_DEFAULT"
_ZN2at6native51_GLOBAL__N__11011a27_18_DepthwiseConv3d_cu_35e0c7b528conv_depthwise3d_cuda_kernelIN3c108BFloat16EfLin1ELin1ELin1ELi1ELi1ELi1EEEvNS_27GenericPackedTensorAccessorIKT_Lm5ENS_16DefaultPtrTraitsEiEENS5_IS6_Lm5ES8_iEES9_PS7_iiiiiiiii:
        /* <DEDUP_REMOVED lines=16> */
[----:B------:R-:W-:-:S05]  /*0100*/  ULDC.64 UR6, c[0x0][0x208] ;  /* 0x0000820000067ab9 */ /* 0x000fca0000000a00 */
[----:B------:R-:W1:Y:S01]  /*0110*/  LDC R11, c[0x0][0x24c] ;  /* 0x00009300ff0b7b82 */ /* 0x000e620000000800 */
[----:B0-----:R-:W-:Y:S02]  /*0120*/  IABS R7, R6 ;  /* 0x0000000600077213 */ /* 0x001fe40000000000 */
[----:B------:R-:W-:Y:S02]  /*0130*/  ISETP.NE.AND P2, PT, R6, RZ, PT ;  /* 0x000000ff0600720c */ /* 0x000fe40003f45270 */
        /* <DEDUP_REMOVED lines=9> */
[----:B------:R-:W-:Y:S02]  /*01d0*/  IMAD.HI.U32 R23, R3, R4, RZ ;  /* 0x0000000403177227 */ /* 0x000fe400078e00ff */
[----:B------:R-:W0:Y:S02]  /*01e0*/  LDC.64 R2, c[0x0][0x280] ;  /* 0x0000a000ff027b82 */ /* 0x000e240000000a00 */
[----:B------:R-:W-:-:S04]  /*01f0*/  IMAD.MOV R0, RZ, RZ, -R23 ;  /* 0x000000ffff007224 */ /* 0x000fc800078e0a17 */
[C---:B------:R-:W-:Y:S02]  /*0200*/  IMAD R0, R7.reuse, R0, R4 ;  /* 0x0000000007007224 */ /* 0x040fe400078e0204 */
[----:B------:R-:W1:Y:S03]  /*0210*/  LDC R4, c[0x0][0x288] ;  /* 0x0000a200ff047b82 */ /* 0x000e660000000800 */
[----:B------:R-:W-:-:S13]  /*0220*/  ISETP.GT.U32.AND P1, PT, R7, R0, PT ;  /* 0x000000000700720c */ /* 0x000fda0003f24070 */
[----:B------:R-:W-:Y:S01]  /*0230*/  @!P1 IMAD.IADD R0, R0, 0x1, -R7 ;  /* 0x0000000100009824 */ /* 0x000fe200078e0a07 */
[----:B------:R-:W-:Y:S02]  /*0240*/  @!P1 IADD3 R23, R23, 0x1, RZ ;  /* 0x0000000117179810 */ /* 0x000fe40007ffe0ff */
[----:B0-----:R-:W-:Y:S02]  /*0250*/  ISETP.GE.AND P1, PT, R3, 0x1, PT ;  /* 0x000000010300780c */ /* 0x001fe40003f26270 */
[----:B------:R-:W-:Y:S02]  /*0260*/  ISETP.GE.U32.AND P0, PT, R0, R7, PT ;  /* 0x000000070000720c */ /* 0x000fe40003f06070 */
[----:B------:R-:W-:Y:S02]  /*0270*/  LOP3.LUT R0, R11, R6, RZ, 0x3c, !PT ;  /* 0x000000060b007212 */ /* 0x000fe400078e3cff */
[----:B------:R-:W-:Y:S01]  /*0280*/  ISETP.LT.OR P1, PT, R2, 0x1, !P1 ;  /* 0x000000010200780c */ /* 0x000fe20004f21670 */
[----:B-1----:R-:W-:Y:S01]  /*0290*/  VIADD R2, R4, -UR5 ;  /* 0x8000000504027c36 */ /* 0x002fe20008000000 */
[----:B------:R-:W-:-:S02]  /*02a0*/  ISETP.GE.AND P3, PT, R0, RZ, PT ;  /* 0x000000ff0000720c */ /* 0x000fc40003f66270 */
[----:B------:R-:W-:Y:S01]  /*02b0*/  IADD3 R16, -R3, UR4, RZ ;  /* 0x0000000403107c10 */ /* 0x000fe2000fffe1ff */
[----:B------:R-:W-:Y:S01]  /*02c0*/  ULDC UR4, c[0x0][0xc] ;  /* 0x0000030000047ab9 */ /* 0x000fe20000000800 */
[C---:B------:R-:W-:Y:S01]  /*02d0*/  LOP3.LUT R19, R4.reuse, 0x3, RZ, 0xc0, !PT ;  /* 0x0000000304137812 */ /* 0x040fe200078ec0ff */
[----:B------:R-:W-:Y:S01]  /*02e0*/  IMAD R18, R5, UR4, RZ ;  /* 0x0000000405127c24 */ /* 0x000fe2000f8e02ff */
[----:B------:R-:W-:Y:S01]  /*02f0*/  IADD3 R17, -R4, UR5, RZ ;  /* 0x0000000504117c10 */ /* 0x000fe2000fffe1ff */
[----:B------:R-:W-:Y:S02]  /*0300*/  @P0 VIADD R23, R23, 0x1 ;  /* 0x0000000117170836 */ /* 0x000fe40000000000 */
[----:B------:R-:W-:Y:S02]  /*0310*/  IMAD R16, R16, UR5, RZ ;  /* 0x0000000510107c24 */ /* 0x000fe4000f8e02ff */
[----:B------:R-:W-:Y:S02]  /*0320*/  IMAD.IADD R15, R4, 0x1, -R19 ;  /* 0x00000001040f7824 */ /* 0x000fe400078e0a13 */
[----:B------:R-:W-:Y:S01]  /*0330*/  @!P3 IMAD.MOV R23, RZ, RZ, -R23 ;  /* 0x000000ffff17b224 */ /* 0x000fe200078e0a17 */
[----:B------:R-:W-:Y:S01]  /*0340*/  @!P2 LOP3.LUT R23, RZ, R6, RZ, 0x33, !PT ;  /* 0x00000006ff17a212 */ /* 0x000fe200078e33ff */
[----:B------:R-:W-:-:S07]  /*0350*/  IMAD.WIDE R2, R2, 0x8, RZ ;  /* 0x0000000802027825 */ /* 0x000fce00078e02ff */
.L_x_351:
[----:B------:R-:W0:Y:S01]  /*0360*/  LDC R5, c[0x0][0x258] ;  /* 0x00009600ff057b82 */ /* 0x000e220000000800 */
[----:B------:R-:W-:Y:S01]  /*0370*/  IABS R10, R20 ;  /* 0x00000014000a7213 */ /* 0x000fe20000000000 */
[----:B------:R-:W-:-:S06]  /*0380*/  ULDC UR4, c[0x0][0x2b0] ;  /* 0x0000ac0000047ab9 */ /* 0x000fcc0000000800 */
        /* <DEDUP_REMOVED lines=10> */
[----:B------:R-:W-:Y:S01]  /*0430*/  IMAD.HI.U32 R9, R9, R13, R8 ;  /* 0x0000000d09097227 */ /* 0x000fe200078e0008 */
[----:B------:R-:W0:Y:S05]  /*0440*/  I2F.RP R6, R4 ;  /* 0x0000000400067306 */ /* 0x000e2a0000209400 */
[----:B------:R-:W-:-:S04]  /*0450*/  IMAD.HI.U32 R14, R9, R10, RZ ;  /* 0x0000000a090e7227 */ /* 0x000fc800078e00ff */
[----:B------:R-:W-:-:S04]  /*0460*/  IMAD.MOV R0, RZ, RZ, -R14 ;  /* 0x000000ffff007224 */ /* 0x000fc800078e0a0e */
[C---:B------:R-:W-:Y:S01]  /*0470*/  IMAD R0, R11.reuse, R0, R10 ;  /* 0x000000000b007224 */ /* 0x040fe200078e020a */
[----:B0-----:R-:W0:Y:S04]  /*0480*/  MUFU.RCP R6, R6 ;  /* 0x0000000600067308 */ /* 0x001e280000001000 */
[----:B------:R-:W-:-:S13]  /*0490*/  ISETP.GT.U32.AND P2, PT, R11, R0, PT ;  /* 0x000000000b00720c */ /* 0x000fda0003f44070 */
[----:B------:R-:W-:Y:S02]  /*04a0*/  @!P2 IMAD.IADD R0, R0, 0x1, -R11 ;  /* 0x000000010000a824 */ /* 0x000fe400078e0a0b */
[----:B0-----:R-:W-:Y:S02]  /*04b0*/  VIADD R8, R6, 0xffffffe ;  /* 0x0ffffffe06087836 */ /* 0x001fe40000000000 */
[----:B------:R-:W-:Y:S01]  /*04c0*/  @!P2 VIADD R14, R14, 0x1 ;  /* 0x000000010e0ea836 */ /* 0x000fe20000000000 */
[----:B------:R-:W-:Y:S01]  /*04d0*/  ISETP.GE.U32.AND P0, PT, R0, R11, PT ;  /* 0x0000000b0000720c */ /* 0x000fe20003f06070 */
[----:B------:R0:W1:Y:S01]  /*04e0*/  F2I.FTZ.U32.TRUNC.NTZ R9, R8 ;  /* 0x0000000800097305 */ /* 0x000062000021f000 */
[----:B------:R-:W-:Y:S01]  /*04f0*/  LOP3.LUT R0, R20, R5, RZ, 0x3c, !PT ;  /* 0x0000000514007212 */ /* 0x000fe200078e3cff */
[----:B------:R-:W2:Y:S01]  /*0500*/  LDC R11, c[0x0][0x250] ;  /* 0x00009400ff0b7b82 */ /* 0x000ea20000000800 */
[----:B------:R-:W-:Y:S02]  /*0510*/  ISETP.NE.AND P2, PT, R5, RZ, PT ;  /* 0x000000ff0500720c */ /* 0x000fe40003f45270 */
[----:B------:R-:W-:Y:S01]  /*0520*/  ISETP.GE.AND P3, PT, R0, RZ, PT ;  /* 0x000000ff0000720c */ /* 0x000fe20003f66270 */
[----:B0-----:R-:W-:-:S06]  /*0530*/  IMAD.MOV.U32 R8, RZ, RZ, RZ ;  /* 0x000000ffff087224 */ /* 0x001fcc00078e00ff */
[----:B------:R-:W-:Y:S02]  /*0540*/  @P0 VIADD R14, R14, 0x1 ;  /* 0x000000010e0e0836 */ /* 0x000fe40000000000 */
[----:B-1----:R-:W-:-:S04]  /*0550*/  IMAD.MOV R13, RZ, RZ, -R9 ;  /* 0x000000ffff0d7224 */ /* 0x002fc800078e0a09 */
[----:B------:R-:W-:Y:S01]  /*0560*/  @!P3 IADD3 R14, -R14, RZ, RZ ;  /* 0x000000ff0e0eb210 */ /* 0x000fe20007ffe1ff */
[----:B------:R-:W-:Y:S01]  /*0570*/  IMAD R13, R13, R4, RZ ;  /* 0x000000040d0d7224 */ /* 0x000fe200078e02ff */
[----:B------:R-:W-:-:S03]  /*0580*/  @!P2 LOP3.LUT R14, RZ, R5, RZ, 0x33, !PT ;  /* 0x00000005ff0ea212 */ /* 0x000fc600078e33ff */
[----:B------:R-:W-:Y:S01]  /*0590*/  IMAD.HI.U32 R8, R9, R13, R8 ;  /* 0x0000000d09087227 */ /* 0x000fe200078e0008 */
[----:B------:R-:W-:Y:S02]  /*05a0*/  IABS R6, R14 ;  /* 0x0000000e00067213 */ /* 0x000fe40000000000 */
[----:B--2---:R-:W-:-:S03]  /*05b0*/  IABS R0, R11 ;  /* 0x0000000b00007213 */ /* 0x004fc60000000000 */
[----:B------:R-:W-:Y:S02]  /*05c0*/  IMAD.MOV.U32 R9, RZ, RZ, R6 ;  /* 0x000000ffff097224 */ /* 0x000fe400078e0006 */
[----:B------:R-:W0:Y:S02]  /*05d0*/  I2F.RP R6, R0 ;  /* 0x0000000000067306 */ /* 0x000e240000209400 */
[----:B------:R-:W-:-:S04]  /*05e0*/  IMAD.HI.U32 R8, R8, R9, RZ ;  /* 0x0000000908087227 */ /* 0x000fc800078e00ff */
[----:B------:R-:W-:-:S04]  /*05f0*/  IMAD.MOV R10, RZ, RZ, -R8 ;  /* 0x000000ffff0a7224 */ /* 0x000fc800078e0a08 */
[C---:B------:R-:W-:Y:S02]  /*0600*/  IMAD R9, R4.reuse, R10, R9 ;  /* 0x0000000a04097224 */ /* 0x040fe400078e0209 */
[----:B------:R-:W1:Y:S03]  /*0610*/  LDC R10, c[0x0][0x24c] ;  /* 0x00009300ff0a7b82 */ /* 0x000e660000000800 */
[----:B------:R-:W-:Y:S01]  /*0620*/  ISETP.GT.U32.AND P2, PT, R4, R9, PT ;  /* 0x000000090400720c */ /* 0x000fe20003f44070 */
[----:B0-----:R-:W0:-:S12]  /*0630*/  MUFU.RCP R6, R6 ;  /* 0x0000000600067308 */ /* 0x001e180000001000 */
[----:B------:R-:W-:Y:S02]  /*0640*/  @!P2 IMAD.IADD R9, R9, 0x1, -R4 ;  /* 0x000000010909a824 */ /* 0x000fe400078e0a04 */
[----:B------:R-:W-:Y:S01]  /*0650*/  @!P2 VIADD R8, R8, 0x1 ;  /* 0x000000010808a836 */ /* 0x000fe20000000000 */
[----:B------:R-:W-:Y:S02]  /*0660*/  ISETP.NE.AND P2, PT, R7, RZ, PT ;  /* 0x000000ff0700720c */ /* 0x000fe40003f45270 */
[----:B------:R-:W-:Y:S01]  /*0670*/  ISETP.GE.U32.AND P0, PT, R9, R4, PT ;  /* 0x000000040900720c */ /* 0x000fe20003f06070 */
[----:B0-----:R-:W-:Y:S01]  /*0680*/  VIADD R12, R6, 0xffffffe ;  /* 0x0ffffffe060c7836 */ /* 0x001fe20000000000 */
[----:B------:R-:W-:Y:S02]  /*0690*/  LOP3.LUT R4, R14, R7, RZ, 0x3c, !PT ;  /* 0x000000070e047212 */ /* 0x000fe400078e3cff */
[----:B-1----:R-:W-:Y:S01]  /*06a0*/  IABS R6, R10 ;  /* 0x0000000a00067213 */ /* 0x002fe20000000000 */
[----:B------:R-:W0:Y:S01]  /*06b0*/  F2I.FTZ.U32.TRUNC.NTZ R9, R12 ;  /* 0x0000000c00097305 */ /* 0x000e22000021f000 */
[----:B------:R-:W-:-:S07]  /*06c0*/  ISETP.GE.AND P3, PT, R4, RZ, PT ;  /* 0x000000ff0400720c */ /* 0x000fce0003f66270 */
[----:B------:R-:W-:-:S05]  /*06d0*/  @P0 IADD3 R8, R8, 0x1, RZ ;  /* 0x0000000108080810 */ /* 0x000fca0007ffe0ff */
[----:B------:R-:W-:Y:S02]  /*06e0*/  IMAD.MOV.U32 R4, RZ, RZ, R8 ;  /* 0x000000ffff047224 */ /* 0x000fe400078e0008 */
[----:B0-----:R-:W-:Y:S02]  /*06f0*/  IMAD.MOV R13, RZ, RZ, -R9 ;  /* 0x000000ffff0d7224 */ /* 0x001fe400078e0a09 */
[----:B------:R-:W-:Y:S01]  /*0700*/  @!P3 IMAD.MOV R4, RZ, RZ, -R4 ;  /* 0x000000ffff04b224 */ /* 0x000fe200078e0a04 */
[----:B------:R-:W-:Y:S01]  /*0710*/  @!P2 LOP3.LUT R4, RZ, R7, RZ, 0x33, !PT ;  /* 0x00000007ff04a212 */ /* 0x000fe200078e33ff */
[----:B------:R-:W-:Y:S02]  /*0720*/  IMAD R13, R13, R0, RZ ;  /* 0x000000000d0d7224 */ /* 0x000fe400078e02ff */
[----:B------:R-:W-:Y:S01]  /*0730*/  IMAD.MOV.U32 R8, RZ, RZ, RZ ;  /* 0x000000ffff087224 */ /* 0x000fe200078e00ff */
[----:B------:R-:W-:-:S03]  /*0740*/  IABS R12, R4 ;  /* 0x00000004000c7213 */ /* 0x000fc60000000000 */
        /* <DEDUP_REMOVED lines=8> */
[-C--:B------:R-:W-:Y:S01]  /*07d0*/  @!P2 IADD3 R9, R9, -R0.reuse, RZ ;  /* 0x800000000909a210 */ /* 0x080fe20007ffe0ff */
[----:B------:R-:W-:Y:S01]  /*07e0*/  @!P2 VIADD R25, R25, 0x1 ;  /* 0x000000011919a836 */ /* 0x000fe20000000000 */
[----:B------:R-:W-:Y:S01]  /*07f0*/  ISETP.NE.AND P2, PT, R11, RZ, PT ;  /* 0x000000ff0b00720c */ /* 0x000fe20003f45270 */
[----:B0-----:R-:W-:Y:S01]  /*0800*/  VIADD R8, R12, 0xffffffe ;  /* 0x0ffffffe0c087836 */ /* 0x001fe20000000000 */
[----:B------:R-:W-:Y:S02]  /*0810*/  ISETP.GE.U32.AND P0, PT, R9, R0, PT ;  /* 0x000000000900720c */ /* 0x000fe40003f06070 */
[C---:B------:R-:W-:Y:S01]  /*0820*/  LOP3.LUT R0, R4.reuse, R11, RZ, 0x3c, !PT ;  /* 0x0000000b04007212 */ /* 0x040fe200078e3cff */
[----:B------:R0:W1:Y:S01]  /*0830*/  F2I.FTZ.U32.TRUNC.NTZ R9, R8 ;  /* 0x0000000800097305 */ /* 0x000062000021f000 */
[----:B------:R-:W-:Y:S02]  /*0840*/  IADD3 R12, -R4, RZ, RZ ;  /* 0x000000ff040c7210 */ /* 0x000fe40007ffe1ff */
[----:B------:R-:W-:-:S03]  /*0850*/  ISETP.GE.AND P3, PT, R0, RZ, PT ;  /* 0x000000ff0000720c */ /* 0x000fc60003f66270 */
[----:B------:R-:W-:Y:S02]  /*0860*/  IMAD R12, R7, R12, R14 ;  /* 0x0000000c070c7224 */ /* 0x000fe400078e020e */
[----:B0-----:R-:W-:Y:S02]  /*0870*/  IMAD.MOV.U32 R8, RZ, RZ, RZ ;  /* 0x000000ffff087224 */ /* 0x001fe400078e00ff */
[----:B------:R-:W-:Y:S02]  /*0880*/  @P0 VIADD R25, R25, 0x1 ;  /* 0x0000000119190836 */ /* 0x000fe40000000000 */
[----:B-1----:R-:W-:-:S04]  /*0890*/  IMAD.MOV R13, RZ, RZ, -R9 ;  /* 0x000000ffff0d7224 */ /* 0x002fc800078e0a09 */
[----:B------:R-:W-:Y:S01]  /*08a0*/  @!P3 IMAD.MOV R25, RZ, RZ, -R25 ;  /* 0x000000ffff19b224 */ /* 0x000fe200078e0a19 */
[----:B------:R-:W-:Y:S01]  /*08b0*/  @!P2 LOP3.LUT R25, RZ, R11, RZ, 0x33, !PT ;  /* 0x0000000bff19a212 */ /* 0x000fe200078e33ff */
[----:B------:R-:W-:-:S03]  /*08c0*/  IMAD R13, R13, R6, RZ ;  /* 0x000000060d0d7224 */ /* 0x000fc600078e02ff */
[----:B------:R-:W-:Y:S01]  /*08d0*/  IABS R0, R25 ;  /* 0x0000001900007213 */ /* 0x000fe20000000000 */
[----:B------:R-:W-:-:S03]  /*08e0*/  IMAD.HI.U32 R8, R9, R13, R8 ;  /* 0x0000000d09087227 */ /* 0x000fc600078e0008 */
[----:B------:R-:W-:-:S05]  /*08f0*/  MOV R9, R0 ;  /* 0x0000000000097202 */ /* 0x000fca0000000f00 */
[----:B------:R-:W-:-:S04]  /*0900*/  IMAD.HI.U32 R13, R8, R9, RZ ;  /* 0x00000009080d7227 */ /* 0x000fc800078e00ff */
[----:B------:R-:W-:-:S04]  /*0910*/  IMAD.MOV R0, RZ, RZ, -R13 ;  /* 0x000000ffff007224 */ /* 0x000fc800078e0a0d */
        /* <DEDUP_REMOVED lines=10> */
[----:B------:R-:W-:Y:S01]  /*09c0*/  IMAD.MOV R6, RZ, RZ, -R25 ;  /* 0x000000ffff067224 */ /* 0x000fe200078e0a19 */
[----:B------:R-:W0:Y:S03]  /*09d0*/  LDC R9, c[0x0][0x2bc] ;  /* 0x0000af00ff097b82 */ /* 0x000e260000000800 */
[----:B------:R-:W-:-:S08]  /*09e0*/  IMAD R11, R11, R6, R4 ;  /* 0x000000060b0b7224 */ /* 0x000fd000078e0204 */
[----:B------:R-:W-:-:S04]  /*09f0*/  @P0 VIADD R13, R13, 0x1 ;  /* 0x000000010d0d0836 */ /* 0x000fc80000000000 */
[----:B------:R-:W-:Y:S01]  /*0a00*/  @!P3 IMAD.MOV R13, RZ, RZ, -R13 ;  /* 0x000000ffff0db224 */ /* 0x000fe200078e0a0d */
[----:B------:R-:W-:-:S05]  /*0a10*/  @!P2 LOP3.LUT R13, RZ, R10, RZ, 0x33, !PT ;  /* 0x0000000aff0da212 */ /* 0x000fca00078e33ff */
[----:B------:R-:W-:Y:S02]  /*0a20*/  IMAD.MOV R8, RZ, RZ, -R13 ;  /* 0x000000ffff087224 */ /* 0x000fe400078e0a0d */
[----:B0-----:R-:W-:Y:S02]  /*0a30*/  IMAD R9, R0, UR4, -R9 ;  /* 0x0000000400097c24 */ /* 0x001fe4000f8e0a09 */
[----:B------:R-:W-:Y:S02]  /*0a40*/  IMAD R10, R10, R8, R25 ;  /* 0x000000080a0a7224 */ /* 0x000fe400078e0219 */
[----:B------:R-:W-:Y:S01]  /*0a50*/  IMAD.MOV.U32 R8, RZ, RZ, RZ ;  /* 0x000000ffff087224 */ /* 0x000fe200078e00ff */
[----:B------:R-:W-:Y:S06]  /*0a60*/  @P1 BRA `(.L_x_339) ;  /* 0x00000010004c1947 */ /* 0x000fec0003800000 */
[-C--:B------:R-:W-:Y:S01]  /*0a70*/  IABS R7, R23.reuse ;  /* 0x0000001700077213 */ /* 0x080fe20000000000 */
[----:B------:R-:W-:Y:S01]  /*0a80*/  ULDC.64 UR4, c[0x0][0x2a8] ;  /* 0x0000aa0000047ab9 */ /* 0x000fe20000000a00 */
[----:B------:R-:W-:Y:S02]  /*0a90*/  IABS R8, R10 ;  /* 0x0000000a00087213 */ /* 0x000fe40000000000 */
[----:B------:R-:W0:Y:S01]  /*0aa0*/  I2F.RP R0, R7 ;  /* 0x0000000700007306 */ /* 0x000e220000209400 */
[----:B------:R-:W-:-:S07]  /*0ab0*/  IABS R22, R23 ;  /* 0x0000001700167213 */ /* 0x000fce0000000000 */
[----:B0-----:R-:W0:Y:S02]  /*0ac0*/  MUFU.RCP R0, R0 ;  /* 0x0000000000007308 */ /* 0x001e240000001000 */
[----:B0-----:R-:W-:-:S06]  /*0ad0*/  VIADD R4, R0, 0xffffffe ;  /* 0x0ffffffe00047836 */ /* 0x001fcc0000000000 */
[----:B------:R0:W1:Y:S02]  /*0ae0*/  F2I.FTZ.U32.TRUNC.NTZ R5, R4 ;  /* 0x0000000400057305 */ /* 0x000064000021f000 */
[----:B0-----:R-:W-:Y:S01]  /*0af0*/  MOV R4, RZ ;  /* 0x000000ff00047202 */ /* 0x001fe20000000f00 */
[----:B-1----:R-:W-:-:S04]  /*0b00*/  IMAD.MOV R6, RZ, RZ, -R5 ;  /* 0x000000ffff067224 */ /* 0x002fc800078e0a05 */
[----:B------:R-:W-:Y:S02]  /*0b10*/  IMAD R25, R6, R7, RZ ;  /* 0x0000000706197224 */ /* 0x000fe400078e02ff */
[----:B------:R-:W-:Y:S02]  /*0b20*/  IMAD.MOV.U32 R6, RZ, RZ, R8 ;  /* 0x000000ffff067224 */ /* 0x000fe400078e0008 */
[----:B------:R-:W-:Y:S02]  /*0b30*/  IMAD.HI.U32 R5, R5, R25, R4 ;  /* 0x0000001905057227 */ /* 0x000fe400078e0004 */
[----:B------:R-:W0:Y:S02]  /*0b40*/  LDC R4, c[0x0][0x2b4] ;  /* 0x0000ad00ff047b82 */ /* 0x000e240000000800 */
[----:B------:R-:W-:Y:S02]  /*0b50*/  IMAD.MOV R25, RZ, RZ, -R22 ;  /* 0x000000ffff197224 */ /* 0x000fe400078e0a16 */
[----:B------:R-:W-:-:S04]  /*0b60*/  IMAD.HI.U32 R8, R5, R6, RZ ;  /* 0x0000000605087227 */ /* 0x000fc800078e00ff */
[----:B------:R-:W-:Y:S01]  /*0b70*/  IMAD R0, R8, R25, R6 ;  /* 0x0000001908007224 */ /* 0x000fe200078e0206 */
[----:B------:R-:W1:Y:S04]  /*0b80*/  LDC R5, c[0x0][0x2b8] ;  /* 0x0000ae00ff057b82 */ /* 0x000e680000000800 */
[----:B------:R-:W-:-:S13]  /*0b90*/  ISETP.GT.U32.AND P2, PT, R7, R0, PT ;  /* 0x000000000700720c */ /* 0x000fda0003f44070 */
[----:B------:R-:W-:Y:S02]  /*0ba0*/  @!P2 IMAD.IADD R0, R0, 0x1, -R7 ;  /* 0x000000010000a824 */ /* 0x000fe400078e0a07 */
[----:B------:R-:W-:Y:S01]  /*0bb0*/  @!P2 VIADD R8, R8, 0x1 ;  /* 0x000000010808a836 */ /* 0x000fe20000000000 */
[----:B------:R-:W-:Y:S02]  /*0bc0*/  ISETP.NE.AND P2, PT, R23, RZ, PT ;  /* 0x000000ff1700720c */ /* 0x000fe40003f45270 */
[----:B------:R-:W-:Y:S02]  /*0bd0*/  ISETP.GE.U32.AND P0, PT, R0, R7, PT ;  /* 0x000000070000720c */ /* 0x000fe40003f06070 */
[----:B------:R-:W-:Y:S01]  /*0be0*/  LOP3.LUT R0, R10, R23, RZ, 0x3c, !PT ;  /* 0x000000170a007212 */ /* 0x000fe200078e3cff */
[----:B-1----:R-:W-:-:S03]  /*0bf0*/  IMAD R6, R12, UR5, -R5 ;  /* 0x000000050c067c24 */ /* 0x002fc6000f8e0a05 */
[----:B------:R-:W-:Y:S01]  /*0c00*/  ISETP.GE.AND P3, PT, R0, RZ, PT ;  /* 0x000000ff0000720c */ /* 0x000fe20003f66270 */
[----:B0-----:R-:W-:Y:S01]  /*0c10*/  IMAD R0, R11, UR4, -R4 ;  /* 0x000000040b007c24 */ /* 0x001fe2000f8e0a04 */
[----:B------:R-:W-:Y:S01]  /*0c20*/  ULDC.64 UR4, c[0x0][0x238] ;  /* 0x00008e0000047ab9 */ /* 0x000fe20000000a00 */
[----:B------:R-:W0:Y:S01]  /*0c30*/  LDC.64 R4, c[0x0][0x270] ;  /* 0x00009c00ff047b82 */ /* 0x000e220000000a00 */
[----:B------:R-:W-:Y:S01]  /*0c40*/  IMAD R6, R6, UR4, RZ ;  /* 0x0000000406067c24 */ /* 0x000fe2000f8e02ff */
[----:B------:R-:W-:Y:S01]  /*0c50*/  ULDC UR4, c[0x0][0x234] ;  /* 0x00008d0000047ab9 */ /* 0x000fe20000000800 */
[----:B------:R-:W-:Y:S01]  /*0c60*/  IMAD R7, R9, UR5, RZ ;  /* 0x0000000509077c24 */ /* 0x000fe2000f8e02ff */
[----:B------:R-:W-:Y:S01]  /*0c70*/  ULDC UR5, c[0x0][0x22c] ;  /* 0x00008b0000057ab9 */ /* 0x000fe20000000800 */
[----:B------:R-:W-:Y:S02]  /*0c80*/  @P0 VIADD R8, R8, 0x1 ;  /* 0x0000000108080836 */ /* 0x000fe40000000000 */
[----:B------:R-:W-:Y:S01]  /*0c90*/  IMAD R0, R0, UR4, RZ ;  /* 0x0000000400007c24 */ /* 0x000fe2000f8e02ff */
[----:B------:R-:W-:Y:S01]  /*0ca0*/  ULDC UR4, c[0x0][0x230] ;  /* 0x00008c0000047ab9 */ /* 0x000fe20000000800 */
[--C-:B------:R-:W-:Y:S01]  /*0cb0*/  SHF.R.S32.HI R22, RZ, 0x1f, R7.reuse ;  /* 0x0000001fff167819 */ /* 0x100fe20000011407 */
[----:B------:R-:W-:Y:S01]  /*0cc0*/  @!P3 IMAD.MOV R8, RZ, RZ, -R8 ;  /* 0x000000ffff08b224 */ /* 0x000fe200078e0a08 */
[----:B------:R-:W-:Y:S01]  /*0cd0*/  @!P2 LOP3.LUT R8, RZ, R23, RZ, 0x33, !PT ;  /* 0x00000017ff08a212 */ /* 0x000fe200078e33ff */
[----:B------:R-:W-:Y:S01]  /*0ce0*/  IMAD R24, R13, UR5, RZ ;  /* 0x000000050d187c24 */ /* 0x000fe2000f8e02ff */
[----:B------:R-:W-:-:S02]  /*0cf0*/  IADD3 R31, P0, P2, R0, R6, R7 ;  /* 0x00000006001f7210 */ /* 0x000fc40007a1e007 */
[----:B------:R-:W-:Y:S01]  /*0d00*/  SHF.R.S32.HI R0, RZ, 0x1f, R0 ;  /* 0x0000001fff007819 */ /* 0x000fe20000011400 */
[----:B------:R-:W-:Y:S01]  /*0d10*/  IMAD R8, R8, UR4, RZ ;  /* 0x0000000408087c24 */ /* 0x000fe2000f8e02ff */
[----:B------:R-:W-:Y:S01]  /*0d20*/  SHF.R.S32.HI R7, RZ, 0x1f, R6 ;  /* 0x0000001fff077819 */ /* 0x000fe20000011406 */
[----:B------:R-:W-:Y:S02]  /*0d30*/  ULDC UR4, c[0x0][0x28c] ;  /* 0x0000a30000047ab9 */ /* 0x000fe40000000800 */
[----:B------:R-:W-:Y:S01]  /*0d40*/  IMAD R27, R10, UR4, RZ ;  /* 0x000000040a1b7c24 */ /* 0x000fe2000f8e02ff */
[----:B------:R-:W-:Y:S01]  /*0d50*/  IADD3.X R7, R0, R7, R22, P0, P2 ;  /* 0x0000000700077210 */ /* 0x000fe200007e4416 */
[----:B------:R-:W-:Y:S01]  /*0d60*/  ULDC.64 UR4, c[0x0][0x210] ;  /* 0x0000840000047ab9 */ /* 0x000fe20000000a00 */
[----:B------:R-:W-:Y:S01]  /*0d70*/  IADD3 R31, P0, P2, R8, R31, R24 ;  /* 0x0000001f081f7210 */ /* 0x000fe20007a1e018 */
[----:B0-----:R-:W-:Y:S01]  /*0d80*/  IMAD.WIDE R26, R27, 0x2, R4 ;  /* 0x000000021b1a7825 */ /* 0x001fe200078e0204 */
[----:B------:R-:W-:-:S02]  /*0d90*/  SHF.R.S32.HI R24, RZ, 0x1f, R24 ;  /* 0x0000001fff187819 */ /* 0x000fc40000011418 */
[----:B------:R-:W-:Y:S01]  /*0da0*/  SHF.R.S32.HI R8, RZ, 0x1f, R8 ;  /* 0x0000001fff087819 */ /* 0x000fe20000011408 */
[----:B------:R-:W-:Y:S02]  /*0db0*/  IMAD.MOV.U32 R22, RZ, RZ, R26 ;  /* 0x000000ffff167224 */ /* 0x000fe400078e001a */
[----:B------:R-:W-:Y:S01]  /*0dc0*/  IMAD.MOV.U32 R0, RZ, RZ, RZ ;  /* 0x000000ffff007224 */ /* 0x000fe200078e00ff */
[----:B------:R-:W-:Y:S02]  /*0dd0*/  IADD3.X R8, R8, R7, R24, P0, P2 ;  /* 0x0000000708087210 */ /* 0x000fe400007e4418 */
[----:B------:R-:W-:-:S04]  /*0de0*/  LEA R29, P0, R31, UR4, 0x1 ;  /* 0x000000041f1d7c11 */ /* 0x000fc8000f8008ff */
[----:B------:R-:W-:Y:S02]  /*0df0*/  LEA.HI.X R31, R31, UR5, R8, 0x1, P0 ;  /* 0x000000051f1f7c11 */ /* 0x000fe400080f0c08 */
[----:B------:R-:W-:-:S07]  /*0e00*/  MOV R8, RZ ;  /* 0x000000ff00087202 */ /* 0x000fce0000000f00 */
.L_x_350:
[----:B------:R-:W0:Y:S01]  /*0e10*/  LDC R4, c[0x0][0x2b4] ;  /* 0x0000ad00ff047b82 */ /* 0x000e220000000800 */
[----:B------:R-:W-:Y:S02]  /*0e20*/  ULDC UR4, c[0x0][0x288] ;  /* 0x0000a20000047ab9 */ /* 0x000fe40000000800 */
[----:B------:R-:W-:Y:S01]  /*0e30*/  ISETP.LT.AND P0, PT, RZ, UR4, PT ;  /* 0x00000004ff007c0c */ /* 0x000fe2000bf01270 */
[----:B------:R-:W-:Y:S02]  /*0e40*/  ULDC UR4, c[0x0][0x2a8] ;  /* 0x0000aa0000047ab9 */ /* 0x000fe40000000800 */
[----:B0-----:R-:W-:-:S10]  /*0e50*/  IMAD R5, R11, UR4, -R4 ;  /* 0x000000040b057c24 */ /* 0x001fd4000f8e0a04 */
        /* <DEDUP_REMOVED lines=14> */
.L_x_344:
[----:B------:R-:W-:Y:S01]  /*0f40*/  VIADD R4, R4, 0xfffffff0 ;  /* 0xfffffff004047836 */ /* 0x000fe20000000000 */
[----:B------:R-:W-:-:S04]  /*0f50*/  IADD3 R29, P3, P4, -R2, R29, -R2 ;  /* 0x0000001d021d7210 */ /* 0x000fc80007c7e902 */
[----:B------:R-:W-:Y:S02]  /*0f60*/  ISETP.GT.AND P2, PT, R4, 0xc, PT ;  /* 0x0000000c0400780c */ /* 0x000fe40003f44270 */
[----:B------:R-:W-:Y:S02]  /*0f70*/  IADD3 R29, P5, P6, -R2, R29, -R2 ;  /* 0x0000001d021d7210 */ /* 0x000fe40007ebe902 */
[----:B------:R-:W-:-:S04]  /*0f80*/  IADD3.X R31, ~R3, R31, ~R3, P3, P4 ;  /* 0x0000001f031f7210 */ /* 0x000fc80001fe8d03 */
[----:B------:R-:W-:-:S05]  /*0f90*/  IADD3.X R31, ~R3, R31, ~R3, P5, P6 ;  /* 0x0000001f031f7210 */ /* 0x000fca0002fecd03 */
[----:B------:R-:W-:Y:S05]  /*0fa0*/  @P2 BRA `(.L_x_344) ;  /* 0xfffffffc00e42947 */ /* 0x000fea000383ffff */
.L_x_343:
[----:B------:R-:W-:-:S13]  /*0fb0*/  ISETP.GT.AND P2, PT, R4, 0x4, PT ;  /* 0x000000040400780c */ /* 0x000fda0003f44270 */
[----:B------:R-:W-:Y:S01]  /*0fc0*/  @P2 VIADD R4, R4, 0xfffffff8 ;  /* 0xfffffff804042836 */ /* 0x000fe20000000000 */
[----:B------:R-:W-:Y:S02]  /*0fd0*/  @P2 PLOP3.LUT P0, PT, PT, PT, PT, 0x8, 0x0 ;  /* 0x000000000000281c */ /* 0x000fe40003f0e170 */
[----:B------:R-:W-:Y:S02]  /*0fe0*/  @P2 IADD3 R29, P3, P4, -R2, R29, -R2 ;  /* 0x0000001d021d2210 */ /* 0x000fe40007c7e902 */
[----:B------:R-:W-:Y:S02]  /*0ff0*/  ISETP.NE.OR P0, PT, R4, RZ, P0 ;  /* 0x000000ff0400720c */ /* 0x000fe40000705670 */
[----:B------:R-:W-:-:S11]  /*1000*/  @P2 IADD3.X R31, ~R3, R31, ~R3, P3, P4 ;  /* 0x0000001f031f2210 */ /* 0x000fd60001fe8d03 */
[----:B------:R-:W-:Y:S05]  /*1010*/  @!P0 BRA `(.L_x_341) ;  /* 0x0000000000148947 */ /* 0x000fea0003800000 */
.L_x_342:
[----:B------:R-:W-:Y:S01]  /*1020*/  VIADD R4, R4, 0xfffffffc ;  /* 0xfffffffc04047836 */ /* 0x000fe20000000000 */
[----:B------:R-:W-:-:S04]  /*1030*/  IADD3 R29, P2, -R2, R29, RZ ;  /* 0x0000001d021d7210 */ /* 0x000fc80007f5e1ff */
[----:B------:R-:W-:Y:S02]  /*1040*/  ISETP.NE.AND P0, PT, R4, RZ, PT ;  /* 0x000000ff0400720c */ /* 0x000fe40003f05270 */
[----:B------:R-:W-:-:S11]  /*1050*/  IADD3.X R31, ~R3, R31, RZ, P2, !PT ;  /* 0x0000001f031f7210 */ /* 0x000fd600017fe5ff */
[----:B------:R-:W-:Y:S05]  /*1060*/  @P0 BRA `(.L_x_342) ;  /* 0xfffffffc00ec0947 */ /* 0x000fea000383ffff */
.L_x_341:
[----:B------:R-:W-:Y:S01]  /*1070*/  ISETP.NE.AND P0, PT, R24, RZ, PT ;  /* 0x000000ff1800720c */ /* 0x000fe20003f05270 */
[----:B------:R-:W-:Y:S02]  /*1080*/  IMAD.MOV.U32 R25, RZ, RZ, R29 ;  /* 0x000000ffff197224 */ /* 0x000fe400078e001d */
[----:B------:R-:W-:-:S10]  /*1090*/  IMAD.MOV.U32 R28, RZ, RZ, R31 ;  /* 0x000000ffff1c7224 */ /* 0x000fd400078e001f */
[----:B------:R-:W-:Y:S05]  /*10a0*/  @!P0 BRA `(.L_x_345) ;  /* 0x00000008009c8947 */ /* 0x000fea0003800000 */
[----:B------:R-:W-:Y:S02]  /*10b0*/  ISETP.NE.AND P0, PT, R24, 0x1, PT ;  /* 0x000000011800780c */ /* 0x000fe40003f05270 */
[----:B------:R-:W-:Y:S02]  /*10c0*/  LEA R25, P2, R17, R29, 0x1 ;  /* 0x0000001d11197211 */ /* 0x000fe400078408ff */
[----:B------:R-:W-:-:S04]  /*10d0*/  SHF.R.S32.HI R28, RZ, 0x1f, R17 ;  /* 0x0000001fff1c7819 */ /* 0x000fc80000011411 */
[----:B------:R-:W-:-:S05]  /*10e0*/  LEA.HI.X R28, R17, R31, R28, 0x1, P2 ;  /* 0x0000001f111c7211 */ /* 0x000fca00010f0c1c */
[----:B------:R-:W-:Y:S05]  /*10f0*/  @!P0 BRA `(.L_x_345) ;  /* 0x0000000800888947 */ /* 0x000fea0003800000 */
[----:B------:R-:W-:Y:S01]  /*1100*/  IMAD.WIDE R4, R17, 0x2, RZ ;  /* 0x0000000211047825 */ /* 0x000fe200078e02ff */
[----:B------:R-:W-:-:S03]  /*1110*/  ISETP.NE.AND P0, PT, R24, 0x2, PT ;  /* 0x000000021800780c */ /* 0x000fc60003f05270 */
[----:B------:R-:W-:-:S03]  /*1120*/  IMAD.WIDE R6, R17, 0x3, RZ ;  /* 0x0000000311067825 */ /* 0x000fc600078e02ff */
[----:B------:R-:W-:Y:S02]  /*1130*/  SEL R4, R4, R6, !P0 ;  /* 0x0000000604047207 */ /* 0x000fe40004000000 */
[----:B------:R-:W-:Y:S02]  /*1140*/  SEL R5, R5, R7, !P0 ;  /* 0x0000000705057207 */ /* 0x000fe40004000000 */
[C---:B------:R-:W-:Y:S02]  /*1150*/  LEA R25, P0, R4.reuse, R29, 0x1 ;  /* 0x0000001d04197211 */ /* 0x040fe400078008ff */
[----:B------:R-:W-:-:S05]  /*1160*/  SHF.L.U64.HI R4, R4, 0x1, R5 ;  /* 0x0000000104047819 */ /* 0x000fca0000010205 */
[----:B------:R-:W-:Y:S01]  /*1170*/  IMAD.X R28, R31, 0x1, R4, P0 ;  /* 0x000000011f1c7824 */ /* 0x000fe200000e0604 */
[----:B------:R-:W-:Y:S06]  /*1180*/  BRA `(.L_x_345) ;  /* 0x0000000800647947 */ /* 0x000fec0003800000 */
.L_x_340:
[----:B------:R-:W-:Y:S01]  /*1190*/  HFMA2.MMA R26, -RZ, RZ, 0, 0 ;  /* 0x00000000ff1a7435 */ /* 0x000fe200000001ff */
[----:B------:R-:W-:Y:S02]  /*11a0*/  IMAD.MOV.U32 R25, RZ, RZ, R29 ;  /* 0x000000ffff197224 */ /* 0x000fe400078e001d */
[----:B------:R-:W-:Y:S02]  /*11b0*/  IMAD.MOV.U32 R28, RZ, RZ, R31 ;  /* 0x000000ffff1c7224 */ /* 0x000fe400078e001f */
[----:B------:R-:W-:-:S07]  /*11c0*/  IMAD.IADD R24, R5, 0x1, R0 ;  /* 0x0000000105187824 */ /* 0x000fce00078e0200 */
.L_x_349:
[----:B------:R-:W0:Y:S01]  /*11d0*/  LDC R4, c[0x0][0x288] ;  /* 0x0000a200ff047b82 */ /* 0x000e220000000800 */
[----:B------:R-:W-:Y:S01]  /*11e0*/  ULDC UR4, c[0x0][0x2ac] ;  /* 0x0000ab0000047ab9 */ /* 0x000fe20000000800 */
[----:B------:R-:W-:Y:S01]  /*11f0*/  ISETP.NE.AND P4, PT, R19, RZ, PT ;  /* 0x000000ff1300720c */ /* 0x000fe20003f85270 */
[----:B------:R-:W-:-:S05]  /*1200*/  IMAD.MOV.U32 R30, RZ, RZ, RZ ;  /* 0x000000ffff1e7224 */ /* 0x000fca00078e00ff */
[----:B------:R-:W1:Y:S01]  /*1210*/  LDC R5, c[0x0][0x2b8] ;  /* 0x0000ae00ff057b82 */ /* 0x000e620000000800 */
[----:B0-----:R-:W-:-:S05]  /*1220*/  VIADD R4, R4, 0xffffffff ;  /* 0xffffffff04047836 */ /* 0x001fca0000000000 */
[----:B------:R-:W-:Y:S01]  /*1230*/  ISETP.GE.U32.AND P0, PT, R4, 0x3, PT ;  /* 0x000000030400780c */ /* 0x000fe20003f06070 */
[----:B-1----:R-:W-:-:S04]  /*1240*/  IMAD R5, R12, UR4, -R5 ;  /* 0x000000040c057c24 */ /* 0x002fc8000f8e0a05 */
[----:B------:R-:W-:-:S05]  /*1250*/  IMAD.IADD R31, R5, 0x1, R26 ;  /* 0x00000001051f7824 */ /* 0x000fca00078e021a */
[----:B------:R-:W-:-:S03]  /*1260*/  LOP3.LUT R29, R31, R24, RZ, 0xfc, !PT ;  /* 0x000000181f1d7212 */ /* 0x000fc600078efcff */
[----:B------:R-:W-:Y:S05]  /*1270*/  @!P0 BRA `(.L_x_346) ;  /* 0x0000000000f88947 */ /* 0x000fea0003800000 */
[----:B------:R-:W0:Y:S01]  /*1280*/  LDC R4, c[0x0][0x2b4] ;  /* 0x0000ad00ff047b82 */ /* 0x000e220000000800 */
[----:B------:R-:W-:Y:S01]  /*1290*/  ULDC UR4, c[0x0][0x2a8] ;  /* 0x0000aa0000047ab9 */ /* 0x000fe20000000800 */
[----:B------:R-:W-:Y:S02]  /*12a0*/  IMAD.MOV.U32 R30, RZ, RZ, RZ ;  /* 0x000000ffff1e7224 */ /* 0x000fe400078e00ff */
[----:B------:R-:W-:Y:S02]  /*12b0*/  IMAD.MOV.U32 R32, RZ, RZ, R15 ;  /* 0x000000ffff207224 */ /* 0x000fe400078e000f */
[----:B0-----:R-:W-:Y:S01]  /*12c0*/  IMAD R5, R11, UR4, -R4 ;  /* 0x000000040b057c24 */ /* 0x001fe2000f8e0a04 */
[----:B------:R-:W-:-:S03]  /*12d0*/  ULDC UR4, c[0x0][0x220] ;  /* 0x0000880000047ab9 */ /* 0x000fc60000000800 */
[----:B------:R-:W-:-:S05]  /*12e0*/  IMAD.IADD R4, R5, 0x1, R0 ;  /* 0x0000000105047824 */ /* 0x000fca00078e0200 */
[----:B------:R-:W-:-:S13]  /*12f0*/  ISETP.GE.AND P5, PT, R4, UR4, PT ;  /* 0x0000000404007c0c */ /* 0x000fda000bfa6270 */
.L_x_347:
[----:B------:R-:W-:Y:S01]  /*1300*/  IADD3 R34, R9, R30, RZ ;  /* 0x0000001e09227210 */ /* 0x000fe20007ffe0ff */
[----:B------:R-:W-:Y:S01]  /*1310*/  ULDC UR4, c[0x0][0x224] ;  /* 0x0000890000047ab9 */ /* 0x000fe20000000800 */
[----:B------:R-:W-:Y:S01]  /*1320*/  ULDC UR5, c[0x0][0x228] ;  /* 0x00008a0000057ab9 */ /* 0x000fe20000000800 */
[----:B------:R-:W-:Y:S01]  /*1330*/  IMAD.MOV.U32 R5, RZ, RZ, R27 ;  /* 0x000000ffff057224 */ /* 0x000fe200078e001b */
[----:B------:R-:W-:-:S04]  /*1340*/  LOP3.LUT R4, R29, R34, RZ, 0xfc, !PT ;  /* 0x000000221d047212 */ /* 0x000fc800078efcff */
[----:B------:R-:W-:Y:S01]  /*1350*/  ISETP.LT.OR P0, PT, R4, RZ, P5 ;  /* 0x000000ff0400720c */ /* 0x000fe20002f01670 */
[----:B------:R-:W-:-:S03]  /*1360*/  IMAD.MOV.U32 R4, RZ, RZ, R22 ;  /* 0x000000ffff047224 */ /* 0x000fc600078e0016 */
[----:B------:R-:W-:Y:S01]  /*1370*/  ISETP.GE.OR P0, PT, R31, UR4, P0 ;  /* 0x000000041f007c0c */ /* 0x000fe20008706670 */
[----:B------:R-:W-:Y:S01]  /*1380*/  IMAD.MOV.U32 R6, RZ, RZ, R25 ;  /* 0x000000ffff067224 */ /* 0x000fe200078e0019 */
[----:B------:R-:W2:Y:S02]  /*1390*/  LDG.E.U16 R22, desc[UR6][R4.64] ;  /* 0x0000000604167981 */ /* 0x000ea4000c1e1500 */
[----:B------:R-:W-:Y:S01]  /*13a0*/  ISETP.GE.OR P2, PT, R34, UR5, P0 ;  /* 0x0000000522007c0c */ /* 0x000fe20008746670 */
[----:B------:R-:W-:-:S12]  /*13b0*/  IMAD.MOV.U32 R7, RZ, RZ, R28 ;  /* 0x000000ffff077224 */ /* 0x000fd800078e001c */
[----:B------:R-:W3:Y:S01]  /*13c0*/  @!P2 LDG.E.U16 R25, desc[UR6][R6.64] ;  /* 0x000000060619a981 */ /* 0x000ee2000c1e1500 */
[C---:B------:R-:W-:Y:S02]  /*13d0*/  VIADD R28, R34.reuse, 0x1 ;  /* 0x00000001221c7836 */ /* 0x040fe40000000000 */
[----:B------:R-:W-:-:S03]  /*13e0*/  VIADD R36, R34, 0x2 ;  /* 0x0000000222247836 */ /* 0x000fc60000000000 */
[----:B------:R-:W-:-:S04]  /*13f0*/  LOP3.LUT R27, R29, R28, RZ, 0xfc, !PT ;  /* 0x0000001c1d1b7212 */ /* 0x000fc800078efcff */
[----:B------:R-:W-:Y:S02]  /*1400*/  ISETP.LT.OR P0, PT, R27, RZ, P5 ;  /* 0x000000ff1b00720c */ /* 0x000fe40002f01670 */
[----:B------:R-:W-:Y:S02]  /*1410*/  LOP3.LUT R27, R29, R36, RZ, 0xfc, !PT ;  /* 0x000000241d1b7212 */ /* 0x000fe400078efcff */
[----:B------:R-:W-:Y:S02]  /*1420*/  ISETP.GE.OR P0, PT, R31, UR4, P0 ;  /* 0x000000041f007c0c */ /* 0x000fe40008706670 */
[----:B------:R-:W-:Y:S02]  /*1430*/  IADD3 R34, R34, 0x3, RZ ;  /* 0x0000000322227810 */ /* 0x000fe40007ffe0ff */
[----:B------:R-:W-:Y:S02]  /*1440*/  ISETP.LT.OR P3, PT, R27, RZ, P5 ;  /* 0x000000ff1b00720c */ /* 0x000fe40002f61670 */
[----:B------:R-:W-:-:S02]  /*1450*/  ISETP.GE.OR P0, PT, R28, UR5, P0 ;  /* 0x000000051c007c0c */ /* 0x000fc40008706670 */
[----:B------:R-:W-:-:S04]  /*1460*/  ISETP.GE.OR P3, PT, R31, UR4, P3 ;  /* 0x000000041f007c0c */ /* 0x000fc80009f66670 */
[----:B------:R-:W-:-:S07]  /*1470*/  ISETP.GE.OR P3, PT, R36, UR5, P3 ;  /* 0x0000000524007c0c */ /* 0x000fce0009f66670 */
[----:B------:R-:W4:Y:S06]  /*1480*/  @!P0 LDG.E.U16 R28, desc[UR6][R6.64+0x2] ;  /* 0x00000206061c8981 */ /* 0x000f2c000c1e1500 */
[----:B------:R-:W5:Y:S01]  /*1490*/  @!P3 LDG.E.U16 R35, desc[UR6][R6.64+0x4] ;  /* 0x000004060623b981 */ /* 0x000f62000c1e1500 */
[----:B--2---:R-:W-:Y:S01]  /*14a0*/  IMAD.U32 R27, R22, 0x10000, RZ ;  /* 0x00010000161b7824 */ /* 0x004fe200078e00ff */
[----:B------:R-:W-:-:S04]  /*14b0*/  LOP3.LUT R22, R29, R34, RZ, 0xfc, !PT ;  /* 0x000000221d167212 */ /* 0x000fc800078efcff */
[----:B------:R-:W-:Y:S02]  /*14c0*/  ISETP.LT.OR P6, PT, R22, RZ, P5 ;  /* 0x000000ff1600720c */ /* 0x000fe40002fc1670 */
[----:B------:R-:W2:Y:S01]  /*14d0*/  LDG.E.U16 R22, desc[UR6][R4.64+0x2] ;  /* 0x0000020604167981 */ /* 0x000ea2000c1e1500 */
[----:B---3--:R-:W-:-:S04]  /*14e0*/  @!P2 IMAD.U32 R25, R25, 0x10000, RZ ;  /* 0x000100001919a824 */ /* 0x008fc800078e00ff */
[----:B------:R-:W-:Y:S01]  /*14f0*/  @!P2 FFMA.FTZ R8, R27, R25, R8 ;  /* 0x000000191b08a223 */ /* 0x000fe20000010008 */
[----:B------:R-:W-:Y:S01]  /*1500*/  ISETP.GE.OR P2, PT, R31, UR4, P6 ;  /* 0x000000041f007c0c */ /* 0x000fe2000b746670 */
[----:B------:R-:W3:Y:S03]  /*1510*/  LDG.E.U16 R25, desc[UR6][R4.64+0x6] ;  /* 0x0000060604197981 */ /* 0x000ee6000c1e1500 */
[----:B------:R-:W-:Y:S02]  /*1520*/  ISETP.GE.OR P2, PT, R34, UR5, P2 ;  /* 0x0000000522007c0c */ /* 0x000fe40009746670 */
[----:B------:R-:W3:Y:S11]  /*1530*/  LDG.E.U16 R34, desc[UR6][R4.64+0x4] ;  /* 0x0000040604227981 */ /* 0x000ef6000c1e1500 */
[----:B------:R-:W3:Y:S01]  /*1540*/  @!P2 LDG.E.U16 R27, desc[UR6][R6.64+0x6] ;  /* 0x00000606061ba981 */ /* 0x000ee2000c1e1500 */
[----:B------:R-:W-:-:S04]  /*1550*/  IADD3 R32, R32, -0x4, RZ ;  /* 0xfffffffc20207810 */ /* 0x000fc80007ffe0ff */
[----:B------:R-:W-:Y:S01]  /*1560*/  ISETP.NE.AND P6, PT, R32, RZ, PT ;  /* 0x000000ff2000720c */ /* 0x000fe20003fc5270 */
[----:B----4-:R-:W-:Y:S02]  /*1570*/  @!P0 IMAD.U32 R33, R28, 0x10000, RZ ;  /* 0x000100001c218824 */ /* 0x010fe400078e00ff */
[----:B-----5:R-:W-:Y:S02]  /*1580*/  @!P3 IMAD.U32 R35, R35, 0x10000, RZ ;  /* 0x000100002323b824 */ /* 0x020fe400078e00ff */
[----:B------:R-:W-:Y:S02]  /*1590*/  VIADD R30, R30, 0x4 ;  /* 0x000000041e1e7836 */ /* 0x000fe40000000000 */
[----:B--2---:R-:W-:-:S04]  /*15a0*/  IMAD.U32 R37, R22, 0x10000, RZ ;  /* 0x0001000016257824 */ /* 0x004fc800078e00ff */
[----:B------:R-:W-:Y:S01]  /*15b0*/  @!P0 FFMA.FTZ R8, R37, R33, R8 ;  /* 0x0000002125088223 */ /* 0x000fe20000010008 */
[----:B------:R-:W-:Y:S01]  /*15c0*/  IADD3 R22, P0, R4, 0x8, RZ ;  /* 0x0000000804167810 */ /* 0x000fe20007f1e0ff */
[----:B---3--:R-:W-:-:S04]  /*15d0*/  IMAD.U32 R33, R34, 0x10000, RZ ;  /* 0x0001000022217824 */ /* 0x008fc800078e00ff */
[----:B------:R-:W-:Y:S01]  /*15e0*/  @!P3 FFMA.FTZ R8, R33, R35, R8 ;  /* 0x000000232108b223 */ /* 0x000fe20000010008 */
[----:B------:R-:W-:Y:S01]  /*15f0*/  IMAD.U32 R35, R25, 0x10000, RZ ;  /* 0x0001000019237824 */ /* 0x000fe200078e00ff */
[----:B------:R-:W-:Y:S01]  /*1600*/  IADD3 R25, P3, R6, 0x8, RZ ;  /* 0x0000000806197810 */ /* 0x000fe20007f7e0ff */
[----:B------:R-:W-:Y:S02]  /*1610*/  @!P2 IMAD.U32 R33, R27, 0x10000, RZ ;  /* 0x000100001b21a824 */ /* 0x000fe400078e00ff */
[----:B------:R-:W-:Y:S02]  /*1620*/  IMAD.X R27, RZ, RZ, R5, P0 ;  /* 0x000000ffff1b7224 */ /* 0x000fe400000e0605 */
[----:B------:R-:W-:Y:S02]  /*1630*/  IMAD.X R28, RZ, RZ, R7, P3 ;  /* 0x000000ffff1c7224 */ /* 0x000fe400018e0607 */
[----:B------:R-:W-:Y:S01]  /*1640*/  @!P2 FFMA.FTZ R8, R35, R33, R8 ;  /* 0x000000212308a223 */ /* 0x000fe20000010008 */
[----:B------:R-:W-:Y:S06]  /*1650*/  @P6 BRA `(.L_x_347) ;  /* 0xfffffffc00286947 */ /* 0x000fec000383ffff */
.L_x_346:
[----:B------:R-:W-:Y:S01]  /*1660*/  MOV R32, R25 ;  /* 0x0000001900207202 */ /* 0x000fe20000000f00 */
[----:B------:R-:W-:Y:S01]  /*1670*/  IMAD.MOV.U32 R34, RZ, RZ, R28 ;  /* 0x000000ffff227224 */ /* 0x000fe200078e001c */
[----:B------:R-:W-:Y:S06]  /*1680*/  @!P4 BRA `(.L_x_348) ;  /* 0x000000040008c947 */ /* 0x000fec0003800000 */
[----:B------:R-:W0:Y:S01]  /*1690*/  LDC R4, c[0x0][0x2b4] ;  /* 0x0000ad00ff047b82 */ /* 0x000e220000000800 */
[----:B------:R-:W-:Y:S01]  /*16a0*/  ULDC.64 UR4, c[0x0][0x2a8] ;  /* 0x0000aa0000047ab9 */ /* 0x000fe20000000a00 */
[----:B------:R-:W-:Y:S02]  /*16b0*/  IMAD.IADD R30, R9, 0x1, R30 ;  /* 0x00000001091e7824 */ /* 0x000fe400078e021e */
[----:B------:R-:W-:-:S04]  /*16c0*/  IMAD.MOV.U32 R6, RZ, RZ, R22 ;  /* 0x000000ffff067224 */ /* 0x000fc800078e0016 */
[----:B------:R-:W1:Y:S01]  /*16d0*/  LDC R5, c[0x0][0x2b8] ;  /* 0x0000ae00ff057b82 */ /* 0x000e620000000800 */
[----:B0-----:R-:W-:Y:S01]  /*16e0*/  IMAD R7, R11, UR4, -R4 ;  /* 0x000000040b077c24 */ /* 0x001fe2000f8e0a04 */
[----:B------:R-:W-:-:S03]  /*16f0*/  LOP3.LUT R4, R29, R30, RZ, 0xfc, !PT ;  /* 0x0000001e1d047212 */ /* 0x000fc600078efcff */
[----:B------:R-:W-:Y:S02]  /*1700*/  IMAD.IADD R7, R7, 0x1, R0 ;  /* 0x0000000107077824 */ /* 0x000fe400078e0200 */
[----:B-1----:R-:W-:Y:S01]  /*1710*/  IMAD R5, R12, UR5, -R5 ;  /* 0x000000050c057c24 */ /* 0x002fe2000f8e0a05 */
[----:B------:R-:W-:Y:S02]  /*1720*/  ULDC.64 UR4, c[0x0][0x220] ;  /* 0x0000880000047ab9 */ /* 0x000fe40000000a00 */
[----:B------:R-:W-:Y:S01]  /*1730*/  ISETP.GE.AND P0, PT, R7, UR4, PT ;  /* 0x0000000407007c0c */ /* 0x000fe2000bf06270 */
[----:B------:R-:W-:Y:S01]  /*1740*/  IMAD.IADD R31, R5, 0x1, R26 ;  /* 0x00000001051f7824 */ /* 0x000fe200078e021a */
[----:B------:R-:W-:Y:S01]  /*1750*/  ULDC UR4, c[0x0][0x228] ;  /* 0x00008a0000047ab9 */ /* 0x000fe20000000800 */
[----:B------:R-:W-:Y:S02]  /*1760*/  MOV R7, R27 ;  /* 0x0000001b00077202 */ /* 0x000fe40000000f00 */
[----:B------:R-:W-:-:S03]  /*1770*/  ISETP.LT.OR P2, PT, R4, RZ, P0 ;  /* 0x000000ff0400720c */ /* 0x000fc60000741670 */
[----:B------:R0:W2:Y:S01]  /*1780*/  LDG.E.U16 R5, desc[UR6][R6.64] ;  /* 0x0000000606057981 */ /* 0x0000a2000c1e1500 */
[----:B------:R-:W-:-:S04]  /*1790*/  ISETP.GE.OR P2, PT, R31, UR5, P2 ;  /* 0x000000051f007c0c */ /* 0x000fc80009746670 */
[----:B------:R-:W-:-:S13]  /*17a0*/  ISETP.GE.OR P2, PT, R30, UR4, P2 ;  /* 0x000000041e007c0c */ /* 0x000fda0009746670 */
[----:B0-----:R-:W-:Y:S02]  /*17b0*/  @!P2 IMAD.MOV.U32 R6, RZ, RZ, R25 ;  /* 0x000000ffff06a224 */ /* 0x001fe400078e0019 */
[----:B------:R-:W-:-:S05]  /*17c0*/  @!P2 IMAD.MOV.U32 R7, RZ, RZ, R28 ;  /* 0x000000ffff07a224 */ /* 0x000fca00078e001c */
[----:B------:R-:W3:Y:S01]  /*17d0*/  @!P2 LDG.E.U16 R32, desc[UR6][R6.64] ;  /* 0x000000060620a981 */ /* 0x000ee2000c1e1500 */
[----:B------:R-:W-:Y:S01]  /*17e0*/  ISETP.NE.AND P3, PT, R19, 0x1, PT ;  /* 0x000000011300780c */ /* 0x000fe20003f65270 */
[----:B------:R-:W-:Y:S01]  /*17f0*/  IMAD.MOV.U32 R4, RZ, RZ, R22 ;  /* 0x000000ffff047224 */ /* 0x000fe200078e0016 */
[----:B------:R-:W-:Y:S01]  /*1800*/  IADD3 R22, P4, R22, 0x2, RZ ;  /* 0x0000000216167810 */ /* 0x000fe20007f9e0ff */
[----:B--2---:R-:W-:Y:S02]  /*1810*/  IMAD.U32 R33, R5, 0x10000, RZ ;  /* 0x0001000005217824 */ /* 0x004fe400078e00ff */
[----:B---3--:R-:W-:Y:S01]  /*1820*/  @!P2 IMAD.U32 R5, R32, 0x10000, RZ ;  /* 0x000100002005a824 */ /* 0x008fe200078e00ff */
[----:B------:R-:W-:-:S03]  /*1830*/  IADD3 R32, P5, R25, 0x2, RZ ;  /* 0x0000000219207810 */ /* 0x000fc60007fbe0ff */
[----:B------:R-:W-:Y:S01]  /*1840*/  @!P2 FFMA.FTZ R8, R33, R5, R8 ;  /* 0x000000052108a223 */ /* 0x000fe20000010008 */
[----:B------:R-:W-:Y:S01]  /*1850*/  MOV R5, R27 ;  /* 0x0000001b00057202 */ /* 0x000fe20000000f00 */
[----:B------:R-:W-:Y:S02]  /*1860*/  IMAD.X R34, RZ, RZ, R28, P5 ;  /* 0x000000ffff227224 */ /* 0x000fe400028e061c */
[----:B------:R-:W-:Y:S01]  /*1870*/  IMAD.X R27, RZ, RZ, R27, P4 ;  /* 0x000000ffff1b7224 */ /* 0x000fe200020e061b */
[----:B------:R-:W-:Y:S06]  /*1880*/  @!P3 BRA `(.L_x_348) ;  /* 0x000000000088b947 */ /* 0x000fec0003800000 */
[----:B------:R-:W-:Y:S01]  /*1890*/  VIADD R6, R30, 0x1 ;  /* 0x000000011e067836 */ /* 0x000fe20000000000 */
[----:B------:R-:W2:Y:S04]  /*18a0*/  LDG.E.U16 R22, desc[UR6][R4.64+0x2] ;  /* 0x0000020604167981 */ /* 0x000ea8000c1e1500 */
[----:B------:R-:W-:-:S04]  /*18b0*/  LOP3.LUT R7, R29, R6, RZ, 0xfc, !PT ;  /* 0x000000061d077212 */ /* 0x000fc800078efcff */
[----:B------:R-:W-:-:S04]  /*18c0*/  ISETP.LT.OR P2, PT, R7, RZ, P0 ;  /* 0x000000ff0700720c */ /* 0x000fc80000741670 */
[----:B------:R-:W-:-:S04]  /*18d0*/  ISETP.GE.OR P2, PT, R31, UR5, P2 ;  /* 0x000000051f007c0c */ /* 0x000fc80009746670 */
[----:B------:R-:W-:-:S13]  /*18e0*/  ISETP.GE.OR P2, PT, R6, UR4, P2 ;  /* 0x0000000406007c0c */ /* 0x000fda0009746670 */
[----:B------:R-:W-:Y:S02]  /*18f0*/  @!P2 IMAD.MOV.U32 R6, RZ, RZ, R25 ;  /* 0x000000ffff06a224 */ /* 0x000fe400078e0019 */
[----:B------:R-:W-:-:S05]  /*1900*/  @!P2 IMAD.MOV.U32 R7, RZ, RZ, R28 ;  /* 0x000000ffff07a224 */ /* 0x000fca00078e001c */
[----:B------:R-:W3:Y:S01]  /*1910*/  @!P2 LDG.E.U16 R6, desc[UR6][R6.64+0x2] ;  /* 0x000002060606a981 */ /* 0x000ee2000c1e1500 */
[----:B------:R-:W-:Y:S02]  /*1920*/  ISETP.NE.AND P3, PT, R19, 0x2, PT ;  /* 0x000000021300780c */ /* 0x000fe40003f65270 */
[----:B------:R-:W-:-:S05]  /*1930*/  IADD3 R32, P4, R25, 0x4, RZ ;  /* 0x0000000419207810 */ /* 0x000fca0007f9e0ff */
[----:B------:R-:W-:Y:S01]  /*1940*/  IMAD.X R34, RZ, RZ, R28, P4 ;  /* 0x000000ffff227224 */ /* 0x000fe200020e061c */
[----:B--2---:R-:W-:Y:S02]  /*1950*/  SHF.L.U32 R33, R22, 0x10, RZ ;  /* 0x0000001016217819 */ /* 0x004fe400000006ff */
[----:B------:R-:W-:Y:S01]  /*1960*/  IADD3 R22, P5, R4, 0x4, RZ ;  /* 0x0000000404167810 */ /* 0x000fe20007fbe0ff */
[----:B---3--:R-:W-:-:S04]  /*1970*/  @!P2 IMAD.U32 R27, R6, 0x10000, RZ ;  /* 0x00010000061ba824 */ /* 0x008fc800078e00ff */
[----:B------:R-:W-:Y:S01]  /*1980*/  @!P2 FFMA.FTZ R8, R33, R27, R8 ;  /* 0x0000001b2108a223 */ /* 0x000fe20000010008 */
        /* <DEDUP_REMOVED lines=8> */
[----:B------:R-:W-:Y:S01]  /*1a10*/  @!P0 IMAD.MOV.U32 R6, RZ, RZ, R25 ;  /* 0x000000ffff068224 */ /* 0x000fe200078e0019 */
[----:B------:R-:W-:-:S05]  /*1a20*/  @!P0 MOV R7, R28 ;  /* 0x0000001c00078202 */ /* 0x000fca0000000f00 */
[----:B------:R-:W3:Y:S01]  /*1a30*/  @!P0 LDG.E.U16 R6, desc[UR6][R6.64+0x4] ;  /* 0x0000040606068981 */ /* 0x000ee2000c1e1500 */
[----:B------:R-:W-:Y:S02]  /*1a40*/  IADD3 R32, P2, R25, 0x6, RZ ;  /* 0x0000000619207810 */ /* 0x000fe40007f5e0ff */
[----:B------:R-:W-:-:S03]  /*1a50*/  IADD3 R22, P3, R4, 0x6, RZ ;  /* 0x0000000604167810 */ /* 0x000fc60007f7e0ff */
[----:B------:R-:W-:Y:S02]  /*1a60*/  IMAD.X R34, RZ, RZ, R28, P2 ;  /* 0x000000ffff227224 */ /* 0x000fe400010e061c */
[----:B--2---:R-:W-:Y:S02]  /*1a70*/  IMAD.U32 R29, R27, 0x10000, RZ ;  /* 0x000100001b1d7824 */ /* 0x004fe400078e00ff */
[----:B------:R-:W-:Y:S02]  /*1a80*/  IMAD.X R27, RZ, RZ, R5, P3 ;  /* 0x000000ffff1b7224 */ /* 0x000fe400018e0605 */
[----:B---3--:R-:W-:-:S04]  /*1a90*/  @!P0 IMAD.U32 R25, R6, 0x10000, RZ ;  /* 0x0001000006198824 */ /* 0x008fc800078e00ff */
[----:B------:R-:W-:-:S07]  /*1aa0*/  @!P0 FFMA.FTZ R8, R29, R25, R8 ;  /* 0x000000191d088223 */ /* 0x000fce0000010008 */
.L_x_348:
[----:B------:R-:W-:Y:S01]  /*1ab0*/  VIADD R26, R26, 0x1 ;  /* 0x000000011a1a7836 */ /* 0x000fe20000000000 */
[----:B------:R-:W-:Y:S01]  /*1ac0*/  ULDC UR4, c[0x0][0x284] ;  /* 0x0000a10000047ab9 */ /* 0x000fe20000000800 */
[C---:B------:R-:W-:Y:S02]  /*1ad0*/  LEA R25, P2, R17.reuse, R32, 0x1 ;  /* 0x0000002011197211 */ /* 0x040fe400078408ff */
[----:B------:R-:W-:Y:S02]  /*1ae0*/  SHF.R.S32.HI R28, RZ, 0x1f, R17 ;  /* 0x0000001fff1c7819 */ /* 0x000fe40000011411 */
[----:B------:R-:W-:Y:S02]  /*1af0*/  ISETP.GE.AND P0, PT, R26, UR4, PT ;  /* 0x000000041a007c0c */ /* 0x000fe4000bf06270 */
[----:B------:R-:W-:-:S11]  /*1b00*/  LEA.HI.X R28, R17, R34, R28, 0x1, P2 ;  /* 0x00000022111c7211 */ /* 0x000fd600010f0c1c */
[----:B------:R-:W-:Y:S05]  /*1b10*/  @!P0 BRA `(.L_x_349) ;  /* 0xfffffff400ac8947 */ /* 0x000fea000383ffff */
.L_x_345:
[----:B------:R-:W-:Y:S01]  /*1b20*/  IADD3 R0, R0, 0x1, RZ ;  /* 0x0000000100007810 */ /* 0x000fe20007ffe0ff */
[----:B------:R-:W-:Y:S01]  /*1b30*/  ULDC UR4, c[0x0][0x280] ;  /* 0x0000a00000047ab9 */ /* 0x000fe20000000800 */
[----:B------:R-:W-:Y:S02]  /*1b40*/  SHF.R.S32.HI R5, RZ, 0x1f, R16 ;  /* 0x0000001fff057819 */ /* 0x000fe40000011410 */
[----:B------:R-:W-:Y:S02]  /*1b50*/  ISETP.GE.AND P0, PT, R0, UR4, PT ;  /* 0x0000000400007c0c */ /* 0x000fe4000bf06270 */
[C---:B------:R-:W-:Y:S02]  /*1b60*/  LEA R29, P2, R16.reuse, R25, 0x1 ;  /* 0x00000019101d7211 */ /* 0x040fe400078408ff */
[----:B------:R-:W-:-:S05]  /*1b70*/  SHF.L.U64.HI R5, R16, 0x1, R5 ;  /* 0x0000000110057819 */ /* 0x000fca0000010205 */
[----:B------:R-:W-:-:S04]  /*1b80*/  IMAD.X R31, R5, 0x1, R28, P2 ;  /* 0x00000001051f7824 */ /* 0x000fc800010e061c */
[----:B------:R-:W-:Y:S05]  /*1b90*/  @!P0 BRA `(.L_x_350) ;  /* 0xfffffff0009c8947 */ /* 0x000fea000383ffff */
.L_x_339:
[----:B------:R-:W-:Y:S01]  /*1ba0*/  ULDC.64 UR4, c[0x0][0x2a0] ;  /* 0x0000a80000047ab9 */ /* 0x000fe20000000a00 */
[----:B------:R-:W-:Y:S01]  /*1bb0*/  IMAD.MOV R7, RZ, RZ, -R14 ;  /* 0x000000ffff077224 */ /* 0x000fe200078e0a0e */
[----:B------:R-:W-:Y:S01]  /*1bc0*/  ISETP.NE.U32.AND P0, PT, RZ, UR4, PT ;  /* 0x00000004ff007c0c */ /* 0x000fe2000bf05070 */
[----:B------:R-:W-:Y:S01]  /*1bd0*/  ULDC.64 UR10, c[0x0][0x258] ;  /* 0x00009600000a7ab9 */ /* 0x000fe20000000a00 */
[----:B------:R-:W-:Y:S02]  /*1be0*/  ULDC.64 UR8, c[0x0][0x268] ;  /* 0x00009a0000087ab9 */ /* 0x000fe40000000a00 */
        /* <DEDUP_REMOVED lines=9> */
[----:B------:R-:W-:Y:S02]  /*1c80*/  IMAD R13, R13, UR11, RZ ;  /* 0x0000000b0d0d7c24 */ /* 0x000fe4000f8e02ff */
[----:B------:R-:W-:Y:S01]  /*1c90*/  IMAD R10, R10, UR4, RZ ;  /* 0x000000040a0a7c24 */ /* 0x000fe2000f8e02ff */
[----:B0-----:R-:W-:Y:S01]  /*1ca0*/  SHF.R.S32.HI R5, RZ, 0x1f, R11 ;  /* 0x0000001fff057819 */ /* 0x001fe2000001140b */
[----:B------:R-:W-:Y:S01]  /*1cb0*/  ULDC.64 UR4, c[0x0][0x240] ;  /* 0x0000900000047ab9 */ /* 0x000fe20000000a00 */
[----:B------:R-:W-:-:S02]  /*1cc0*/  IADD3 R11, P2, P3, R11, R12, R0 ;  /* 0x0000000c0b0b7210 */ /* 0x000fc40007b5e000 */
[----:B------:R-:W-:Y:S02]  /*1cd0*/  SHF.R.S32.HI R12, RZ, 0x1f, R12 ;  /* 0x0000001fff0c7819 */ /* 0x000fe4000001140c */
        /* <DEDUP_REMOVED lines=8> */
[----:B------:R-:W-:Y:S01]  /*1d60*/  LEA R4, P0, R5, UR4, 0x1 ;  /* 0x0000000405047c11 */ /* 0x000fe2000f8008ff */
[----:B------:R-:W-:-:S03]  /*1d70*/  ULDC UR4, c[0x0][0x248] ;  /* 0x0000920000047ab9 */ /* 0x000fc60000000800 */
[----:B------:R-:W-:Y:S01]  /*1d80*/  LEA.HI.X R5, R5, UR5, R10, 0x1, P0 ;  /* 0x0000000505057c11 */ /* 0x000fe200080f0c0a */
[----:B------:R-:W-:Y:S01]  /*1d90*/  ULDC UR5, c[0x0][0x25c] ;  /* 0x0000970000057ab9 */ /* 0x000fe20000000800 */
[----:B------:R-:W-:Y:S01]  /*1da0*/  F2FP.BF16.F32.PACK_AB R0, RZ, R8 ;  /* 0x00000008ff00723e */ /* 0x000fe200000010ff */
[----:B------:R-:W-:Y:S01]  /*1db0*/  UIMAD UR4, UR4, UR5, URZ ;  /* 0x00000005040472a4 */ /* 0x000fe2000f8e023f */
[----:B------:R-:W-:-:S03]  /*1dc0*/  IADD3 R20, P0, R18, R20, RZ ;  /* 0x0000001412147210 */ /* 0x000fc60007f1e0ff */
[----:B------:R-:W-:Y:S01]  /*1dd0*/  USHF.R.S32.HI UR5, URZ, 0x1f, UR4 ;  /* 0x0000001f3f057899 */ /* 0x000fe20008011404 */
[----:B------:R0:W-:Y:S01]  /*1de0*/  STG.E.U16 desc[UR6][R4.64], R0 ;  /* 0x0000000004007986 */ /* 0x0001e2000c101506 */
[----:B------:R-:W-:Y:S01]  /*1df0*/  IMAD.X R21, RZ, RZ, R21, P0 ;  /* 0x000000ffff157224 */ /* 0x000fe200000e0615 */
[----:B------:R-:W-:-:S04]  /*1e00*/  ISETP.GE.U32.AND P0, PT, R20, UR4, PT ;  /* 0x0000000414007c0c */ /* 0x000fc8000bf06070 */
[----:B------:R-:W-:-:S13]  /*1e10*/  ISETP.GE.AND.EX P0, PT, R21, UR5, PT, P0 ;  /* 0x0000000515007c0c */ /* 0x000fda000bf06300 */
[----:B0-----:R-:W-:Y:S05]  /*1e20*/  @!P0 BRA `(.L_x_351) ;  /* 0xffffffe4004c8947 */ /* 0x001fea000383ffff */
[----:B------:R-:W-:Y:S05]  /*1e30*/  EXIT ;  /* 0x000000000000794d */ /* 0x000fea0003800000 */
.L_x_352:
        /* <DEDUP_REMOVED lines=12> */
.L_x_494:


//--------------------- .text._ZN2at6native51_GLOBAL__N__11011a27_18_DepthwiseConv3d_cu_35e0c7b528conv_depthwise3d_cuda_kernelIN3c108BFloat16EfLi3ELi3ELi3ELi1ELi1ELi1EEEvNS_27GenericPackedTensorAccessorIKT_Lm5ENS_16DefaultPtrTraitsEiEENS5_IS6_Lm5ES8_iEES9_PS7_iiiiiiiii --------------------------
	.section	.text._ZN2at6native51_GLOBAL__N__11011a27_18_DepthwiseConv3d_cu_35e0c7b528conv_depthwise3d_cuda_kernelIN3c108BFloat16EfLi3ELi3ELi3ELi1ELi1ELi1EEEvNS_27GenericPackedTensorAccessorIKT_Lm5ENS_16DefaultPtrTraitsEiEENS5_IS6_Lm5ES8_iEES9_PS7_iiiiiiiii,"ax",@progbits
	.align	128
.text._ZN2at6native51_GLOBAL__N__11011a27_18_DepthwiseConv3d_cu_35e0c7b528conv_depthwise3d_cuda_kernelIN3c108BFloat16EfLi3ELi3ELi3ELi1ELi1ELi1EEEvNS_27GenericPackedTensorAccessorIKT_Lm5ENS_16DefaultPtrTraitsEiEENS5_IS6_Lm5ES8_iEES9_PS7_iiiiiiiii:
        .type           _ZN2at6native51_GLOBAL__N__11011a27_18_DepthwiseConv3d_cu_35e0c7b528conv_depthwise3d_cuda_kernelIN3c108BFloat16EfLi3ELi3ELi3ELi1ELi1ELi1EEEvNS_27GenericPackedTensorAccessorIKT_Lm5ENS_16DefaultPtrTraitsEiEENS5_IS6_Lm5ES8_iEES9_PS7_iiiiiiiii,@function
        .size           _ZN2at6native51_GLOBAL__N__11011a27_18_DepthwiseConv3d_cu_35e0c7b528conv_depthwise3d_cuda_kernelIN3c108BFloat16EfLi3ELi3ELi3ELi1ELi1ELi1EEEvNS_27GenericPackedTensorAccessorIKT_Lm5ENS_16DefaultPtrTraitsEiEENS5_IS6_Lm5ES8_iEES9_PS7_iiiiiiiii,(.L_x_495 - _ZN2at6native51_GLOBAL__N__11011a27_18_DepthwiseConv3d_cu_35e0c7b528conv_depthwise3d_cuda_kernelIN3c108BFloat16EfLi3ELi3ELi3ELi1ELi1ELi1EEEvNS_27GenericPackedTensorAccessorIKT_Lm5ENS_16DefaultPtrTraitsEiEENS5_IS6_Lm5ES8_iEES9_PS7_iiiiiiiii)
        .other          _ZN2at6native51_GLOBAL__N__11011a27_18_DepthwiseConv3d_cu_35e0c7b528conv_depthwise3d_cuda_kernelIN3c108BFloat16EfLi3ELi3ELi3ELi1ELi1ELi1EEEvNS_27GenericPackedTensorAccessorIKT_Lm5ENS_16DefaultPtrTraitsEiEENS5_IS6_Lm5ES8_iEES9_PS7_iiiiiiiii,@"STO_CUDA_ENTRY STV_DEFAULT"
_ZN2at6native51_GLOBAL__N__11011a27_18_DepthwiseConv3d_cu_35e0c7b528conv_depthwise3d_cuda_kernelIN3c108BFloat16EfLi3ELi3ELi3ELi1ELi1ELi1EEEvNS_27GenericPackedTensorAccessorIKT_Lm5ENS_16DefaultPtrTraitsEiEENS5_IS6_Lm5ES8_iEES9_PS7_iiiiiiiii:
[----:B------:R-:W-:Y:S08]  /*0000*/  LDC R1, c[0x0][0x28] ;  /* 0x00000a00ff017b82 */ /* 0x000ff00000000800 */
[----:B------:R-:W0:Y:S01]  /*0010*/  LDC R6, c[0x0][0x21c] ;  /* 0x00008700ff067b82 */ /* 0x000e220000000800 */
[----:B------:R-:W1:Y:S01]  /*0020*/  S2R R2, SR_TID.X ;  /* 0x0000000000027919 */ /* 0x000e620000002100 */
[----:B------:R-:W-:Y:S01]  /*0030*/  ULDC UR9, c[0x0][0x0] ;  /* 0x0000000000097ab9 */ /* 0x000fe20000000800 */
[----:B------:R-:W-:Y:S01]  /*0040*/  ULDC UR8, c[0x0][0x248] ;  /* 0x0000920000087ab9 */ /* 0x000fe20000000800 */
[----:B------:R-:W-:-:S02]  /*0050*/  ULDC UR4, c[0x0][0x25c] ;  /* 0x0000970000047ab9 */ /* 0x000fc40000000800 */
[----:B------:R-:W-:Y:S02]  /*0060*/  UIMAD UR8, UR8, UR4, URZ ;  /* 0x00000004080872a4 */ /* 0x000fe4000f8e023f */
[----:B------:R-:W2:Y:S02]  /*0070*/  LDC R9, c[0x0][0x24c] ;  /* 0x00009300ff097b82 */ /* 0x000ea40000000800 */
[----:B------:R-:W-:-:S06]  /*0080*/  USHF.R.S32.HI UR14, URZ, 0x1f, UR8 ;  /* 0x0000001f3f0e7899 */ /* 0x000fcc0008011408 */
[----:B------:R-:W1:Y:S01]  /*0090*/  S2UR UR5, SR_CTAID.X ;  /* 0x00000000000579c3 */ /* 0x000e620000002500 */
[----:B0-----:R-:W-:-:S07]  /*00a0*/  IABS R7, R6 ;  /* 0x0000000600077213 */ /* 0x001fce0000000000 */
[----:B------:R-:W1:Y:S01]  /*00b0*/  LDC R11, c[0x0][RZ] ;  /* 0x00000000ff0b7b82 */ /* 0x000e620000000800 */
[----:B------:R-:W0:Y:S08]  /*00c0*/  I2F.RP R0, R7 ;  /* 0x0000000700007306 */ /* 0x000e300000209400 */
[----:B0-----:R-:W0:Y:S02]  /*00d0*/  MUFU.RCP R0, R0 ;  /* 0x0000000000007308 */ /* 0x001e240000001000 */
[----:B0-----:R-:W-:Y:S01]  /*00e0*/  VIADD R4, R0, 0xffffffe ;  /* 0x0ffffffe00047836 */ /* 0x001fe20000000000 */
[----:B--2---:R-:W-:-:S05]  /*00f0*/  IABS R0, R9 ;  /* 0x0000000900007213 */ /* 0x004fca0000000000 */
[----:B------:R0:W2:Y:S02]  /*0100*/  F2I.FTZ.U32.TRUNC.NTZ R5, R4 ;  /* 0x0000000400057305 */ /* 0x0000a4000021f000 */
[----:B0-----:R-:W-:Y:S02]  /*0110*/  IMAD.MOV.U32 R4, RZ, RZ, RZ ;  /* 0x000000ffff047224 */ /* 0x001fe400078e00ff */
[----:B--2---:R-:W-:-:S04]  /*0120*/  IMAD.MOV R8, RZ, RZ, -R5 ;  /* 0x000000ffff087224 */ /* 0x004fc800078e0a05 */
[----:B------:R-:W-:-:S04]  /*0130*/  IMAD R3, R8, R7, RZ ;  /* 0x0000000708037224 */ /* 0x000fc800078e02ff */
[----:B------:R-:W-:Y:S01]  /*0140*/  IMAD.HI.U32 R4, R5, R3, R4 ;  /* 0x0000000305047227 */ /* 0x000fe200078e0004 */
[----:B------:R-:W-:-:S03]  /*0150*/  LOP3.LUT R5, R9, R6, RZ, 0x3c, !PT ;  /* 0x0000000609057212 */ /* 0x000fc600078e3cff */
[----:B------:R-:W-:-:S04]  /*0160*/  IMAD.MOV.U32 R3, RZ, RZ, R0 ;  /* 0x000000ffff037224 */ /* 0x000fc800078e0000 */
[----:B------:R-:W-:-:S04]  /*0170*/  IMAD.HI.U32 R0, R4, R3, RZ ;  /* 0x0000000304007227 */ /* 0x000fc800078e00ff */
[----:B------:R-:W-:-:S04]  /*0180*/  IMAD.MOV R4, RZ, RZ, -R0 ;  /* 0x000000ffff047224 */ /* 0x000fc800078e0a00 */
[----:B------:R-:W-:Y:S02]  /*0190*/  IMAD R4, R7, R4, R3 ;  /* 0x0000000407047224 */ /* 0x000fe400078e0203 */
[----:B------:R-:W-:-:S03]  /*01a0*/  IMAD.MOV.U32 R3, RZ, RZ, RZ ;  /* 0x000000ffff037224 */ /* 0x000fc600078e00ff */
[----:B------:R-:W-:Y:S01]  /*01b0*/  ISETP.GT.U32.AND P1, PT, R7, R4, PT ;  /* 0x000000040700720c */ /* 0x000fe20003f24070 */
[----:B-1----:R-:W-:-:S03]  /*01c0*/  IMAD.WIDE.U32 R2, R11, UR5, R2 ;  /* 0x000000050b027c25 */ /* 0x002fc6000f8e0002 */
[----:B------:R-:W-:-:S04]  /*01d0*/  ISETP.GE.U32.AND P0, PT, R2, UR8, PT ;  /* 0x0000000802007c0c */ /* 0x000fc8000bf06070 */
[----:B------:R-:W-:-:S05]  /*01e0*/  ISETP.GE.AND.EX P0, PT, R3, UR14, PT, P0 ;  /* 0x0000000e03007c0c */ /* 0x000fca000bf06300 */
[----:B------:R-:W-:-:S08]  /*01f0*/  @!P1 IMAD.IADD R4, R4, 0x1, -R7 ;  /* 0x0000000104049824 */ /* 0x000fd000078e0a07 */
[----:B------:R-:W-:Y:S05]  /*0200*/  @P0 EXIT ;  /* 0x000000000000094d */ /* 0x000fea0003800000 */
[----:B------:R-:W-:Y:S01]  /*0210*/  ISETP.GE.U32.AND P0, PT, R4, R7, PT ;  /* 0x000000070400720c */ /* 0x000fe20003f06070 */
[----:B------:R-:W-:Y:S01]  /*0220*/  @!P1 VIADD R0, R0, 0x1 ;  /* 0x0000000100009836 */ /* 0x000fe20000000000 */
[----:B------:R-:W-:Y:S01]  /*0230*/  ULDC.64 UR12, c[0x0][0x2a0] ;  /* 0x0000a800000c7ab9 */ /* 0x000fe20000000a00 */
[----:B------:R-:W-:Y:S01]  /*0240*/  ULDC UR11, c[0x0][0x228] ;  /* 0x00008a00000b7ab9 */ /* 0x000fe20000000800 */
[----:B------:R-:W-:Y:S01]  /*0250*/  ULDC UR4, c[0x0][0x224] ;  /* 0x0000890000047ab9 */ /* 0x000fe20000000800 */
[----:B------:R-:W-:Y:S01]  /*0260*/  UIADD3 UR5, UR11, -0x3, URZ ;  /* 0xfffffffd0b057890 */ /* 0x000fe2000fffe03f */
[----:B------:R-:W-:Y:S01]  /*0270*/  ISETP.GE.AND P2, PT, R5, RZ, PT ;  /* 0x000000ff0500720c */ /* 0x000fe20003f46270 */
[----:B------:R-:W-:Y:S01]  /*0280*/  UIADD3 UR4, UR4, -0x3, URZ ;  /* 0xfffffffd04047890 */ /* 0x000fe2000fffe03f */
[----:B------:R-:W-:Y:S01]  /*0290*/  ISETP.NE.AND P1, PT, R6, RZ, PT ;  /* 0x000000ff0600720c */ /* 0x000fe20003f25270 */
[----:B------:R-:W-:Y:S02]  /*02a0*/  UIADD3 UR15, UP0, UR5, 0x1, URZ ;  /* 0x00000001050f7890 */ /* 0x000fe4000ff1e03f */
[----:B------:R-:W-:-:S02]  /*02b0*/  UIMAD UR4, UR4, UR11, URZ ;  /* 0x0000000b040472a4 */ /* 0x000fc4000f8e023f */
[----:B------:R-:W-:Y:S01]  /*02c0*/  @P0 VIADD R0, R0, 0x1 ;  /* 0x0000000100000836 */ /* 0x000fe20000000000 */
[----:B------:R-:W-:Y:S01]  /*02d0*/  ISETP.NE.U32.AND P0, PT, RZ, UR12, PT ;  /* 0x0000000cff007c0c */ /* 0x000fe2000bf05070 */
[----:B------:R-:W-:Y:S02]  /*02e0*/  ULEA.HI.X.SX32 UR16, UR5, URZ, 0x1, UP0 ;  /* 0x0000003f05107291 */ /* 0x000fe400080f0e3f */
[----:B------:R-:W-:Y:S01]  /*02f0*/  UIADD3 UR17, UP0, UR4, UR15, URZ ;  /* 0x0000000f04117290 */ /* 0x000fe2000ff1e03f */
[----:B------:R-:W-:Y:S01]  /*0300*/  ISETP.NE.AND.EX P0, PT, RZ, UR13, PT, P0 ;  /* 0x0000000dff007c0c */ /* 0x000fe2000bf05300 */
[----:B------:R-:W-:Y:S01]  /*0310*/  ULDC UR10, c[0x0][0xc] ;  /* 0x00000300000a7ab9 */ /* 0x000fe20000000800 */
[----:B------:R-:W-:Y:S01]  /*0320*/  UMOV UR6, 0x8 ;  /* 0x0000000800067882 */ /* 0x000fe20000000000 */
[----:B------:R-:W-:Y:S01]  /*0330*/  UMOV UR7, 0x0 ;  /* 0x0000000000077882 */ /* 0x000fe20000000000 */
[----:B------:R-:W-:Y:S01]  /*0340*/  UIMAD UR9, UR9, UR10, URZ ;  /* 0x0000000a090972a4 */ /* 0x000fe2000f8e023f */
[----:B------:R-:W-:Y:S01]  /*0350*/  @!P2 IMAD.MOV R0, RZ, RZ, -R0 ;  /* 0x000000ffff00a224 */ /* 0x000fe200078e0a00 */
[----:B------:R-:W-:Y:S01]  /*0360*/  UIMAD.WIDE UR6, UR5, 0x2, UR6 ;  /* 0x00000002050678a5 */ /* 0x000fe2000f8e0206 */
[----:B------:R-:W-:Y:S01]  /*0370*/  @!P1 LOP3.LUT R0, RZ, R6, RZ, 0x33, !PT ;  /* 0x00000006ff009212 */ /* 0x000fe200078e33ff */
[----:B------:R-:W-:Y:S01]  /*0380*/  ULEA.HI.X.SX32 UR10, UR4, UR16, 0x1, UP0 ;  /* 0x00000010040a7291 */ /* 0x000fe200080f0e3f */
[----:B------:R-:W-:-:S04]  /*0390*/  ULDC.64 UR12, c[0x0][0x208] ;  /* 0x00008200000c7ab9 */ /* 0x000fc80000000a00 */
[----:B------:R-:W-:Y:S07]  /*03a0*/  @!P0 BRA `(.L_x_353) ;  /* 0x00000020001c8947 */ /* 0x000fee0003800000 */
[----:B------:R-:W0:Y:S01]  /*03b0*/  LDC R4, c[0x0][0x258] ;  /* 0x00009600ff047b82 */ /* 0x000e220000000800 */
[----:B------:R-:W-:Y:S01]  /*03c0*/  BSSY B0, `(.L_x_354) ;  /* 0x0000204000007945 */ /* 0x000fe20003800000 */
[----:B------:R-:W-:Y:S01]  /*03d0*/  UMOV UR4, URZ ;  /* 0x0000003f00047c82 */ /* 0x000fe20008000000 */
[----:B------:R-:W-:Y:S01]  /*03e0*/  ULDC UR38, c[0x0][0x25c] ;  /* 0x0000970000267ab9 */ /* 0x000fe20000000800 */
[----:B------:R-:W-:Y:S01]  /*03f0*/  ULDC UR19, c[0x0][0x28c] ;  /* 0x0000a30000137ab9 */ /* 0x000fe20000000800 */
[----:B------:R-:W-:Y:S01]  /*0400*/  ULDC.64 UR20, c[0x0][0x2b0] ;  /* 0x0000ac0000147ab9 */ /* 0x000fe20000000a00 */
        /* <DEDUP_REMOVED lines=8> */
[----:B0-----:R-:W-:-:S04]  /*0490*/  IABS R4, R4 ;  /* 0x0000000400047213 */ /* 0x001fc80000000000 */
[----:B------:R-:W-:-:S13]  /*04a0*/  R2UR UR18, R4 ;  /* 0x00000000041272ca */ /* 0x000fda00000e0000 */
[----:B------:R-:W0:Y:S08]  /*04b0*/  I2F.RP R4, UR18 ;  /* 0x0000001200047d06 */ /* 0x000e300008209400 */
[----:B0-----:R-:W0:Y:S02]  /*04c0*/  MUFU.RCP R4, R4 ;  /* 0x0000000400047308 */ /* 0x001e240000001000 */
[----:B0-----:R-:W-:-:S06]  /*04d0*/  VIADD R5, R4, 0xffffffe ;  /* 0x0ffffffe04057836 */ /* 0x001fcc0000000000 */
[----:B------:R-:W0:Y:S02]  /*04e0*/  F2I.FTZ.U32.TRUNC.NTZ R5, R5 ;  /* 0x0000000500057305 */ /* 0x000e24000021f000 */
[----:B0-----:R-:W-:-:S13]  /*04f0*/  R2UR UR5, R5 ;  /* 0x00000000050572ca */ /* 0x001fda00000e0000 */
[----:B------:R-:W-:-:S04]  /*0500*/  UIADD3 UR11, URZ, -UR5, URZ ;  /* 0x800000053f0b7290 */ /* 0x000fc8000fffe03f */
[----:B------:R-:W-:-:S04]  /*0510*/  UIMAD UR11, UR11, UR18, URZ ;  /* 0x000000120b0b72a4 */ /* 0x000fc8000f8e023f */
[----:B------:R-:W-:-:S12]  /*0520*/  UIMAD.WIDE.U32 UR4, UR5, UR11, UR4 ;  /* 0x0000000b050472a5 */ /* 0x000fd8000f8e0004 */
.L_x_355:
[----:B------:R-:W0:Y:S01]  /*0530*/  LDC R11, c[0x0][0x254] ;  /* 0x00009500ff0b7b82 */ /* 0x000e220000000800 */
[----:B------:R-:W-:-:S05]  /*0540*/  IABS R4, R2 ;  /* 0x0000000200047213 */ /* 0x000fca0000000000 */
[----:B------:R-:W-:Y:S02]  /*0550*/  IMAD.HI.U32 R6, R4, UR5, RZ ;  /* 0x0000000504067c27 */ /* 0x000fe4000f8e00ff */
[----:B------:R-:W1:Y:S02]  /*0560*/  LDC R13, c[0x0][0x258] ;  /* 0x00009600ff0d7b82 */ /* 0x000e640000000800 */
[----:B------:R-:W-:-:S06]  /*0570*/  IMAD.MOV R9, RZ, RZ, -R6 ;  /* 0x000000ffff097224 */ /* 0x000fcc00078e0a06 */
[----:B------:R-:W2:Y:S01]  /*0580*/  LDC.64 R22, c[0x0][0x2a8] ;  /* 0x0000aa00ff167b82 */ /* 0x000ea20000000a00 */
[----:B0-----:R-:W-:-:S04]  /*0590*/  IABS R5, R11 ;  /* 0x0000000b00057213 */ /* 0x001fc80000000000 */
[----:B------:R-:W0:Y:S01]  /*05a0*/  I2F.RP R7, R5 ;  /* 0x0000000500077306 */ /* 0x000e220000209400 */
[----:B-1----:R-:W-:-:S05]  /*05b0*/  IABS R15, R13 ;  /* 0x0000000d000f7213 */ /* 0x002fca0000000000 */
[----:B------:R-:W-:Y:S02]  /*05c0*/  IMAD R4, R15, R9, R4 ;  /* 0x000000090f047224 */ /* 0x000fe400078e0204 */
[----:B------:R-:W1:Y:S03]  /*05d0*/  LDC R9, c[0x0][0x250] ;  /* 0x00009400ff097b82 */ /* 0x000e660000000800 */
[----:B------:R-:W-:Y:S01]  /*05e0*/  ISETP.LT.U32.AND P1, PT, R4, UR18, PT ;  /* 0x0000001204007c0c */ /* 0x000fe2000bf21070 */
[----:B0-----:R-:W0:-:S12]  /*05f0*/  MUFU.RCP R7, R7 ;  /* 0x0000000700077308 */ /* 0x001e180000001000 */
[----:B------:R-:W-:Y:S02]  /*0600*/  @!P1 IMAD.IADD R4, R4, 0x1, -R15 ;  /* 0x0000000104049824 */ /* 0x000fe400078e0a0f */
[----:B------:R-:W-:Y:S01]  /*0610*/  @!P1 VIADD R6, R6, 0x1 ;  /* 0x0000000106069836 */ /* 0x000fe20000000000 */
[----:B------:R-:W-:Y:S01]  /*0620*/  ISETP.NE.AND P1, PT, R13, RZ, PT ;  /* 0x000000ff0d00720c */ /* 0x000fe20003f25270 */
[----:B0-----:R-:W-:Y:S01]  /*0630*/  VIADD R14, R7, 0xffffffe ;  /* 0x0ffffffe070e7836 */ /* 0x001fe20000000000 */
[----:B------:R-:W-:Y:S02]  /*0640*/  ISETP.GE.U32.AND P0, PT, R4, UR18, PT ;  /* 0x0000001204007c0c */ /* 0x000fe4000bf06070 */
[----:B------:R-:W-:Y:S01]  /*0650*/  LOP3.LUT R4, R2, R13, RZ, 0x3c, !PT ;  /* 0x0000000d02047212 */ /* 0x000fe200078e3cff */
[----:B------:R0:W3:Y:S01]  /*0660*/  F2I.FTZ.U32.TRUNC.NTZ R15, R14 ;  /* 0x0000000e000f7305 */ /* 0x0000e2000021f000 */
[----:B-1----:R-:W-:Y:S02]  /*0670*/  IABS R8, R9 ;  /* 0x0000000900087213 */ /* 0x002fe40000000000 */
[----:B------:R-:W-:Y:S01]  /*0680*/  ISETP.GE.AND P2, PT, R4, RZ, PT ;  /* 0x000000ff0400720c */ /* 0x000fe20003f46270 */
[----:B0-----:R-:W-:-:S06]  /*0690*/  IMAD.MOV.U32 R14, RZ, RZ, RZ ;  /* 0x000000ffff0e7224 */ /* 0x001fcc00078e00ff */
[----:B------:R-:W-:Y:S02]  /*06a0*/  @P0 VIADD R6, R6, 0x1 ;  /* 0x0000000106060836 */ /* 0x000fe40000000000 */
[----:B---3--:R-:W-:-:S04]  /*06b0*/  IMAD.MOV R4, RZ, RZ, -R15 ;  /* 0x000000ffff047224 */ /* 0x008fc800078e0a0f */
[----:B------:R-:W-:Y:S01]  /*06c0*/  @!P2 IMAD.MOV R6, RZ, RZ, -R6 ;  /* 0x000000ffff06a224 */ /* 0x000fe200078e0a06 */
[----:B------:R-:W-:Y:S01]  /*06d0*/  @!P1 LOP3.LUT R6, RZ, R13, RZ, 0x33, !PT ;  /* 0x0000000dff069212 */ /* 0x000fe200078e33ff */
[----:B------:R-:W-:Y:S02]  /*06e0*/  IMAD R7, R4, R5, RZ ;  /* 0x0000000504077224 */ /* 0x000fe400078e02ff */
[----:B------:R-:W-:Y:S01]  /*06f0*/  IMAD.MOV.U32 R4, RZ, RZ, R8 ;  /* 0x000000ffff047224 */ /* 0x000fe200078e0008 */
[----:B------:R-:W-:Y:S01]  /*0700*/  IABS R10, R6 ;  /* 0x00000006000a7213 */ /* 0x000fe20000000000 */
        /* <DEDUP_REMOVED lines=11> */
[----:B------:R-:W-:Y:S01]  /*07c0*/  ISETP.GE.U32.AND P0, PT, R10, R5, PT ;  /* 0x000000050a00720c */ /* 0x000fe20003f06070 */
[----:B------:R0:W3:Y:S01]  /*07d0*/  F2I.FTZ.U32.TRUNC.NTZ R15, R14 ;  /* 0x0000000e000f7305 */ /* 0x0000e2000021f000 */
[----:B------:R-:W-:Y:S02]  /*07e0*/  LOP3.LUT R5, R6, R11, RZ, 0x3c, !PT ;  /* 0x0000000b06057212 */ /* 0x000fe400078e3cff */
[----:B------:R-:W-:Y:S02]  /*07f0*/  ISETP.NE.AND P1, PT, R11, RZ, PT ;  /* 0x000000ff0b00720c */ /* 0x000fe40003f25270 */
[----:B------:R-:W-:-:S02]  /*0800*/  ISETP.GE.AND P2, PT, R5, RZ, PT ;  /* 0x000000ff0500720c */ /* 0x000fc40003f46270 */
[----:B-1----:R-:W-:Y:S01]  /*0810*/  IABS R5, R7 ;  /* 0x0000000700057213 */ /* 0x002fe20000000000 */
[----:B0-----:R-:W-:-:S04]  /*0820*/  IMAD.MOV.U32 R14, RZ, RZ, RZ ;  /* 0x000000ffff0e7224 */ /* 0x001fc800078e00ff */
[----:B------:R-:W-:Y:S02]  /*0830*/  @P0 VIADD R8, R8, 0x1 ;  /* 0x0000000108080836 */ /* 0x000fe40000000000 */
[----:B---3--:R-:W-:-:S04]  /*0840*/  IMAD.MOV R17, RZ, RZ, -R15 ;  /* 0x000000ffff117224 */ /* 0x008fc800078e0a0f */
        /* <DEDUP_REMOVED lines=28> */
[----:B------:R-:W-:-:S05]  /*0a10*/  IABS R15, R0 ;  /* 0x00000000000f7213 */ /* 0x000fca0000000000 */
[----:B------:R-:W-:-:S04]  /*0a20*/  IMAD.HI.U32 R10, R14, R4, RZ ;  /* 0x000000040e0a7227 */ /* 0x000fc800078e00ff */
[----:B------:R-:W-:Y:S02]  /*0a30*/  IMAD.MOV R16, RZ, RZ, -R10 ;  /* 0x000000ffff107224 */ /* 0x000fe400078e0a0a */
[----:B------:R-:W-:Y:S02]  /*0a40*/  IMAD.MOV.U32 R14, RZ, RZ, R15 ;  /* 0x000000ffff0e7224 */ /* 0x000fe400078e000f */
[C---:B------:R-:W-:Y:S02]  /*0a50*/  IMAD R4, R5.reuse, R16, R4 ;  /* 0x0000001005047224 */ /* 0x040fe400078e0204 */
[----:B------:R-:W0:Y:S03]  /*0a60*/  I2F.RP R15, R14 ;  /* 0x0000000e000f7306 */ /* 0x000e260000209400 */
[----:B------:R-:W-:-:S05]  /*0a70*/  ISETP.GT.U32.AND P1, PT, R5, R4, PT ;  /* 0x000000040500720c */ /* 0x000fca0003f24070 */
[----:B0-----:R-:W0:Y:S08]  /*0a80*/  MUFU.RCP R15, R15 ;  /* 0x0000000f000f7308 */ /* 0x001e300000001000 */
        /* <DEDUP_REMOVED lines=8> */
[----:B------:R-:W0:Y:S05]  /*0b10*/  F2I.FTZ.U32.TRUNC.NTZ R5, R5 ;  /* 0x0000000500057305 */ /* 0x000e2a000021f000 */
[----:B------:R-:W-:Y:S01]  /*0b20*/  @!P2 IMAD.MOV R10, RZ, RZ, -R10 ;  /* 0x000000ffff0aa224 */ /* 0x000fe200078e0a0a */
[----:B------:R-:W-:Y:S02]  /*0b30*/  @!P1 LOP3.LUT R10, RZ, R7, RZ, 0x33, !PT ;  /* 0x00000007ff0a9212 */ /* 0x000fe400078e33ff */
[----:B------:R-:W-:-:S03]  /*0b40*/  ISETP.NE.AND P2, PT, R0, RZ, PT ;  /* 0x000000ff0000720c */ /* 0x000fc60003f45270 */
[----:B------:R-:W-:-:S04]  /*0b50*/  IMAD.MOV R4, RZ, RZ, -R10 ;  /* 0x000000ffff047224 */ /* 0x000fc800078e0a0a */
[----:B------:R-:W-:Y:S01]  /*0b60*/  IMAD R7, R7, R4, R12 ;  /* 0x0000000407077224 */ /* 0x000fe200078e020c */
[----:B------:R-:W-:Y:S01]  /*0b70*/  IABS R4, R0 ;  /* 0x0000000000047213 */ /* 0x000fe20000000000 */
[----:B0-----:R-:W-:-:S03]  /*0b80*/  IMAD.MOV R15, RZ, RZ, -R5 ;  /* 0x000000ffff0f7224 */ /* 0x001fc600078e0a05 */
[----:B------:R-:W-:Y:S01]  /*0b90*/  IABS R16, R7 ;  /* 0x0000000700107213 */ /* 0x000fe20000000000 */
[----:B------:R-:W-:Y:S02]  /*0ba0*/  IMAD.MOV R17, RZ, RZ, -R4 ;  /* 0x000000ffff117224 */ /* 0x000fe400078e0a04 */
[----:B------:R-:W-:Y:S02]  /*0bb0*/  IMAD R15, R15, R14, RZ ;  /* 0x0000000e0f0f7224 */ /* 0x000fe400078e02ff */
[----:B------:R-:W-:-:S04]  /*0bc0*/  IMAD.MOV.U32 R4, RZ, RZ, RZ ;  /* 0x000000ffff047224 */ /* 0x000fc800078e00ff */
[----:B------:R-:W-:-:S04]  /*0bd0*/  IMAD.HI.U32 R4, R5, R15, R4 ;  /* 0x0000000f05047227 */ /* 0x000fc800078e0004 */
[----:B------:R-:W-:Y:S02]  /*0be0*/  IMAD.MOV.U32 R15, RZ, RZ, R16 ;  /* 0x000000ffff0f7224 */ /* 0x000fe400078e0010 */
[----:B------:R-:W-:Y:S01]  /*0bf0*/  IMAD.MOV.U32 R5, RZ, RZ, R17 ;  /* 0x000000ffff057224 */ /* 0x000fe200078e0011 */
[----:B------:R-:W-:Y:S01]  /*0c00*/  LOP3.LUT R17, R7, R0, RZ, 0x3c, !PT ;  /* 0x0000000007117212 */ /* 0x000fe200078e3cff */
[----:B------:R-:W-:-:S03]  /*0c10*/  IMAD.HI.U32 R16, R4, R15, RZ ;  /* 0x0000000f04107227 */ /* 0x000fc600078e00ff */
[----:B------:R-:W-:Y:S01]  /*0c20*/  ISETP.GE.AND P3, PT, R17, RZ, PT ;  /* 0x000000ff1100720c */ /* 0x000fe20003f66270 */
[----:B------:R-:W-:Y:S02]  /*0c30*/  IMAD R15, R16, R5, R15 ;  /* 0x00000005100f7224 */ /* 0x000fe400078e020f */
[----:B------:R-:W2:Y:S03]  /*0c40*/  LDC.64 R4, c[0x0][0x2b8] ;  /* 0x0000ae00ff047b82 */ /* 0x000ea60000000a00 */
[----:B------:R-:W-:-:S13]  /*0c50*/  ISETP.GT.U32.AND P1, PT, R14, R15, PT ;  /* 0x0000000f0e00720c */ /* 0x000fda0003f24070 */
[----:B------:R-:W-:Y:S02]  /*0c60*/  @!P1 IMAD.IADD R15, R15, 0x1, -R14 ;  /* 0x000000010f0f9824 */ /* 0x000fe400078e0a0e */
[----:B------:R-:W-:-:S03]  /*0c70*/  @!P1 VIADD R16, R16, 0x1 ;  /* 0x0000000110109836 */ /* 0x000fc60000000000 */
[----:B------:R-:W-:Y:S01]  /*0c80*/  ISETP.GE.U32.AND P0, PT, R15, R14, PT ;  /* 0x0000000e0f00720c */ /* 0x000fe20003f06070 */
[----:B------:R-:W-:Y:S02]  /*0c90*/  IMAD.MOV R14, RZ, RZ, -R8 ;  /* 0x000000ffff0e7224 */ /* 0x000fe400078e0a08 */
[----:B------:R-:W-:Y:S02]  /*0ca0*/  IMAD.MOV R15, RZ, RZ, -R12 ;  /* 0x000000ffff0f7224 */ /* 0x000fe400078e0a0c */
[--C-:B------:R-:W-:Y:S02]  /*0cb0*/  IMAD.MOV R12, RZ, RZ, -R6.reuse ;  /* 0x000000ffff0c7224 */ /* 0x100fe400078e0a06 */
[----:B------:R-:W-:Y:S02]  /*0cc0*/  IMAD R11, R11, R14, R6 ;  /* 0x0000000e0b0b7224 */ /* 0x000fe400078e0206 */
[----:B------:R-:W-:Y:S02]  /*0cd0*/  IMAD R9, R9, R15, R8 ;  /* 0x0000000f09097224 */ /* 0x000fe400078e0208 */
[----:B------:R-:W-:Y:S01]  /*0ce0*/  IMAD R12, R13, R12, R2 ;  /* 0x0000000c0d0c7224 */ /* 0x000fe200078e0202 */
[----:B------:R-:W0:Y:S01]  /*0cf0*/  LDC.64 R14, c[0x0][0x270] ;  /* 0x00009c00ff0e7b82 */ /* 0x000e220000000a00 */
[----:B--2---:R-:W-:-:S02]  /*0d00*/  IMAD R23, R11, R23, -R4 ;  /* 0x000000170b177224 */ /* 0x004fc400078e0a04 */
[----:B------:R-:W-:Y:S02]  /*0d10*/  IMAD R24, R9, R22, -UR21 ;  /* 0x8000001509187e24 */ /* 0x000fe4000f8e0216 */
[----:B------:R-:W-:Y:S02]  /*0d20*/  IMAD R22, R12, UR20, -R5 ;  /* 0x000000140c167c24 */ /* 0x000fe4000f8e0a05 */
[----:B------:R-:W-:Y:S01]  /*0d30*/  @P0 VIADD R16, R16, 0x1 ;  /* 0x0000000110100836 */ /* 0x000fe20000000000 */
[C---:B------:R-:W-:Y:S01]  /*0d40*/  LOP3.LUT R13, R23.reuse, R24, RZ, 0xfc, !PT ;  /* 0x00000018170d7212 */ /* 0x040fe200078efcff */
[----:B------:R-:W-:Y:S01]  /*0d50*/  IMAD R6, R22, UR25, RZ ;  /* 0x0000001916067c24 */ /* 0x000fe2000f8e02ff */
[C---:B------:R-:W-:Y:S01]  /*0d60*/  ISETP.GE.AND P0, PT, R24.reuse, UR26, PT ;  /* 0x0000001a18007c0c */ /* 0x040fe2000bf06270 */
[----:B------:R-:W-:Y:S01]  /*0d70*/  IMAD R5, R23, UR24, RZ ;  /* 0x0000001817057c24 */ /* 0x000fe2000f8e02ff */
[----:B------:R-:W-:Y:S01]  /*0d80*/  LOP3.LUT R8, R13, R22, RZ, 0xfc, !PT ;  /* 0x000000160d087212 */ /* 0x000fe200078efcff */
[----:B------:R-:W-:-:S02]  /*0d90*/  IMAD R4, R24, UR23, RZ ;  /* 0x0000001718047c24 */ /* 0x000fc4000f8e02ff */
[----:B------:R-:W-:Y:S01]  /*0da0*/  @!P3 IMAD.MOV R16, RZ, RZ, -R16 ;  /* 0x000000ffff10b224 */ /* 0x000fe200078e0a10 */
[----:B------:R-:W-:Y:S01]  /*0db0*/  @!P2 LOP3.LUT R16, RZ, R0, RZ, 0x33, !PT ;  /* 0x00000000ff10a212 */ /* 0x000fe200078e33ff */
[----:B------:R-:W-:Y:S01]  /*0dc0*/  VIADD R21, R22, 0x1 ;  /* 0x0000000116157836 */ /* 0x000fe20000000000 */
[----:B------:R-:W-:Y:S01]  /*0dd0*/  ISETP.LT.OR P1, PT, R8, RZ, P0 ;  /* 0x000000ff0800720c */ /* 0x000fe20000721670 */
[----:B------:R-:W-:Y:S01]  /*0de0*/  VIADD R20, R22, 0x2 ;  /* 0x0000000216147836 */ /* 0x000fe20000000000 */
[--C-:B------:R-:W-:Y:S01]  /*0df0*/  SHF.R.S32.HI R8, RZ, 0x1f, R6.reuse ;  /* 0x0000001fff087819 */ /* 0x100fe20000011406 */
[----:B------:R-:W-:Y:S01]  /*0e00*/  IMAD R17, R16, UR22, RZ ;  /* 0x0000001610117c24 */ /* 0x000fe2000f8e02ff */
[----:B------:R-:W-:Y:S02]  /*0e10*/  IADD3 R18, P2, P3, R4, R5, R6 ;  /* 0x0000000504127210 */ /* 0x000fe40007b5e006 */
[----:B------:R-:W-:Y:S02]  /*0e20*/  SHF.R.S32.HI R6, RZ, 0x1f, R5 ;  /* 0x0000001fff067819 */ /* 0x000fe40000011405 */
[----:B------:R-:W-:Y:S01]  /*0e30*/  SHF.R.S32.HI R5, RZ, 0x1f, R4 ;  /* 0x0000001fff057819 */ /* 0x000fe20000011404 */
[----:B------:R-:W-:Y:S01]  /*0e40*/  IMAD R4, R10, UR37, RZ ;  /* 0x000000250a047c24 */ /* 0x000fe2000f8e02ff */
[----:B------:R-:W-:-:S02]  /*0e50*/  ISETP.GE.OR P1, PT, R23, UR27, P1 ;  /* 0x0000001b17007c0c */ /* 0x000fc40008f26670 */
[----:B------:R-:W-:Y:S02]  /*0e60*/  IADD3.X R6, R5, R6, R8, P2, P3 ;  /* 0x0000000605067210 */ /* 0x000fe400017e6408 */
[----:B------:R-:W-:Y:S02]  /*0e70*/  LOP3.LUT R16, R13, R21, RZ, 0xfc, !PT ;  /* 0x000000150d107212 */ /* 0x000fe400078efcff */
[--C-:B------:R-:W-:Y:S02]  /*0e80*/  IADD3 R5, P3, P4, R17, R18, R4.reuse ;  /* 0x0000001211057210 */ /* 0x100fe40007c7e004 */
[----:B------:R-:W-:Y:S02]  /*0e90*/  SHF.R.S32.HI R8, RZ, 0x1f, R4 ;  /* 0x0000001fff087819 */ /* 0x000fe40000011404 */
[----:B------:R-:W-:Y:S01]  /*0ea0*/  SHF.R.S32.HI R19, RZ, 0x1f, R17 ;  /* 0x0000001fff137819 */ /* 0x000fe20000011411 */
[----:B------:R-:W-:Y:S01]  /*0eb0*/  IMAD R17, R7, UR19, RZ ;  /* 0x0000001307117c24 */ /* 0x000fe2000f8e02ff */
[----:B------:R-:W-:-:S02]  /*0ec0*/  ISETP.GE.OR P1, PT, R22, UR36, P1 ;  /* 0x0000002416007c0c */ /* 0x000fc40008f26670 */
[----:B------:R-:W-:Y:S01]  /*0ed0*/  ISETP.LT.OR P2, PT, R16, RZ, P0 ;  /* 0x000000ff1000720c */ /* 0x000fe20000741670 */
[----:B0-----:R-:W-:Y:S01]  /*0ee0*/  IMAD.WIDE R14, R17, 0x2, R14 ;  /* 0x00000002110e7825 */ /* 0x001fe200078e020e */
[----:B------:R-:W-:Y:S02]  /*0ef0*/  IADD3.X R8, R19, R6, R8, P3, P4 ;  /* 0x0000000613087210 */ /* 0x000fe40001fe8408 */
[----:B------:R-:W-:Y:S02]  /*0f00*/  LEA R16, P3, R5, UR28, 0x1 ;  /* 0x0000001c05107c11 */ /* 0x000fe4000f8608ff */
[----:B------:R-:W-:Y:S01]  /*0f10*/  ISETP.GE.OR P2, PT, R23, UR27, P2 ;  /* 0x0000001b17007c0c */ /* 0x000fe20009746670 */
[----:B------:R-:W2:Y:S01]  /*0f20*/  LDG.E.U16 R18, desc[UR12][R14.64+0x2] ;  /* 0x0000020c0e127981 */ /* 0x000ea2000c1e1500 */
[----:B------:R-:W-:Y:S02]  /*0f30*/  LEA.HI.X R17, R5, UR29, R8, 0x1, P3 ;  /* 0x0000001d05117c11 */ /* 0x000fe400098f0c08 */
[----:B------:R-:W-:Y:S01]  /*0f40*/  LOP3.LUT R4, R13, R20, RZ, 0xfc, !PT ;  /* 0x000000140d047212 */ /* 0x000fe200078efcff */
[----:B------:R-:W3:Y:S01]  /*0f50*/  LDG.E.U16 R25, desc[UR12][R14.64+0x4] ;  /* 0x0000040c0e197981 */ /* 0x000ee2000c1e1500 */
[----:B------:R-:W-:-:S02]  /*0f60*/  ISETP.GE.OR P3, PT, R21, UR36, P2 ;  /* 0x0000002415007c0c */ /* 0x000fc40009766670 */
[----:B------:R-:W-:Y:S01]  /*0f70*/  ISETP.LT.OR P2, PT, R4, RZ, P0 ;  /* 0x000000ff0400720c */ /* 0x000fe20000741670 */
[----:B------:R-:W4:Y:S04]  /*0f80*/  @!P1 LDG.E.U16 R6, desc[UR12][R16.64] ;  /* 0x0000000c10069981 */ /* 0x000f28000c1e1500 */
[----:B------:R-:W5:Y:S01]  /*0f90*/  LDG.E.U16 R13, desc[UR12][R14.64] ;  /* 0x0000000c0e0d7981 */ /* 0x000f62000c1e1500 */
[----:B------:R-:W-:-:S04]  /*0fa0*/  ISETP.GE.OR P2, PT, R23, UR27, P2 ;  /* 0x0000001b17007c0c */ /* 0x000fc80009746670 */
[----:B------:R-:W-:Y:S01]  /*0fb0*/  ISETP.GE.OR P2, PT, R20, UR36, P2 ;  /* 0x0000002414007c0c */ /* 0x000fe20009746670 */
[----:B------:R-:W3:-:S12]  /*0fc0*/  @!P3 LDG.E.U16 R26, desc[UR12][R16.64+0x2] ;  /* 0x0000020c101ab981 */ /* 0x000ed8000c1e1500 */
[----:B------:R0:W3:Y:S01]  /*0fd0*/  @!P2 LDG.E.U16 R19, desc[UR12][R16.64+0x4] ;  /* 0x0000040c1013a981 */ /* 0x0000e2000c1e1500 */
[----:B------:R-:W-:Y:S01]  /*0fe0*/  IMAD.MOV.U32 R4, RZ, RZ, RZ ;  /* 0x000000ffff047224 */ /* 0x000fe200078e00ff */
[----:B0-----:R-:W-:Y:S01]  /*0ff0*/  IADD3 R16, P4, R5, UR15, RZ ;  /* 0x0000000f05107c10 */ /* 0x001fe2000ff9e0ff */
[----:B----4-:R-:W-:Y:S02]  /*1000*/  @!P1 IMAD.U32 R28, R6, 0x10000, RZ ;  /* 0x00010000061c9824 */ /* 0x010fe400078e00ff */
[----:B------:R-:W-:Y:S02]  /*1010*/  VIADD R6, R23, 0x1 ;  /* 0x0000000117067836 */ /* 0x000fe40000000000 */
[----:B-----5:R-:W-:-:S04]  /*1020*/  IMAD.U32 R13, R13, 0x10000, RZ ;  /* 0x000100000d0d7824 */ /* 0x020fc800078e00ff */
[----:B------:R-:W-:Y:S01]  /*1030*/  @!P1 FFMA.FTZ R4, R13, R28, RZ ;  /* 0x0000001c0d049223 */ /* 0x000fe200000100ff */
[----:B------:R-:W-:Y:S01]  /*1040*/  LOP3.LUT R13, R6, R24, RZ, 0xfc, !PT ;  /* 0x00000018060d7212 */ /* 0x000fe200078efcff */
[----:B--2---:R-:W-:-:S03]  /*1050*/  IMAD.U32 R29, R18, 0x10000, RZ ;  /* 0x00010000121d7824 */ /* 0x004fc600078e00ff */
[C---:B------:R-:W-:Y:S01]  /*1060*/  LOP3.LUT R18, R13.reuse, R22, RZ, 0xfc, !PT ;  /* 0x000000160d127212 */ /* 0x040fe200078efcff */
[----:B---3--:R-:W-:Y:S01]  /*1070*/  @!P3 IMAD.U32 R27, R26, 0x10000, RZ ;  /* 0x000100001a1bb824 */ /* 0x008fe200078e00ff */
[----:B------:R-:W-:Y:S02]  /*1080*/  LOP3.LUT R17, R13, R21, RZ, 0xfc, !PT ;  /* 0x000000150d117212 */ /* 0x000fe400078efcff */
[----:B------:R-:W-:Y:S01]  /*1090*/  ISETP.LT.OR P1, PT, R18, RZ, P0 ;  /* 0x000000ff1200720c */ /* 0x000fe20000721670 */
[----:B------:R-:W-:Y:S01]  /*10a0*/  @!P3 FFMA.FTZ R4, R29, R27, R4 ;  /* 0x0000001b1d04b223 */ /* 0x000fe20000010004 */
[----:B------:R-:W-:Y:S02]  /*10b0*/  ISETP.LT.OR P3, PT, R17, RZ, P0 ;  /* 0x000000ff1100720c */ /* 0x000fe40000761670 */
[C---:B------:R-:W-:Y:S01]  /*10c0*/  ISETP.GE.OR P1, PT, R6.reuse, UR27, P1 ;  /* 0x0000001b06007c0c */ /* 0x040fe20008f26670 */
[----:B------:R-:W-:Y:S01]  /*10d0*/  IMAD.U32 R27, R25, 0x10000, RZ ;  /* 0x00010000191b7824 */ /* 0x000fe200078e00ff */
[----:B------:R-:W-:Y:S01]  /*10e0*/  ISETP.GE.OR P3, PT, R6, UR27, P3 ;  /* 0x0000001b06007c0c */ /* 0x000fe20009f66670 */
[----:B------:R-:W-:Y:S01]  /*10f0*/  @!P2 IMAD.U32 R17, R19, 0x10000, RZ ;  /* 0x000100001311a824 */ /* 0x000fe200078e00ff */
[----:B------:R-:W-:-:S02]  /*1100*/  ISETP.GE.OR P1, PT, R22, UR36, P1 ;  /* 0x0000002416007c0c */ /* 0x000fc40008f26670 */
[----:B------:R-:W-:Y:S01]  /*1110*/  IADD3.X R25, R8, UR16, RZ, P4, !PT ;  /* 0x0000001008197c10 */ /* 0x000fe2000a7fe4ff */
[----:B------:R-:W-:Y:S01]  /*1120*/  @!P2 FFMA.FTZ R4, R27, R17, R4 ;  /* 0x000000111b04a223 */ /* 0x000fe20000010004 */
[C---:B------:R-:W-:Y:S01]  /*1130*/  LEA R18, P4, R16.reuse, UR28, 0x1 ;  /* 0x0000001c10127c11 */ /* 0x040fe2000f8808ff */
[----:B------:R-:W2:Y:S01]  /*1140*/  LDG.E.U16 R17, desc[UR12][R14.64+0x8] ;  /* 0x0000080c0e117981 */ /* 0x000ea2000c1e1500 */
[----:B------:R-:W-:Y:S02]  /*1150*/  ISETP.GE.OR P2, PT, R21, UR36, P3 ;  /* 0x0000002415007c0c */ /* 0x000fe40009f46670 */
[----:B------:R-:W-:Y:S01]  /*1160*/  LEA.HI.X R19, R16, UR29, R25, 0x1, P4 ;  /* 0x0000001d10137c11 */ /* 0x000fe2000a0f0c19 */
[----:B------:R-:W3:Y:S04]  /*1170*/  LDG.E.U16 R27, desc[UR12][R14.64+0xa] ;  /* 0x00000a0c0e1b7981 */ /* 0x000ee8000c1e1500 */
[----:B------:R-:W4:Y:S04]  /*1180*/  LDG.E.U16 R25, desc[UR12][R14.64+0x6] ;  /* 0x0000060c0e197981 */ /* 0x000f28000c1e1500 */
[----:B------:R-:W5:Y:S04]  /*1190*/  @!P1 LDG.E.U16 R26, desc[UR12][R18.64+0x4] ;  /* 0x0000040c121a9981 */ /* 0x000f68000c1e1500 */
[----:B------:R-:W3:Y:S01]  /*11a0*/  @!P2 LDG.E.U16 R16, desc[UR12][R18.64+0x6] ;  /* 0x0000060c1210a981 */ /* 0x000ee2000c1e1500 */
[----:B------:R-:W-:-:S04]  /*11b0*/  LOP3.LUT R13, R13, R20, RZ, 0xfc, !PT ;  /* 0x000000140d0d7212 */ /* 0x000fc800078efcff */
[----:B------:R-:W-:-:S04]  /*11c0*/  ISETP.LT.OR P3, PT, R13, RZ, P0 ;  /* 0x000000ff0d00720c */ /* 0x000fc80000761670 */
[----:B------:R-:W-:Y:S01]  /*11d0*/  ISETP.GE.OR P3, PT, R6, UR27, P3 ;  /* 0x0000001b06007c0c */ /* 0x000fe20009f66670 */
[----:B----4-:R-:W-:Y:S02]  /*11e0*/  IMAD.U32 R25, R25, 0x10000, RZ ;  /* 0x0001000019197824 */ /* 0x010fe400078e00ff */
[----:B-----5:R-:W-:Y:S02]  /*11f0*/  @!P1 IMAD.U32 R13, R26, 0x10000, RZ ;  /* 0x000100001a0d9824 */ /* 0x020fe400078e00ff */
[----:B------:R-:W-:Y:S02]  /*1200*/  IMAD.U32 R26, RZ, RZ, UR15 ;  /* 0x0000000fff1a7e24 */ /* 0x000fe4000f8e00ff */
[----:B------:R-:W-:Y:S01]  /*1210*/  @!P1 FFMA.FTZ R4, R25, R13, R4 ;  /* 0x0000000d19049223 */ /* 0x000fe20000010004 */
[----:B------:R-:W-:Y:S01]  /*1220*/  ISETP.GE.OR P1, PT, R20, UR36, P3 ;  /* 0x0000002414007c0c */ /* 0x000fe20009f26670 */
[----:B--2---:R-:W-:Y:S01]  /*1230*/  IMAD.U32 R25, R17, 0x10000, RZ ;  /* 0x0001000011197824 */ /* 0x004fe200078e00ff */
[----:B------:R-:W-:Y:S01]  /*1240*/  IADD3 R17, P3, P4, R5, 0x2, R26 ;  /* 0x0000000205117810 */ /* 0x000fe20007c7e01a */
[----:B---3--:R-:W-:-:S03]  /*1250*/  @!P2 IMAD.U32 R13, R16, 0x10000, RZ ;  /* 0x00010000100da824 */ /* 0x008fc600078e00ff */
[----:B------:R-:W-:Y:S01]  /*1260*/  IADD3 R17, P5, R17, UR15, RZ ;  /* 0x0000000f11117c10 */ /* 0x000fe2000ffbe0ff */
[----:B------:R-:W-:Y:S01]  /*1270*/  @!P2 FFMA.FTZ R4, R25, R13, R4 ;  /* 0x0000000d1904a223 */ /* 0x000fe20000010004 */
[----:B------:R-:W-:Y:S01]  /*1280*/  IADD3.X R26, R8, UR16, RZ, P3, P4 ;  /* 0x00000010081a7c10 */ /* 0x000fe20009fe84ff */
[----:B------:R-:W-:Y:S01]  /*1290*/  VIADD R13, R23, 0x2 ;  /* 0x00000002170d7836 */ /* 0x000fe20000000000 */
[----:B------:R-:W-:Y:S02]  /*12a0*/  LEA R16, P2, R17, UR28, 0x1 ;  /* 0x0000001c11107c11 */ /* 0x000fe4000f8408ff */
[----:B------:R-:W-:Y:S01]  /*12b0*/  IADD3.X R26, R26, UR16, RZ, P5, !PT ;  /* 0x000000101a1a7c10 */ /* 0x000fe2000affe4ff */
[----:B------:R-:W2:Y:S01]  /*12c0*/  @!P1 LDG.E.U16 R18, desc[UR12][R18.64+0x8] ;  /* 0x0000080c12129981 */ /* 0x000ea2000c1e1500 */
[----:B------:R-:W-:Y:S02]  /*12d0*/  LOP3.LUT R25, R13, R24, RZ, 0xfc, !PT ;  /* 0x000000180d197212 */ /* 0x000fe400078efcff */
[----:B------:R-:W-:-:S02]  /*12e0*/  LEA.HI.X R17, R17, UR29, R26, 0x1, P2 ;  /* 0x0000001d11117c11 */ /* 0x000fc400090f0c1a */
[----:B------:R-:W-:-:S04]  /*12f0*/  LOP3.LUT R26, R25, R22, RZ, 0xfc, !PT ;  /* 0x00000016191a7212 */ /* 0x000fc800078efcff */
[----:B------:R-:W-:Y:S02]  /*1300*/  ISETP.LT.OR P2, PT, R26, RZ, P0 ;  /* 0x000000ff1a00720c */ /* 0x000fe40000741670 */
[----:B------:R-:W3:Y:S02]  /*1310*/  LDG.E.U16 R26, desc[UR12][R14.64+0xc] ;  /* 0x00000c0c0e1a7981 */ /* 0x000ee4000c1e1500 */
[----:B------:R-:W-:-:S04]  /*1320*/  ISETP.GE.OR P2, PT, R13, UR27, P2 ;  /* 0x0000001b0d007c0c */ /* 0x000fc80009746670 */
[----:B------:R-:W-:-:S13]  /*1330*/  ISETP.GE.OR P2, PT, R22, UR36, P2 ;  /* 0x0000002416007c0c */ /* 0x000fda0009746670 */
[----:B------:R-:W4:Y:S01]  /*1340*/  @!P2 LDG.E.U16 R19, desc[UR12][R16.64+0x4] ;  /* 0x0000040c1013a981 */ /* 0x000f22000c1e1500 */
[----:B------:R-:W-:Y:S02]  /*1350*/  IMAD.U32 R29, R27, 0x10000, RZ ;  /* 0x000100001b1d7824 */ /* 0x000fe400078e00ff */
[----:B--2---:R-:W-:Y:S01]  /*1360*/  @!P1 IMAD.U32 R27, R18, 0x10000, RZ ;  /* 0x00010000121b9824 */ /* 0x004fe200078e00ff */
[----:B------:R-:W-:-:S03]  /*1370*/  LOP3.LUT R18, R25, R21, RZ, 0xfc, !PT ;  /* 0x0000001519127212 */ /* 0x000fc600078efcff */
[----:B------:R-:W-:Y:S01]  /*1380*/  @!P1 FFMA.FTZ R4, R29, R27, R4 ;  /* 0x0000001b1d049223 */ /* 0x000fe20000010004 */
[----:B------:R-:W-:Y:S02]  /*1390*/  ISETP.LT.OR P1, PT, R18, RZ, P0 ;  /* 0x000000ff1200720c */ /* 0x000fe40000721670 */
[----:B------:R-:W-:Y:S01]  /*13a0*/  LOP3.LUT R25, R25, R20, RZ, 0xfc, !PT ;  /* 0x0000001419197212 */ /* 0x000fe200078efcff */
[----:B------:R-:W2:Y:S01]  /*13b0*/  LDG.E.U16 R18, desc[UR12][R14.64+0x10] ;  /* 0x0000100c0e127981 */ /* 0x000ea2000c1e1500 */
[----:B------:R-:W-:-:S04]  /*13c0*/  ISETP.GE.OR P1, PT, R13, UR27, P1 ;  /* 0x0000001b0d007c0c */ /* 0x000fc80008f26670 */
[----:B------:R-:W-:Y:S01]  /*13d0*/  ISETP.GE.OR P1, PT, R21, UR36, P1 ;  /* 0x0000002415007c0c */ /* 0x000fe20008f26670 */
[----:B---3--:R-:W-:-:S12]  /*13e0*/  IMAD.U32 R27, R26, 0x10000, RZ ;  /* 0x000100001a1b7824 */ /* 0x008fd800078e00ff */
[----:B------:R-:W3:Y:S01]  /*13f0*/  @!P1 LDG.E.U16 R26, desc[UR12][R16.64+0x6] ;  /* 0x0000060c101a9981 */ /* 0x000ee2000c1e1500 */
[----:B----4-:R-:W-:-:S04]  /*1400*/  @!P2 IMAD.U32 R19, R19, 0x10000, RZ ;  /* 0x000100001313a824 */ /* 0x010fc800078e00ff */
[----:B------:R-:W-:Y:S02]  /*1410*/  @!P2 FFMA.FTZ R4, R27, R19, R4 ;  /* 0x000000131b04a223 */ /* 0x000fe40000010004 */
[----:B------:R-:W4:Y:S01]  /*1420*/  LDG.E.U16 R19, desc[UR12][R14.64+0xe] ;  /* 0x00000e0c0e137981 */ /* 0x000f22000c1e1500 */
[----:B------:R-:W-:-:S04]  /*1430*/  ISETP.LT.OR P0, PT, R25, RZ, P0 ;  /* 0x000000ff1900720c */ /* 0x000fc80000701670 */
[----:B------:R-:W-:-:S04]  /*1440*/  ISETP.GE.OR P0, PT, R13, UR27, P0 ;  /* 0x0000001b0d007c0c */ /* 0x000fc80008706670 */
[----:B------:R-:W-:-:S13]  /*1450*/  ISETP.GE.OR P2, PT, R20, UR36, P0 ;  /* 0x0000002414007c0c */ /* 0x000fda0008746670 */
[----:B------:R-:W5:Y:S01]  /*1460*/  @!P2 LDG.E.U16 R25, desc[UR12][R16.64+0x8] ;  /* 0x0000080c1019a981 */ /* 0x000f62000c1e1500 */
[----:B------:R-:W-:-:S04]  /*1470*/  IADD3 R5, P3, R5, UR6, RZ ;  /* 0x0000000605057c10 */ /* 0x000fc8000ff7e0ff */
[----:B------:R-:W-:Y:S01]  /*1480*/  IADD3.X R8, R8, UR7, RZ, P3, !PT ;  /* 0x0000000708087c10 */ /* 0x000fe20009ffe4ff */
[----:B----4-:R-:W-:Y:S02]  /*1490*/  IMAD.U32 R27, R19, 0x10000, RZ ;  /* 0x00010000131b7824 */ /* 0x010fe400078e00ff */
[----:B---3--:R-:W-:Y:S02]  /*14a0*/  @!P1 IMAD.U32 R19, R26, 0x10000, RZ ;  /* 0x000100001a139824 */ /* 0x008fe400078e00ff */
[----:B------:R-:W-:Y:S02]  /*14b0*/  VIADD R26, R24, 0x1 ;  /* 0x00000001181a7836 */ /* 0x000fe40000000000 */
[----:B------:R-:W-:-:S03]  /*14c0*/  @!P1 FFMA.FTZ R4, R27, R19, R4 ;  /* 0x000000131b049223 */ /* 0x000fc60000010004 */
[----:B------:R-:W-:Y:S02]  /*14d0*/  LOP3.LUT R19, R23, R26, RZ, 0xfc, !PT ;  /* 0x0000001a17137212 */ /* 0x000fe400078efcff */
[----:B------:R-:W-:Y:S02]  /*14e0*/  ISETP.GE.AND P0, PT, R26, UR26, PT ;  /* 0x0000001a1a007c0c */ /* 0x000fe4000bf06270 */
[----:B------:R-:W-:-:S04]  /*14f0*/  LOP3.LUT R27, R19, R22, RZ, 0xfc, !PT ;  /* 0x00000016131b7212 */ /* 0x000fc800078efcff */
[----:B------:R-:W-:-:S04]  /*1500*/  ISETP.LT.OR P1, PT, R27, RZ, P0 ;  /* 0x000000ff1b00720c */ /* 0x000fc80000721670 */
[----:B------:R-:W-:-:S04]  /*1510*/  ISETP.GE.OR P1, PT, R23, UR27, P1 ;  /* 0x0000001b17007c0c */ /* 0x000fc80008f26670 */
[----:B------:R-:W-:Y:S01]  /*1520*/  ISETP.GE.OR P1, PT, R22, UR36, P1 ;  /* 0x0000002416007c0c */ /* 0x000fe20008f26670 */
[----:B--2---:R-:W-:Y:S02]  /*1530*/  IMAD.U32 R27, R18, 0x10000, RZ ;  /* 0x00010000121b7824 */ /* 0x004fe400078e00ff */
[----:B-----5:R-:W-:-:S04]  /*1540*/  @!P2 IMAD.U32 R25, R25, 0x10000, RZ ;  /* 0x000100001919a824 */ /* 0x020fc800078e00ff */
[----:B------:R-:W-:-:S06]  /*1550*/  @!P2 FFMA.FTZ R4, R27, R25, R4 ;  /* 0x000000191b04a223 */ /* 0x000fcc0000010004 */
[----:B------:R-:W-:-:S04]  /*1560*/  @!P1 IADD3 R17, P3, R5, UR17, RZ ;  /* 0x0000001105119c10 */ /* 0x000fc8000ff7e0ff */
[----:B------:R-:W-:Y:S02]  /*1570*/  @!P1 IADD3.X R18, R8, UR10, RZ, P3, !PT ;  /* 0x0000000a08129c10 */ /* 0x000fe40009ffe4ff */
[----:B------:R-:W-:-:S04]  /*1580*/  @!P1 LEA R16, P2, R17, UR28, 0x1 ;  /* 0x0000001c11109c11 */ /* 0x000fc8000f8408ff */
[----:B------:R-:W-:Y:S02]  /*1590*/  @!P1 LEA.HI.X R17, R17, UR29, R18, 0x1, P2 ;  /* 0x0000001d11119c11 */ /* 0x000fe400090f0c12 */
[----:B------:R-:W2:Y:S04]  /*15a0*/  LDG.E.U16 R18, desc[UR12][R14.64+0x12] ;  /* 0x0000120c0e127981 */ /* 0x000ea8000c1e1500 */
[----:B------:R-:W3:Y:S01]  /*15b0*/  @!P1 LDG.E.U16 R16, desc[UR12][R16.64] ;  /* 0x0000000c10109981 */ /* 0x000ee2000c1e1500 */
[----:B------:R-:W-:-:S04]  /*15c0*/  LOP3.LUT R25, R19, R21, RZ, 0xfc, !PT ;  /* 0x0000001513197212 */ /* 0x000fc800078efcff */
[----:B------:R-:W-:-:S04]  /*15d0*/  ISETP.LT.OR P2, PT, R25, RZ, P0 ;  /* 0x000000ff1900720c */ /* 0x000fc80000741670 */
[----:B------:R-:W-:Y:S02]  /*15e0*/  ISETP.GE.OR P2, PT, R23, UR27, P2 ;  /* 0x0000001b17007c0c */ /* 0x000fe40009746670 */
[----:B------:R-:W-:Y:S02]  /*15f0*/  LOP3.LUT R19, R19, R20, RZ, 0xfc, !PT ;  /* 0x0000001413137212 */ /* 0x000fe400078efcff */
[----:B------:R-:W-:Y:S02]  /*1600*/  ISETP.GE.OR P2, PT, R21, UR36, P2 ;  /* 0x0000002415007c0c */ /* 0x000fe40009746670 */
[----:B------:R-:W-:-:S04]  /*1610*/  ISETP.LT.OR P3, PT, R19, RZ, P0 ;  /* 0x000000ff1300720c */ /* 0x000fc80000761670 */
[----:B------:R-:W-:-:S04]  /*1620*/  ISETP.GE.OR P3, PT, R23, UR27, P3 ;  /* 0x0000001b17007c0c */ /* 0x000fc80009f66670 */
[----:B------:R-:W-:-:S03]  /*1630*/  ISETP.GE.OR P3, PT, R20, UR36, P3 ;  /* 0x0000002414007c0c */ /* 0x000fc60009f66670 */
[----:B------:R-:W-:Y:S01]  /*1640*/  @!P2 IADD3 R27, P4, R5, UR17, RZ ;  /* 0x00000011051bac10 */ /* 0x000fe2000ff9e0ff */
[----:B--2---:R-:W-:-:S03]  /*1650*/  IMAD.U32 R25, R18, 0x10000, RZ ;  /* 0x0001000012197824 */ /* 0x004fc600078e00ff */
[----:B------:R-:W-:Y:S01]  /*1660*/  @!P2 IADD3.X R18, R8, UR10, RZ, P4, !PT ;  /* 0x0000000a0812ac10 */ /* 0x000fe2000a7fe4ff */
[----:B---3--:R-:W-:Y:S01]  /*1670*/  @!P1 IMAD.U32 R19, R16, 0x10000, RZ ;  /* 0x0001000010139824 */ /* 0x008fe200078e00ff */
[----:B------:R-:W-:-:S04]  /*1680*/  @!P2 LEA R16, P4, R27, UR28, 0x1 ;  /* 0x0000001c1b10ac11 */ /* 0x000fc8000f8808ff */
[----:B------:R-:W-:Y:S01]  /*1690*/  @!P2 LEA.HI.X R17, R27, UR29, R18, 0x1, P4 ;  /* 0x0000001d1b11ac11 */ /* 0x000fe2000a0f0c12 */
[----:B------:R-:W-:Y:S01]  /*16a0*/  @!P1 FFMA.FTZ R4, R25, R19, R4 ;  /* 0x0000001319049223 */ /* 0x000fe20000010004 */
[----:B------:R-:W-:Y:S01]  /*16b0*/  @!P3 IADD3 R19, P1, R5, UR17, RZ ;  /* 0x000000110513bc10 */ /* 0x000fe2000ff3e0ff */
[----:B------:R-:W2:Y:S04]  /*16c0*/  LDG.E.U16 R25, desc[UR12][R14.64+0x14] ;  /* 0x0000140c0e197981 */ /* 0x000ea8000c1e1500 */
[----:B------:R-:W3:Y:S01]  /*16d0*/  @!P2 LDG.E.U16 R16, desc[UR12][R16.64+0x2] ;  /* 0x0000020c1010a981 */ /* 0x000ee2000c1e1500 */
[----:B------:R-:W-:Y:S02]  /*16e0*/  @!P3 IADD3.X R28, R8, UR10, RZ, P1, !PT ;  /* 0x0000000a081cbc10 */ /* 0x000fe40008ffe4ff */
[C---:B------:R-:W-:Y:S01]  /*16f0*/  @!P3 LEA R18, P1, R19.reuse, UR28, 0x1 ;  /* 0x0000001c1312bc11 */ /* 0x040fe2000f8208ff */
[----:B------:R-:W4:Y:S03]  /*1700*/  LDG.E.U16 R27, desc[UR12][R14.64+0x16] ;  /* 0x0000160c0e1b7981 */ /* 0x000f26000c1e1500 */
[----:B------:R-:W-:-:S05]  /*1710*/  @!P3 LEA.HI.X R19, R19, UR29, R28, 0x1, P1 ;  /* 0x0000001d1313bc11 */ /* 0x000fca00088f0c1c */
[----:B------:R-:W5:Y:S01]  /*1720*/  @!P3 LDG.E.U16 R18, desc[UR12][R18.64+0x4] ;  /* 0x0000040c1212b981 */ /* 0x000f62000c1e1500 */
[----:B--2---:R-:W-:Y:S02]  /*1730*/  IMAD.U32 R29, R25, 0x10000, RZ ;  /* 0x00010000191d7824 */ /* 0x004fe400078e00ff */
[----:B---3--:R-:W-:-:S04]  /*1740*/  @!P2 IMAD.U32 R25, R16, 0x10000, RZ ;  /* 0x000100001019a824 */ /* 0x008fc800078e00ff */
[----:B------:R-:W-:Y:S01]  /*1750*/  @!P2 FFMA.FTZ R4, R29, R25, R4 ;  /* 0x000000191d04a223 */ /* 0x000fe20000010004 */
[----:B------:R-:W-:-:S04]  /*1760*/  LOP3.LUT R25, R6, R26, RZ, 0xfc, !PT ;  /* 0x0000001a06197212 */ /* 0x000fc800078efcff */
[----:B------:R-:W-:Y:S01]  /*1770*/  LOP3.LUT R16, R25, R22, RZ, 0xfc, !PT ;  /* 0x0000001619107212 */ /* 0x000fe200078efcff */
[----:B----4-:R-:W-:Y:S02]  /*1780*/  IMAD.U32 R27, R27, 0x10000, RZ ;  /* 0x000100001b1b7824 */ /* 0x010fe400078e00ff */
[----:B-----5:R-:W-:Y:S01]  /*1790*/  @!P3 IMAD.U32 R17, R18, 0x10000, RZ ;  /* 0x000100001211b824 */ /* 0x020fe200078e00ff */
[----:B------:R-:W-:Y:S01]  /*17a0*/  ISETP.LT.OR P1, PT, R16, RZ, P0 ;  /* 0x000000ff1000720c */ /* 0x000fe20000721670 */
[----:B------:R-:W-:Y:S02]  /*17b0*/  IMAD.U32 R16, RZ, RZ, UR15 ;  /* 0x0000000fff107e24 */ /* 0x000fe4000f8e00ff */
[----:B------:R-:W-:Y:S01]  /*17c0*/  @!P3 FFMA.FTZ R4, R27, R17, R4 ;  /* 0x000000111b04b223 */ /* 0x000fe20000010004 */
[----:B------:R-:W-:Y:S01]  /*17d0*/  ISETP.GE.OR P1, PT, R6, UR27, P1 ;  /* 0x0000001b06007c0c */ /* 0x000fe20008f26670 */
[----:B------:R-:W-:Y:S01]  /*17e0*/  IMAD.U32 R17, RZ, RZ, UR16 ;  /* 0x00000010ff117e24 */ /* 0x000fe2000f8e00ff */
[----:B------:R-:W-:Y:S01]  /*17f0*/  IADD3 R19, P2, P3, R16, UR17, R5 ;  /* 0x0000001110137c10 */ /* 0x000fe2000fb5e005 */
[----:B------:R-:W2:Y:S01]  /*1800*/  LDG.E.U16 R27, desc[UR12][R14.64+0x18] ;  /* 0x0000180c0e1b7981 */ /* 0x000ea2000c1e1500 */
[----:B------:R-:W-:-:S02]  /*1810*/  ISETP.GE.OR P1, PT, R22, UR36, P1 ;  /* 0x0000002416007c0c */ /* 0x000fc40008f26670 */
[----:B------:R-:W-:Y:S02]  /*1820*/  IADD3.X R18, R17, UR10, R8, P2, P3 ;  /* 0x0000000a11127c10 */ /* 0x000fe400097e6408 */
[----:B------:R-:W-:-:S04]  /*1830*/  LEA R16, P2, R19, UR28, 0x1 ;  /* 0x0000001c13107c11 */ /* 0x000fc8000f8408ff */
[----:B------:R-:W-:-:S05]  /*1840*/  LEA.HI.X R17, R19, UR29, R18, 0x1, P2 ;  /* 0x0000001d13117c11 */ /* 0x000fca00090f0c12 */
[----:B------:R-:W3:Y:S01]  /*1850*/  @!P1 LDG.E.U16 R28, desc[UR12][R16.64+0x4] ;  /* 0x0000040c101c9981 */ /* 0x000ee2000c1e1500 */
[----:B--2---:R-:W-:Y:S02]  /*1860*/  IMAD.U32 R29, R27, 0x10000, RZ ;  /* 0x000100001b1d7824 */ /* 0x004fe400078e00ff */
[----:B---3--:R-:W-:-:S04]  /*1870*/  @!P1 IMAD.U32 R27, R28, 0x10000, RZ ;  /* 0x000100001c1b9824 */ /* 0x008fc800078e00ff */
[----:B------:R-:W-:Y:S01]  /*1880*/  @!P1 FFMA.FTZ R4, R29, R27, R4 ;  /* 0x0000001b1d049223 */ /* 0x000fe20000010004 */
[----:B------:R-:W-:-:S04]  /*1890*/  LOP3.LUT R27, R25, R21, RZ, 0xfc, !PT ;  /* 0x00000015191b7212 */ /* 0x000fc800078efcff */
[----:B------:R-:W-:Y:S02]  /*18a0*/  ISETP.LT.OR P1, PT, R27, RZ, P0 ;  /* 0x000000ff1b00720c */ /* 0x000fe40000721670 */
[----:B------:R-:W2:Y:S02]  /*18b0*/  LDG.E.U16 R27, desc[UR12][R14.64+0x1a] ;  /* 0x00001a0c0e1b7981 */ /* 0x000ea4000c1e1500 */
[----:B------:R-:W-:-:S04]  /*18c0*/  ISETP.GE.OR P1, PT, R6, UR27, P1 ;  /* 0x0000001b06007c0c */ /* 0x000fc80008f26670 */
[----:B------:R-:W-:-:S13]  /*18d0*/  ISETP.GE.OR P1, PT, R21, UR36, P1 ;  /* 0x0000002415007c0c */ /* 0x000fda0008f26670 */
[----:B------:R-:W3:Y:S01]  /*18e0*/  @!P1 LDG.E.U16 R28, desc[UR12][R16.64+0x6] ;  /* 0x0000060c101c9981 */ /* 0x000ee2000c1e1500 */
[----:B------:R-:W-:Y:S01]  /*18f0*/  LOP3.LUT R25, R25, R20, RZ, 0xfc, !PT ;  /* 0x0000001419197212 */ /* 0x000fe200078efcff */
[----:B--2---:R-:W-:Y:S02]  /*1900*/  IMAD.U32 R29, R27, 0x10000, RZ ;  /* 0x000100001b1d7824 */ /* 0x004fe400078e00ff */
[----:B---3--:R-:W-:Y:S02]  /*1910*/  @!P1 IMAD.U32 R27, R28, 0x10000, RZ ;  /* 0x000100001c1b9824 */ /* 0x008fe400078e00ff */
[----:B------:R-:W2:Y:S02]  /*1920*/  LDG.E.U16 R28, desc[UR12][R14.64+0x1c] ;  /* 0x00001c0c0e1c7981 */ /* 0x000ea4000c1e1500 */
[----:B------:R-:W-:Y:S01]  /*1930*/  @!P1 FFMA.FTZ R4, R29, R27, R4 ;  /* 0x0000001b1d049223 */ /* 0x000fe20000010004 */
[----:B------:R-:W-:-:S04]  /*1940*/  ISETP.LT.OR P1, PT, R25, RZ, P0 ;  /* 0x000000ff1900720c */ /* 0x000fc80000721670 */
[----:B------:R-:W-:-:S04]  /*1950*/  ISETP.GE.OR P1, PT, R6, UR27, P1 ;  /* 0x0000001b06007c0c */ /* 0x000fc80008f26670 */
[----:B------:R-:W-:-:S13]  /*1960*/  ISETP.GE.OR P1, PT, R20, UR36, P1 ;  /* 0x0000002414007c0c */ /* 0x000fda0008f26670 */
[----:B------:R0:W3:Y:S01]  /*1970*/  @!P1 LDG.E.U16 R27, desc[UR12][R16.64+0x8] ;  /* 0x0000080c101b9981 */ /* 0x0000e2000c1e1500 */
[----:B------:R-:W-:-:S05]  /*1980*/  IMAD.U32 R25, RZ, RZ, UR15 ;  /* 0x0000000fff197e24 */ /* 0x000fca000f8e00ff */
[----:B------:R-:W-:Y:S02]  /*1990*/  IADD3 R19, P2, P3, R25, 0x2, R19 ;  /* 0x0000000219137810 */ /* 0x000fe40007b5e013 */
[----:B------:R-:W-:Y:S02]  /*19a0*/  LOP3.LUT R25, R13, R26, RZ, 0xfc, !PT ;  /* 0x0000001a0d197212 */ /* 0x000fe400078efcff */
[----:B------:R-:W-:Y:S02]  /*19b0*/  IADD3.X R26, RZ, UR16, R18, P2, P3 ;  /* 0x00000010ff1a7c10 */ /* 0x000fe400097e6412 */
[----:B------:R-:W-:-:S04]  /*19c0*/  LEA R18, P2, R19, UR28, 0x1 ;  /* 0x0000001c13127c11 */ /* 0x000fc8000f8408ff */
[----:B------:R-:W-:Y:S02]  /*19d0*/  LEA.HI.X R19, R19, UR29, R26, 0x1, P2 ;  /* 0x0000001d13137c11 */ /* 0x000fe400090f0c1a */
[----:B------:R-:W-:-:S04]  /*19e0*/  LOP3.LUT R26, R25, R22, RZ, 0xfc, !PT ;  /* 0x00000016191a7212 */ /* 0x000fc800078efcff */
[----:B------:R-:W-:Y:S02]  /*19f0*/  ISETP.LT.OR P2, PT, R26, RZ, P0 ;  /* 0x000000ff1a00720c */ /* 0x000fe40000741670 */
[----:B0-----:R-:W-:Y:S01]  /*1a00*/  LOP3.LUT R16, R25, R21, RZ, 0xfc, !PT ;  /* 0x0000001519107212 */ /* 0x001fe200078efcff */
[----:B------:R-:W4:Y:S01]  /*1a10*/  LDG.E.U16 R26, desc[UR12][R14.64+0x1e] ;  /* 0x00001e0c0e1a7981 */ /* 0x000f22000c1e1500 */
[----:B------:R-:W-:-:S04]  /*1a20*/  ISETP.GE.OR P2, PT, R13, UR27, P2 ;  /* 0x0000001b0d007c0c */ /* 0x000fc80009746670 */
[----:B------:R-:W-:Y:S01]  /*1a30*/  ISETP.GE.OR P2, PT, R22, UR36, P2 ;  /* 0x0000002416007c0c */ /* 0x000fe20009746670 */
[----:B--2---:R-:W-:Y:S02]  /*1a40*/  IMAD.U32 R17, R28, 0x10000, RZ ;  /* 0x000100001c117824 */ /* 0x004fe400078e00ff */
[----:B---3--:R-:W-:-:S04]  /*1a50*/  @!P1 IMAD.U32 R27, R27, 0x10000, RZ ;  /* 0x000100001b1b9824 */ /* 0x008fc800078e00ff */
[----:B------:R-:W-:Y:S01]  /*1a60*/  @!P1 FFMA.FTZ R4, R17, R27, R4 ;  /* 0x0000001b11049223 */ /* 0x000fe20000010004 */
[----:B------:R-:W-:-:S05]  /*1a70*/  ISETP.LT.OR P1, PT, R16, RZ, P0 ;  /* 0x000000ff1000720c */ /* 0x000fca0000721670 */
[----:B------:R-:W2:Y:S01]  /*1a80*/  @!P2 LDG.E.U16 R27, desc[UR12][R18.64+0x4] ;  /* 0x0000040c121ba981 */ /* 0x000ea2000c1e1500 */
[----:B------:R-:W-:-:S03]  /*1a90*/  ISETP.GE.OR P1, PT, R13, UR27, P1 ;  /* 0x0000001b0d007c0c */ /* 0x000fc60008f26670 */
[----:B------:R-:W3:Y:S01]  /*1aa0*/  LDG.E.U16 R17, desc[UR12][R14.64+0x20] ;  /* 0x0000200c0e117981 */ /* 0x000ee2000c1e1500 */
[----:B------:R-:W-:-:S13]  /*1ab0*/  ISETP.GE.OR P1, PT, R21, UR36, P1 ;  /* 0x0000002415007c0c */ /* 0x000fda0008f26670 */
[----:B------:R-:W5:Y:S01]  /*1ac0*/  @!P1 LDG.E.U16 R16, desc[UR12][R18.64+0x6] ;  /* 0x0000060c12109981 */ /* 0x000f62000c1e1500 */
[----:B------:R-:W-:Y:S01]  /*1ad0*/  LOP3.LUT R25, R25, R20, RZ, 0xfc, !PT ;  /* 0x0000001419197212 */ /* 0x000fe200078efcff */
[----:B----4-:R-:W-:Y:S02]  /*1ae0*/  IMAD.U32 R29, R26, 0x10000, RZ ;  /* 0x000100001a1d7824 */ /* 0x010fe400078e00ff */
[----:B------:R-:W-:Y:S01]  /*1af0*/  IMAD.U32 R26, RZ, RZ, UR6 ;  /* 0x00000006ff1a7e24 */ /* 0x000fe2000f8e00ff */
[----:B------:R-:W-:-:S04]  /*1b00*/  ISETP.LT.OR P0, PT, R25, RZ, P0 ;  /* 0x000000ff1900720c */ /* 0x000fc80000701670 */
[----:B------:R-:W-:Y:S01]  /*1b10*/  ISETP.GE.OR P0, PT, R13, UR27, P0 ;  /* 0x0000001b0d007c0c */ /* 0x000fe20008706670 */
[----:B------:R-:W-:-:S03]  /*1b20*/  VIADD R24, R24, 0x2 ;  /* 0x0000000218187836 */ /* 0x000fc60000000000 */
[----:B------:R-:W-:-:S13]  /*1b30*/  ISETP.GE.OR P0, PT, R20, UR36, P0 ;  /* 0x0000002414007c0c */ /* 0x000fda0008706670 */
[----:B------:R-:W4:Y:S01]  /*1b40*/  @!P0 LDG.E.U16 R18, desc[UR12][R18.64+0x8] ;  /* 0x0000080c12128981 */ /* 0x000f22000c1e1500 */
[----:B--2---:R-:W-:-:S04]  /*1b50*/  @!P2 IMAD.U32 R27, R27, 0x10000, RZ ;  /* 0x000100001b1ba824 */ /* 0x004fc800078e00ff */
[----:B------:R-:W-:Y:S01]  /*1b60*/  @!P2 FFMA.FTZ R4, R29, R27, R4 ;  /* 0x0000001b1d04a223 */ /* 0x000fe20000010004 */
[----:B------:R-:W-:Y:S01]  /*1b70*/  IMAD.U32 R27, RZ, RZ, UR7 ;  /* 0x00000007ff1b7e24 */ /* 0x000fe2000f8e00ff */
[----:B------:R-:W-:Y:S01]  /*1b80*/  IADD3 R5, P2, P3, R26, UR17, R5 ;  /* 0x000000111a057c10 */ /* 0x000fe2000fb5e005 */
[----:B---3--:R-:W-:-:S03]  /*1b90*/  IMAD.U32 R25, R17, 0x10000, RZ ;  /* 0x0001000011197824 */ /* 0x008fc600078e00ff */
[----:B------:R-:W-:Y:S02]  /*1ba0*/  IADD3.X R8, R27, UR10, R8, P2, P3 ;  /* 0x0000000a1b087c10 */ /* 0x000fe400097e6408 */
[----:B------:R-:W-:Y:S01]  /*1bb0*/  IADD3 R26, P2, R5, UR17, RZ ;  /* 0x00000011051a7c10 */ /* 0x000fe2000ff5e0ff */
[----:B------:R-:W2:Y:S01]  /*1bc0*/  LDG.E.U16 R27, desc[UR12][R14.64+0x22] ;  /* 0x0000220c0e1b7981 */ /* 0x000ea2000c1e1500 */
[----:B-----5:R-:W-:-:S04]  /*1bd0*/  @!P1 IMAD.U32 R17, R16, 0x10000, RZ ;  /* 0x0001000010119824 */ /* 0x020fc800078e00ff */
[----:B------:R-:W-:Y:S01]  /*1be0*/  @!P1 FFMA.FTZ R4, R25, R17, R4 ;  /* 0x0000001119049223 */ /* 0x000fe20000010004 */
[----:B------:R-:W-:Y:S02]  /*1bf0*/  IADD3.X R17, R8, UR10, RZ, P2, !PT ;  /* 0x0000000a08117c10 */ /* 0x000fe400097fe4ff */
[C---:B------:R-:W-:Y:S02]  /*1c00*/  LEA R16, P1, R26.reuse, UR28, 0x1 ;  /* 0x0000001c1a107c11 */ /* 0x040fe4000f8208ff */
[----:B------:R-:W-:Y:S02]  /*1c10*/  LOP3.LUT R25, R23, R24, RZ, 0xfc, !PT ;  /* 0x0000001817197212 */ /* 0x000fe400078efcff */
[----:B------:R-:W-:Y:S02]  /*1c20*/  LEA.HI.X R17, R26, UR29, R17, 0x1, P1 ;  /* 0x0000001d1a117c11 */ /* 0x000fe400088f0c11 */
[----:B------:R-:W-:Y:S02]  /*1c30*/  ISETP.GE.AND P1, PT, R24, UR26, PT ;  /* 0x0000001a18007c0c */ /* 0x000fe4000bf26270 */
[----:B------:R-:W-:-:S04]  /*1c40*/  LOP3.LUT R26, R25, R22, RZ, 0xfc, !PT ;  /* 0x00000016191a7212 */ /* 0x000fc800078efcff */
[----:B------:R-:W-:Y:S02]  /*1c50*/  ISETP.LT.OR P2, PT, R26, RZ, P1 ;  /* 0x000000ff1a00720c */ /* 0x000fe40000f41670 */
[----:B------:R-:W3:Y:S02]  /*1c60*/  LDG.E.U16 R26, desc[UR12][R14.64+0x24] ;  /* 0x0000240c0e1a7981 */ /* 0x000ee4000c1e1500 */
[----:B------:R-:W-:-:S04]  /*1c70*/  ISETP.GE.OR P2, PT, R23, UR27, P2 ;  /* 0x0000001b17007c0c */ /* 0x000fc80009746670 */
[----:B------:R-:W-:-:S13]  /*1c80*/  ISETP.GE.OR P2, PT, R22, UR36, P2 ;  /* 0x0000002416007c0c */ /* 0x000fda0009746670 */
[----:B------:R-:W5:Y:S01]  /*1c90*/  @!P2 LDG.E.U16 R19, desc[UR12][R16.64] ;  /* 0x0000000c1013a981 */ /* 0x000f62000c1e1500 */
[----:B--2---:R-:W-:Y:S02]  /*1ca0*/  IMAD.U32 R29, R27, 0x10000, RZ ;  /* 0x000100001b1d7824 */ /* 0x004fe400078e00ff */
[----:B----4-:R-:W-:Y:S01]  /*1cb0*/  @!P0 IMAD.U32 R27, R18, 0x10000, RZ ;  /* 0x00010000121b8824 */ /* 0x010fe200078e00ff */
[----:B------:R-:W-:-:S03]  /*1cc0*/  LOP3.LUT R18, R25, R21, RZ, 0xfc, !PT ;  /* 0x0000001519127212 */ /* 0x000fc600078efcff */
[----:B------:R-:W-:Y:S01]  /*1cd0*/  @!P0 FFMA.FTZ R4, R29, R27, R4 ;  /* 0x0000001b1d048223 */ /* 0x000fe20000010004 */
[----:B------:R-:W-:Y:S02]  /*1ce0*/  ISETP.LT.OR P0, PT, R18, RZ, P1 ;  /* 0x000000ff1200720c */ /* 0x000fe40000f01670 */
[----:B------:R-:W-:Y:S01]  /*1cf0*/  LOP3.LUT R25, R25, R20, RZ, 0xfc, !PT ;  /* 0x0000001419197212 */ /* 0x000fe200078efcff */
[----:B------:R-:W2:Y:S01]  /*1d00*/  LDG.E.U16 R18, desc[UR12][R14.64+0x28] ;  /* 0x0000280c0e127981 */ /* 0x000ea2000c1e1500 */
[----:B------:R-:W-:-:S04]  /*1d10*/  ISETP.GE.OR P0, PT, R23, UR27, P0 ;  /* 0x0000001b17007c0c */ /* 0x000fc80008706670 */
[----:B------:R-:W-:Y:S02]  /*1d20*/  ISETP.GE.OR P0, PT, R21, UR36, P0 ;  /* 0x0000002415007c0c */ /* 0x000fe40008706670 */
[----:B------:R-:W-:-:S04]  /*1d30*/  ISETP.LT.OR P3, PT, R25, RZ, P1 ;  /* 0x000000ff1900720c */ /* 0x000fc80000f61670 */
[----:B------:R-:W-:Y:S01]  /*1d40*/  ISETP.GE.OR P3, PT, R23, UR27, P3 ;  /* 0x0000001b17007c0c */ /* 0x000fe20009f66670 */
[----:B---3--:R-:W-:Y:S02]  /*1d50*/  IMAD.U32 R27, R26, 0x10000, RZ ;  /* 0x000100001a1b7824 */ /* 0x008fe400078e00ff */
[----:B------:R-:W3:Y:S01]  /*1d60*/  LDG.E.U16 R26, desc[UR12][R14.64+0x26] ;  /* 0x0000260c0e1a7981 */ /* 0x000ee2000c1e1500 */
[----:B------:R-:W-:Y:S01]  /*1d70*/  ISETP.GE.OR P5, PT, R20, UR36, P3 ;  /* 0x0000002414007c0c */ /* 0x000fe20009fa6670 */
[----:B-----5:R-:W-:-:S04]  /*1d80*/  @!P2 IMAD.U32 R19, R19, 0x10000, RZ ;  /* 0x000100001313a824 */ /* 0x020fc800078e00ff */
[----:B------:R-:W-:Y:S02]  /*1d90*/  @!P2 FFMA.FTZ R4, R27, R19, R4 ;  /* 0x000000131b04a223 */ /* 0x000fe40000010004 */
[----:B------:R-:W4:Y:S06]  /*1da0*/  @!P0 LDG.E.U16 R27, desc[UR12][R16.64+0x2] ;  /* 0x0000020c101b8981 */ /* 0x000f2c000c1e1500 */
[----:B------:R0:W5:Y:S01]  /*1db0*/  @!P5 LDG.E.U16 R19, desc[UR12][R16.64+0x4] ;  /* 0x0000040c1013d981 */ /* 0x000162000c1e1500 */
[----:B------:R-:W-:-:S04]  /*1dc0*/  LOP3.LUT R25, R6, R24, RZ, 0xfc, !PT ;  /* 0x0000001806197212 */ /* 0x000fc800078efcff */
[----:B------:R-:W-:-:S04]  /*1dd0*/  LOP3.LUT R23, R25, R22, RZ, 0xfc, !PT ;  /* 0x0000001619177212 */ /* 0x000fc800078efcff */
[----:B------:R-:W-:Y:S02]  /*1de0*/  ISETP.LT.OR P6, PT, R23, RZ, P1 ;  /* 0x000000ff1700720c */ /* 0x000fe40000fc1670 */
[----:B------:R-:W-:Y:S01]  /*1df0*/  LOP3.LUT R23, R25, R21, RZ, 0xfc, !PT ;  /* 0x0000001519177212 */ /* 0x000fe200078efcff */
[----:B0-----:R-:W-:-:S03]  /*1e00*/  IMAD.U32 R17, RZ, RZ, UR16 ;  /* 0x00000010ff117e24 */ /* 0x001fc6000f8e00ff */
[----:B------:R-:W-:Y:S02]  /*1e10*/  ISETP.LT.OR P3, PT, R23, RZ, P1 ;  /* 0x000000ff1700720c */ /* 0x000fe40000f61670 */
[----:B------:R-:W-:Y:S02]  /*1e20*/  LOP3.LUT R23, R13, R24, RZ, 0xfc, !PT ;  /* 0x000000180d177212 */ /* 0x000fe400078efcff */
[----:B------:R-:W-:Y:S02]  /*1e30*/  LOP3.LUT R16, R25, R20, RZ, 0xfc, !PT ;  /* 0x0000001419107212 */ /* 0x000fe400078efcff */
[C---:B------:R-:W-:Y:S02]  /*1e40*/  ISETP.GE.OR P6, PT, R6.reuse, UR27, P6 ;  /* 0x0000001b06007c0c */ /* 0x040fe4000b7c6670 */
[----:B------:R-:W-:-:S04]  /*1e50*/  ISETP.GE.OR P3, PT, R6, UR27, P3 ;  /* 0x0000001b06007c0c */ /* 0x000fc80009f66670 */
[----:B------:R-:W-:Y:S01]  /*1e60*/  ISETP.GE.OR P3, PT, R21, UR36, P3 ;  /* 0x0000002415007c0c */ /* 0x000fe20009f66670 */
[----:B---3--:R-:W-:Y:S02]  /*1e70*/  IMAD.U32 R29, R26, 0x10000, RZ ;  /* 0x000100001a1d7824 */ /* 0x008fe400078e00ff */
[----:B------:R-:W-:-:S05]  /*1e80*/  IMAD.U32 R26, RZ, RZ, UR15 ;  /* 0x0000000fff1a7e24 */ /* 0x000fca000f8e00ff */
[----:B------:R-:W-:-:S04]  /*1e90*/  IADD3 R5, P2, P4, R26, UR17, R5 ;  /* 0x000000111a057c10 */ /* 0x000fc8000fc5e005 */
[----:B------:R-:W-:Y:S02]  /*1ea0*/  IADD3.X R24, R17, UR10, R8, P2, P4 ;  /* 0x0000000a11187c10 */ /* 0x000fe400097e8408 */
[----:B------:R-:W-:Y:S01]  /*1eb0*/  LOP3.LUT R17, R23, R22, RZ, 0xfc, !PT ;  /* 0x0000001617117212 */ /* 0x000fe200078efcff */
[----:B----4-:R-:W-:-:S04]  /*1ec0*/  @!P0 IMAD.U32 R27, R27, 0x10000, RZ ;  /* 0x000100001b1b8824 */ /* 0x010fc800078e00ff */
[----:B------:R-:W-:Y:S01]  /*1ed0*/  @!P0 FFMA.FTZ R4, R29, R27, R4 ;  /* 0x0000001b1d048223 */ /* 0x000fe20000010004 */
[----:B------:R-:W-:Y:S01]  /*1ee0*/  IADD3 R25, P0, P2, R26, 0x2, R5 ;  /* 0x000000021a197810 */ /* 0x000fe20007a1e005 */
[----:B-----5:R-:W-:Y:S01]  /*1ef0*/  @!P5 IMAD.U32 R19, R19, 0x10000, RZ ;  /* 0x000100001313d824 */ /* 0x020fe200078e00ff */
[----:B------:R-:W-:Y:S01]  /*1f00*/  ISETP.LT.OR P4, PT, R16, RZ, P1 ;  /* 0x000000ff1000720c */ /* 0x000fe20000f81670 */
[----:B------:R-:W3:Y:S01]  /*1f10*/  LDG.E.U16 R27, desc[UR12][R14.64+0x2e] ;  /* 0x00002e0c0e1b7981 */ /* 0x000ee2000c1e1500 */
[----:B------:R-:W-:Y:S02]  /*1f20*/  IADD3.X R8, RZ, UR16, R24, P0, P2 ;  /* 0x00000010ff087c10 */ /* 0x000fe400087e4418 */
[----:B------:R-:W-:Y:S01]  /*1f30*/  ISETP.LT.OR P0, PT, R17, RZ, P1 ;  /* 0x000000ff1100720c */ /* 0x000fe20000f01670 */
[----:B--2---:R-:W-:Y:S01]  /*1f40*/  IMAD.U32 R17, R18, 0x10000, RZ ;  /* 0x0001000012117824 */ /* 0x004fe200078e00ff */
[----:B------:R-:W-:Y:S01]  /*1f50*/  LOP3.LUT R16, R23, R21, RZ, 0xfc, !PT ;  /* 0x0000001517107212 */ /* 0x000fe200078efcff */
[----:B------:R-:W2:Y:S02]  /*1f60*/  LDG.E.U16 R26, desc[UR12][R14.64+0x30] ;  /* 0x0000300c0e1a7981 */ /* 0x000ea4000c1e1500 */
[----:B------:R-:W-:Y:S01]  /*1f70*/  @!P5 FFMA.FTZ R4, R17, R19, R4 ;  /* 0x000000131104d223 */ /* 0x000fe20000010004 */
[----:B------:R-:W-:-:S02]  /*1f80*/  ISETP.LT.OR P2, PT, R16, RZ, P1 ;  /* 0x000000ff1000720c */ /* 0x000fc40000f41670 */
[----:B------:R-:W-:Y:S02]  /*1f90*/  ISETP.GE.OR P5, PT, R22, UR36, P6 ;  /* 0x0000002416007c0c */ /* 0x000fe4000b7a6670 */
[C---:B------:R-:W-:Y:S02]  /*1fa0*/  LEA R16, P6, R5.reuse, UR28, 0x1 ;  /* 0x0000001c05107c11 */ /* 0x040fe4000f8c08ff */
[----:B------:R-:W-:Y:S02]  /*1fb0*/  ISETP.GE.OR P4, PT, R6, UR27, P4 ;  /* 0x0000001b06007c0c */ /* 0x000fe4000a786670 */
[----:B------:R-:W-:Y:S01]  /*1fc0*/  LEA.HI.X R17, R5, UR29, R24, 0x1, P6 ;  /* 0x0000001d05117c11 */ /* 0x000fe2000b0f0c18 */
[----:B------:R-:W4:Y:S01]  /*1fd0*/  LDG.E.U16 R6, desc[UR12][R14.64+0x2a] ;  /* 0x00002a0c0e067981 */ /* 0x000f22000c1e1500 */
[----:B------:R-:W-:Y:S02]  /*1fe0*/  LEA R18, P6, R25, UR28, 0x1 ;  /* 0x0000001c19127c11 */ /* 0x000fe4000f8c08ff */
[----:B------:R-:W-:-:S02]  /*1ff0*/  ISETP.GE.OR P0, PT, R13, UR27, P0 ;  /* 0x0000001b0d007c0c */ /* 0x000fc40008706670 */
[----:B------:R-:W-:Y:S01]  /*2000*/  ISETP.GE.OR P4, PT, R20, UR36, P4 ;  /* 0x0000002414007c0c */ /* 0x000fe2000a786670 */
[----:B------:R-:W5:Y:S01]  /*2010*/  @!P5 LDG.E.U16 R5, desc[UR12][R16.64+0x4] ;  /* 0x0000040c1005d981 */ /* 0x000f62000c1e1500 */
[----:B------:R-:W-:Y:S02]  /*2020*/  LEA.HI.X R19, R25, UR29, R8, 0x1, P6 ;  /* 0x0000001d19137c11 */ /* 0x000fe4000b0f0c08 */
[----:B------:R-:W-:Y:S01]  /*2030*/  ISETP.GE.OR P0, PT, R22, UR36, P0 ;  /* 0x0000002416007c0c */ /* 0x000fe20008706670 */
[----:B------:R-:W5:Y:S01]  /*2040*/  LDG.E.U16 R8, desc[UR12][R14.64+0x2c] ;  /* 0x00002c0c0e087981 */ /* 0x000f62000c1e1500 */
[----:B------:R-:W-:Y:S02]  /*2050*/  LOP3.LUT R25, R23, R20, RZ, 0xfc, !PT ;  /* 0x0000001417197212 */ /* 0x000fe400078efcff */
[----:B------:R-:W0:Y:S01]  /*2060*/  LDC.64 R22, c[0x0][0x2a0] ;  /* 0x0000a800ff167b82 */ /* 0x000e220000000a00 */
[----:B------:R-:W-:Y:S02]  /*2070*/  ISETP.GE.OR P2, PT, R13, UR27, P2 ;  /* 0x0000001b0d007c0c */ /* 0x000fe40009746670 */
[----:B------:R-:W-:-:S02]  /*2080*/  ISETP.LT.OR P1, PT, R25, RZ, P1 ;  /* 0x000000ff1900720c */ /* 0x000fc40000f21670 */
[----:B------:R-:W-:Y:S01]  /*2090*/  ISETP.GE.OR P2, PT, R21, UR36, P2 ;  /* 0x0000002415007c0c */ /* 0x000fe20009746670 */
[----:B------:R-:W5:Y:S01]  /*20a0*/  @!P4 LDG.E.U16 R24, desc[UR12][R16.64+0x8] ;  /* 0x0000080c1018c981 */ /* 0x000f62000c1e1500 */
[----:B------:R-:W-:-:S03]  /*20b0*/  ISETP.GE.OR P1, PT, R13, UR27, P1 ;  /* 0x0000001b0d007c0c */ /* 0x000fc60008f26670 */
[----:B------:R-:W5:Y:S01]  /*20c0*/  @!P3 LDG.E.U16 R21, desc[UR12][R16.64+0x6] ;  /* 0x0000060c1015b981 */ /* 0x000f62000c1e1500 */
[----:B------:R-:W-:-:S03]  /*20d0*/  ISETP.GE.OR P1, PT, R20, UR36, P1 ;  /* 0x0000002414007c0c */ /* 0x000fc60008f26670 */
[----:B------:R-:W5:Y:S04]  /*20e0*/  @!P0 LDG.E.U16 R25, desc[UR12][R18.64+0x4] ;  /* 0x0000040c12198981 */ /* 0x000f68000c1e1500 */
[----:B------:R-:W5:Y:S04]  /*20f0*/  LDG.E.U16 R13, desc[UR12][R14.64+0x32] ;  /* 0x0000320c0e0d7981 */ /* 0x000f68000c1e1500 */
[----:B------:R-:W5:Y:S01]  /*2100*/  @!P2 LDG.E.U16 R20, desc[UR12][R18.64+0x6] ;  /* 0x0000060c1214a981 */ /* 0x000f62000c1e1500 */
[----:B0-----:R-:W-:-:S03]  /*2110*/  IMAD.WIDE R22, R7, 0x2, R22 ;  /* 0x0000000207167825 */ /* 0x001fc600078e0216 */
[----:B------:R2:W5:Y:S04]  /*2120*/  LDG.E.U16 R16, desc[UR12][R14.64+0x34] ;  /* 0x0000340c0e107981 */ /* 0x000568000c1e1500 */
[----:B------:R-:W5:Y:S04]  /*2130*/  @!P1 LDG.E.U16 R17, desc[UR12][R18.64+0x8] ;  /* 0x0000080c12119981 */ /* 0x000f68000c1e1500 */
[----:B------:R-:W5:Y:S01]  /*2140*/  LDG.E.U16 R22, desc[UR12][R22.64] ;  /* 0x0000000c16167981 */ /* 0x000f62000c1e1500 */
[----:B------:R-:W-:Y:S02]  /*2150*/  IMAD R12, R12, UR33, RZ ;  /* 0x000000210c0c7c24 */ /* 0x000fe4000f8e02ff */
[----:B------:R-:W-:-:S02]  /*2160*/  IMAD R9, R9, UR31, RZ ;  /* 0x0000001f09097c24 */ /* 0x000fc4000f8e02ff */
[----:B------:R-:W-:Y:S02]  /*2170*/  IMAD R10, R10, UR38, RZ ;  /* 0x000000260a0a7c24 */ /* 0x000fe4000f8e02ff */
[----:B------:R-:W-:Y:S02]  /*2180*/  IMAD R7, R7, UR30, RZ ;  /* 0x0000001e07077c24 */ /* 0x000fe4000f8e02ff */
[----:B---3--:R-:W-:Y:S02]  /*2190*/  IMAD.U32 R27, R27, 0x10000, RZ ;  /* 0x000100001b1b7824 */ /* 0x008fe400078e00ff */
[----:B--2---:R-:W-:Y:S02]  /*21a0*/  IMAD.U32 R15, R26, 0x10000, RZ ;  /* 0x000100001a0f7824 */ /* 0x004fe400078e00ff */
[----:B----4-:R-:W-:Y:S02]  /*21b0*/  IMAD.U32 R29, R6, 0x10000, RZ ;  /* 0x00010000061d7824 */ /* 0x010fe400078e00ff */
[----:B-----5:R-:W-:-:S02]  /*21c0*/  @!P5 IMAD.U32 R5, R5, 0x10000, RZ ;  /* 0x000100000505d824 */ /* 0x020fc400078e00ff */
[----:B------:R-:W-:Y:S02]  /*21d0*/  IMAD.U32 R8, R8, 0x10000, RZ ;  /* 0x0001000008087824 */ /* 0x000fe400078e00ff */
[----:B------:R-:W-:Y:S01]  /*21e0*/  @!P5 FFMA.FTZ R4, R29, R5, R4 ;  /* 0x000000051d04d223 */ /* 0x000fe20000010004 */
[----:B------:R-:W-:Y:S02]  /*21f0*/  @!P4 IMAD.U32 R5, R24, 0x10000, RZ ;  /* 0x000100001805c824 */ /* 0x000fe400078e00ff */
[----:B------:R-:W-:-:S04]  /*2200*/  @!P3 IMAD.U32 R21, R21, 0x10000, RZ ;  /* 0x000100001515b824 */ /* 0x000fc800078e00ff */
[----:B------:R-:W-:Y:S01]  /*2210*/  @!P3 FFMA.FTZ R4, R8, R21, R4 ;  /* 0x000000150804b223 */ /* 0x000fe20000010004 */
[----:B------:R-:W-:-:S03]  /*2220*/  @!P0 IMAD.U32 R25, R25, 0x10000, RZ ;  /* 0x0001000019198824 */ /* 0x000fc600078e00ff */
[----:B------:R-:W-:Y:S01]  /*2230*/  @!P4 FFMA.FTZ R4, R27, R5, R4 ;  /* 0x000000051b04c223 */ /* 0x000fe20000010004 */
[----:B------:R-:W-:Y:S02]  /*2240*/  IMAD.U32 R13, R13, 0x10000, RZ ;  /* 0x000100000d0d7824 */ /* 0x000fe400078e00ff */
[----:B------:R-:W-:Y:S02]  /*2250*/  IMAD R6, R11, UR32, RZ ;  /* 0x000000200b067c24 */ /* 0x000fe4000f8e02ff */
[----:B------:R-:W-:Y:S01]  /*2260*/  @!P0 FFMA.FTZ R4, R15, R25, R4 ;  /* 0x000000190f048223 */ /* 0x000fe20000010004 */
[----:B------:R-:W-:-:S04]  /*2270*/  @!P2 IMAD.U32 R5, R20, 0x10000, RZ ;  /* 0x000100001405a824 */ /* 0x000fc800078e00ff */
[----:B------:R-:W-:Y:S01]  /*2280*/  @!P2 FFMA.FTZ R4, R13, R5, R4 ;  /* 0x000000050d04a223 */ /* 0x000fe20000010004 */
[--C-:B------:R-:W-:Y:S01]  /*2290*/  IADD3 R8, P0, P2, R9, R6, R12.reuse ;  /* 0x0000000609087210 */ /* 0x100fe20007a1e00c */
[----:B------:R-:W-:Y:S01]  /*22a0*/  IMAD.U32 R11, R16, 0x10000, RZ ;  /* 0x00010000100b7824 */ /* 0x000fe200078e00ff */
[----:B------:R-:W-:Y:S01]  /*22b0*/  SHF.R.S32.HI R5, RZ, 0x1f, R12 ;  /* 0x0000001fff057819 */ /* 0x000fe2000001140c */
[----:B------:R-:W-:Y:S01]  /*22c0*/  @!P1 IMAD.U32 R17, R17, 0x10000, RZ ;  /* 0x0001000011119824 */ /* 0x000fe200078e00ff */
[----:B------:R-:W-:Y:S02]  /*22d0*/  SHF.R.S32.HI R6, RZ, 0x1f, R6 ;  /* 0x0000001fff067819 */ /* 0x000fe40000011406 */
[----:B------:R-:W-:Y:S01]  /*22e0*/  SHF.R.S32.HI R9, RZ, 0x1f, R9 ;  /* 0x0000001fff097819 */ /* 0x000fe20000011409 */
[----:B------:R-:W-:-:S03]  /*22f0*/  @!P1 FFMA.FTZ R4, R11, R17, R4 ;  /* 0x000000110b049223 */ /* 0x000fc60000010004 */
[----:B------:R-:W-:Y:S01]  /*2300*/  IADD3.X R6, R9, R6, R5, P0, P2 ;  /* 0x0000000609067210 */ /* 0x000fe200007e4405 */
[----:B------:R-:W-:Y:S01]  /*2310*/  IMAD.U32 R5, R22, 0x10000, RZ ;  /* 0x0001000016057824 */ /* 0x000fe200078e00ff */
[--C-:B------:R-:W-:Y:S02]  /*2320*/  IADD3 R8, P0, P1, R10, R8, R7.reuse ;  /* 0x000000080a087210 */ /* 0x100fe4000791e007 */
[----:B------:R-:W-:Y:S02]  /*2330*/  SHF.R.S32.HI R10, RZ, 0x1f, R10 ;  /* 0x0000001fff0a7819 */ /* 0x000fe4000001140a */
[----:B------:R-:W-:Y:S01]  /*2340*/  SHF.R.S32.HI R7, RZ, 0x1f, R7 ;  /* 0x0000001fff077819 */ /* 0x000fe20000011407 */
[----:B------:R-:W-:-:S03]  /*2350*/  FADD.FTZ R5, R5, R4 ;  /* 0x0000000405057221 */ /* 0x000fc60000010000 */
[----:B------:R-:W-:Y:S02]  /*2360*/  IADD3.X R7, R10, R6, R7, P0, P1 ;  /* 0x000000060a077210 */ /* 0x000fe400007e2407 */
[C---:B------:R-:W-:Y:S02]  /*2370*/  LEA R4, P0, R8.reuse, UR34, 0x1 ;  /* 0x0000002208047c11 */ /* 0x040fe4000f8008ff */
[----:B------:R-:W-:Y:S02]  /*2380*/  F2FP.BF16.F32.PACK_AB R6, RZ, R5 ;  /* 0x00000005ff06723e */ /* 0x000fe400000010ff */
[----:B------:R-:W-:Y:S02]  /*2390*/  LEA.HI.X R5, R8, UR35, R7, 0x1, P0 ;  /* 0x0000002308057c11 */ /* 0x000fe400080f0c07 */
[----:B------:R-:W-:-:S03]  /*23a0*/  IADD3 R2, P0, R2, UR9, RZ ;  /* 0x0000000902027c10 */ /* 0x000fc6000ff1e0ff */
[----:B------:R0:W-:Y:S02]  /*23b0*/  STG.E.U16 desc[UR12][R4.64], R6 ;  /* 0x0000000604007986 */ /* 0x0001e4000c10150c */
[----:B------:R-:W-:Y:S01]  /*23c0*/  IMAD.X R3, RZ, RZ, R3, P0 ;  /* 0x000000ffff037224 */ /* 0x000fe200000e0603 */
[----:B------:R-:W-:-:S04]  /*23d0*/  ISETP.GE.U32.AND P0, PT, R2, UR8, PT ;  /* 0x0000000802007c0c */ /* 0x000fc8000bf06070 */
[----:B------:R-:W-:-:S13]  /*23e0*/  ISETP.GE.AND.EX P0, PT, R3, UR14, PT, P0 ;  /* 0x0000000e03007c0c */ /* 0x000fda000bf06300 */
[----:B0-----:R-:W-:Y:S05]  /*23f0*/  @!P0 BRA `(.L_x_355) ;  /* 0xffffffe0004c8947 */ /* 0x001fea000383ffff */
[----:B------:R-:W-:Y:S05]  /*2400*/  BSYNC B0 ;  /* 0x0000000000007941 */ /* 0x000fea0003800000 */
.L_x_354:
[----:B------:R-:W-:Y:S05]  /*2410*/  EXIT ;  /* 0x000000000000794d */ /* 0x000fea0003800000 */
.L_x_353:
        /* <DEDUP_REMOVED lines=24> */
.L_x_357:
[----:B------:R-:W0:Y:S01]  /*25a0*/  LDC R11, c[0x0][0x254] ;  /* 0x00009500ff0b7b82 */ /* 0x000e220000000800 */
[----:B------:R-:W-:Y:S02]  /*25b0*/  IABS R7, R2 ;  /* 0x0000000200077213 */ /* 0x000fe40000000000 */
[----:B------:R-:W-:-:S03]  /*25c0*/  ISETP.NE.AND P3, PT, R0, RZ, PT ;  /* 0x000000ff0000720c */ /* 0x000fc60003f65270 */
[----:B------:R-:W-:Y:S02]  /*25d0*/  IMAD.HI.U32 R4, R7, UR5, RZ ;  /* 0x0000000507047c27 */ /* 0x000fe4000f8e00ff */
[----:B------:R-:W1:Y:S02]  /*25e0*/  LDC R5, c[0x0][0x258] ;  /* 0x00009600ff057b82 */ /* 0x000e640000000800 */
[----:B------:R-:W-:-:S06]  /*25f0*/  IMAD.MOV R8, RZ, RZ, -R4 ;  /* 0x000000ffff087224 */ /* 0x000fcc00078e0a04 */
[----:B------:R-:W2:Y:S01]  /*2600*/  LDC R9, c[0x0][0x250] ;  /* 0x00009400ff097b82 */ /* 0x000ea20000000800 */
[----:B0-----:R-:W-:-:S07]  /*2610*/  IABS R6, R11 ;  /* 0x0000000b00067213 */ /* 0x001fce0000000000 */
[----:B------:R-:W0:Y:S01]  /*2620*/  LDC.64 R22, c[0x0][0x2a8] ;  /* 0x0000aa00ff167b82 */ /* 0x000e220000000a00 */
[----:B------:R-:W3:Y:S01]  /*2630*/  I2F.RP R14, R6 ;  /* 0x00000006000e7306 */ /* 0x000ee20000209400 */
[----:B-1----:R-:W-:-:S05]  /*2640*/  IABS R10, R5 ;  /* 0x00000005000a7213 */ /* 0x002fca0000000000 */
[----:B------:R-:W-:Y:S01]  /*2650*/  IMAD R7, R10, R8, R7 ;  /* 0x000000080a077224 */ /* 0x000fe200078e0207 */
[----:B--2---:R-:W-:-:S04]  /*2660*/  IABS R8, R9 ;  /* 0x0000000900087213 */ /* 0x004fc80000000000 */
[----:B------:R-:W-:Y:S01]  /*2670*/  ISETP.LT.U32.AND P1, PT, R7, UR18, PT ;  /* 0x0000001207007c0c */ /* 0x000fe2000bf21070 */
[----:B---3--:R-:W1:-:S12]  /*2680*/  MUFU.RCP R14, R14 ;  /* 0x0000000e000e7308 */ /* 0x008e580000001000 */
[----:B------:R-:W-:Y:S02]  /*2690*/  @!P1 IMAD.IADD R7, R7, 0x1, -R10 ;  /* 0x0000000107079824 */ /* 0x000fe400078e0a0a */
[----:B------:R-:W-:Y:S01]  /*26a0*/  @!P1 VIADD R4, R4, 0x1 ;  /* 0x0000000104049836 */ /* 0x000fe20000000000 */
[----:B------:R-:W-:Y:S01]  /*26b0*/  ISETP.NE.AND P1, PT, R5, RZ, PT ;  /* 0x000000ff0500720c */ /* 0x000fe20003f25270 */
[----:B-1----:R-:W-:Y:S01]  /*26c0*/  VIADD R12, R14, 0xffffffe ;  /* 0x0ffffffe0e0c7836 */ /* 0x002fe20000000000 */
[----:B------:R-:W-:Y:S02]  /*26d0*/  ISETP.GE.U32.AND P0, PT, R7, UR18, PT ;  /* 0x0000001207007c0c */ /* 0x000fe4000bf06070 */
[----:B------:R-:W-:Y:S01]  /*26e0*/  LOP3.LUT R7, R2, R5, RZ, 0x3c, !PT ;  /* 0x0000000502077212 */ /* 0x000fe200078e3cff */
[----:B------:R1:W2:Y:S03]  /*26f0*/  F2I.FTZ.U32.TRUNC.NTZ R13, R12 ;  /* 0x0000000c000d7305 */ /* 0x0002a6000021f000 */
[----:B------:R-:W-:Y:S01]  /*2700*/  ISETP.GE.AND P2, PT, R7, RZ, PT ;  /* 0x000000ff0700720c */ /* 0x000fe20003f46270 */
[----:B-1----:R-:W-:-:S06]  /*2710*/  IMAD.MOV.U32 R12, RZ, RZ, RZ ;  /* 0x000000ffff0c7224 */ /* 0x002fcc00078e00ff */
[----:B------:R-:W-:Y:S02]  /*2720*/  @P0 VIADD R4, R4, 0x1 ;  /* 0x0000000104040836 */ /* 0x000fe40000000000 */
[----:B--2---:R-:W-:-:S04]  /*2730*/  IMAD.MOV R7, RZ, RZ, -R13 ;  /* 0x000000ffff077224 */ /* 0x004fc800078e0a0d */
[----:B------:R-:W-:Y:S01]  /*2740*/  @!P2 IMAD.MOV R4, RZ, RZ, -R4 ;  /* 0x000000ffff04a224 */ /* 0x000fe200078e0a04 */
[----:B------:R-:W-:Y:S01]  /*2750*/  @!P1 LOP3.LUT R4, RZ, R5, RZ, 0x33, !PT ;  /* 0x00000005ff049212 */ /* 0x000fe200078e33ff */
[----:B------:R-:W-:-:S03]  /*2760*/  IMAD R7, R7, R6, RZ ;  /* 0x0000000607077224 */ /* 0x000fc600078e02ff */
[----:B------:R-:W-:Y:S01]  /*2770*/  IABS R14, R4 ;  /* 0x00000004000e7213 */ /* 0x000fe20000000000 */
[----:B------:R-:W-:-:S04]  /*2780*/  IMAD.HI.U32 R10, R13, R7, R12 ;  /* 0x000000070d0a7227 */ /* 0x000fc800078e000c */
[----:B------:R-:W-:Y:S02]  /*2790*/  IMAD.MOV.U32 R7, RZ, RZ, R14 ;  /* 0x000000ffff077224 */ /* 0x000fe400078e000e */
[----:B------:R-:W1:Y:S01]  /*27a0*/  I2F.RP R14, R8 ;  /* 0x00000008000e7306 */ /* 0x000e620000209400 */
[----:B------:R-:W-:Y:S02]  /*27b0*/  IMAD.MOV R20, RZ, RZ, -R4 ;  /* 0x000000ffff147224 */ /* 0x000fe400078e0a04 */
[----:B------:R-:W-:-:S04]  /*27c0*/  IMAD.HI.U32 R10, R10, R7, RZ ;  /* 0x000000070a0a7227 */ /* 0x000fc800078e00ff */
[----:B------:R-:W-:Y:S02]  /*27d0*/  IMAD.MOV R12, RZ, RZ, -R10 ;  /* 0x000000ffff0c7224 */ /* 0x000fe400078e0a0a */
[----:B------:R-:W-:Y:S02]  /*27e0*/  IMAD R20, R5, R20, R2 ;  /* 0x0000001405147224 */ /* 0x000fe400078e0202 */
[C---:B------:R-:W-:Y:S01]  /*27f0*/  IMAD R7, R6.reuse, R12, R7 ;  /* 0x0000000c06077224 */ /* 0x040fe200078e0207 */
[----:B-1----:R-:W1:Y:S04]  /*2800*/  MUFU.RCP R14, R14 ;  /* 0x0000000e000e7308 */ /* 0x002e680000001000 */
[----:B------:R-:W-:-:S13]  /*2810*/  ISETP.GT.U32.AND P1, PT, R6, R7, PT ;  /* 0x000000070600720c */ /* 0x000fda0003f24070 */
[----:B------:R-:W-:Y:S02]  /*2820*/  @!P1 IMAD.IADD R7, R7, 0x1, -R6 ;  /* 0x0000000107079824 */ /* 0x000fe400078e0a06 */
[----:B------:R-:W-:Y:S01]  /*2830*/  @!P1 VIADD R10, R10, 0x1 ;  /* 0x000000010a0a9836 */ /* 0x000fe20000000000 */
[----:B------:R-:W-:Y:S01]  /*2840*/  ISETP.NE.AND P1, PT, R11, RZ, PT ;  /* 0x000000ff0b00720c */ /* 0x000fe20003f25270 */
[----:B-1----:R-:W-:Y:S01]  /*2850*/  VIADD R12, R14, 0xffffffe ;  /* 0x0ffffffe0e0c7836 */ /* 0x002fe20000000000 */
[----:B------:R-:W-:Y:S02]  /*2860*/  ISETP.GE.U32.AND P0, PT, R7, R6, PT ;  /* 0x000000060700720c */ /* 0x000fe40003f06070 */
[----:B------:R-:W-:Y:S01]  /*2870*/  LOP3.LUT R6, R4, R11, RZ, 0x3c, !PT ;  /* 0x0000000b04067212 */ /* 0x000fe200078e3cff */
[----:B------:R-:W1:Y:S01]  /*2880*/  LDC R7, c[0x0][0x24c] ;  /* 0x00009300ff077b82 */ /* 0x000e620000000800 */
[----:B------:R2:W3:Y:S02]  /*2890*/  F2I.FTZ.U32.TRUNC.NTZ R13, R12 ;  /* 0x0000000c000d7305 */ /* 0x0004e4000021f000 */
[----:B------:R-:W-:-:S07]  /*28a0*/  ISETP.GE.AND P2, PT, R6, RZ, PT ;  /* 0x000000ff0600720c */ /* 0x000fce0003f46270 */
[----:B------:R-:W-:Y:S02]  /*28b0*/  @P0 VIADD R10, R10, 0x1 ;  /* 0x000000010a0a0836 */ /* 0x000fe40000000000 */
[----:B--2---:R-:W-:Y:S02]  /*28c0*/  IMAD.MOV.U32 R12, RZ, RZ, RZ ;  /* 0x000000ffff0c7224 */ /* 0x004fe400078e00ff */
[----:B------:R-:W-:Y:S02]  /*28d0*/  IMAD.MOV.U32 R6, RZ, RZ, R10 ;  /* 0x000000ffff067224 */ /* 0x000fe400078e000a */
[----:B---3--:R-:W-:Y:S02]  /*28e0*/  IMAD.MOV R15, RZ, RZ, -R13 ;  /* 0x000000ffff0f7224 */ /* 0x008fe400078e0a0d */
[----:B------:R-:W-:Y:S01]  /*28f0*/  @!P2 IMAD.MOV R6, RZ, RZ, -R6 ;  /* 0x000000ffff06a224 */ /* 0x000fe200078e0a06 */
[----:B------:R-:W-:Y:S01]  /*2900*/  @!P1 LOP3.LUT R6, RZ, R11, RZ, 0x33, !PT ;  /* 0x0000000bff069212 */ /* 0x000fe200078e33ff */
[----:B------:R-:W-:-:S03]  /*2910*/  IMAD R15, R15, R8, RZ ;  /* 0x000000080f0f7224 */ /* 0x000fc600078e02ff */
[----:B------:R-:W-:Y:S01]  /*2920*/  IABS R14, R6 ;  /* 0x00000006000e7213 */ /* 0x000fe20000000000 */
[----:B------:R-:W-:Y:S01]  /*2930*/  IMAD.HI.U32 R12, R13, R15, R12 ;  /* 0x0000000f0d0c7227 */ /* 0x000fe200078e000c */
[----:B-1----:R-:W-:-:S03]  /*2940*/  IABS R10, R7 ;  /* 0x00000007000a7213 */ /* 0x002fc60000000000 */
[----:B------:R-:W-:Y:S01]  /*2950*/  IMAD.MOV.U32 R13, RZ, RZ, R14 ;  /* 0x000000ffff0d7224 */ /* 0x000fe200078e000e */
[----:B------:R-:W1:Y:S03]  /*2960*/  I2F.RP R15, R10 ;  /* 0x0000000a000f7306 */ /* 0x000e660000209400 */
[----:B------:R-:W-:-:S04]  /*2970*/  IMAD.HI.U32 R14, R12, R13, RZ ;  /* 0x0000000d0c0e7227 */ /* 0x000fc800078e00ff */
[----:B------:R-:W-:-:S04]  /*2980*/  IMAD.MOV R12, RZ, RZ, -R14 ;  /* 0x000000ffff0c7224 */ /* 0x000fc800078e0a0e */
        /* <DEDUP_REMOVED lines=18> */
[----:B------:R-:W-:Y:S01]  /*2ab0*/  IMAD.HI.U32 R8, R13, R15, R12 ;  /* 0x0000000f0d087227 */ /* 0x000fe200078e000c */
[----:B------:R-:W-:-:S03]  /*2ac0*/  IABS R15, R0 ;  /* 0x00000000000f7213 */ /* 0x000fc60000000000 */
[----:B------:R-:W-:Y:S02]  /*2ad0*/  IMAD.MOV.U32 R13, RZ, RZ, R16 ;  /* 0x000000ffff0d7224 */ /* 0x000fe400078e0010 */
[----:B------:R-:W1:Y:S02]  /*2ae0*/  I2F.RP R16, R15 ;  /* 0x0000000f00107306 */ /* 0x000e640000209400 */
[----:B------:R-:W-:-:S04]  /*2af0*/  IMAD.HI.U32 R8, R8, R13, RZ ;  /* 0x0000000d08087227 */ /* 0x000fc800078e00ff */
[----:B------:R-:W-:-:S04]  /*2b00*/  IMAD.MOV R12, RZ, RZ, -R8 ;  /* 0x000000ffff0c7224 */ /* 0x000fc800078e0a08 */
[----:B------:R-:W-:-:S05]  /*2b10*/  IMAD R13, R10, R12, R13 ;  /* 0x0000000c0a0d7224 */ /* 0x000fca00078e020d */
[----:B------:R-:W-:Y:S01]  /*2b20*/  ISETP.GT.U32.AND P1, PT, R10, R13, PT ;  /* 0x0000000d0a00720c */ /* 0x000fe20003f24070 */
[----:B-1----:R-:W1:-:S12]  /*2b30*/  MUFU.RCP R16, R16 ;  /* 0x0000001000107308 */ /* 0x002e580000001000 */
[----:B------:R-:W-:Y:S02]  /*2b40*/  @!P1 IMAD.IADD R13, R13, 0x1, -R10 ;  /* 0x000000010d0d9824 */ /* 0x000fe400078e0a0a */
[----:B------:R-:W-:Y:S01]  /*2b50*/  @!P1 VIADD R8, R8, 0x1 ;  /* 0x0000000108089836 */ /* 0x000fe20000000000 */
[----:B------:R-:W-:Y:S02]  /*2b60*/  ISETP.NE.AND P1, PT, R7, RZ, PT ;  /* 0x000000ff0700720c */ /* 0x000fe40003f25270 */
[----:B------:R-:W-:Y:S01]  /*2b70*/  ISETP.GE.U32.AND P0, PT, R13, R10, PT ;  /* 0x0000000a0d00720c */ /* 0x000fe20003f06070 */
[----:B-1----:R-:W-:Y:S01]  /*2b80*/  VIADD R12, R16, 0xffffffe ;  /* 0x0ffffffe100c7836 */ /* 0x002fe20000000000 */
[----:B------:R-:W-:-:S03]  /*2b90*/  LOP3.LUT R10, R14, R7, RZ, 0x3c, !PT ;  /* 0x000000070e0a7212 */ /* 0x000fc600078e3cff */
[----:B------:R1:W2:Y:S01]  /*2ba0*/  F2I.FTZ.U32.TRUNC.NTZ R13, R12 ;  /* 0x0000000c000d7305 */ /* 0x0002a2000021f000 */
[----:B------:R-:W-:-:S07]  /*2bb0*/  ISETP.GE.AND P2, PT, R10, RZ, PT ;  /* 0x000000ff0a00720c */ /* 0x000fce0003f46270 */
[----:B------:R-:W-:Y:S02]  /*2bc0*/  @P0 VIADD R8, R8, 0x1 ;  /* 0x0000000108080836 */ /* 0x000fe40000000000 */
[----:B-1----:R-:W-:Y:S02]  /*2bd0*/  IMAD.MOV.U32 R12, RZ, RZ, RZ ;  /* 0x000000ffff0c7224 */ /* 0x002fe400078e00ff */
[----:B------:R-:W-:Y:S02]  /*2be0*/  IMAD.MOV.U32 R10, RZ, RZ, R8 ;  /* 0x000000ffff0a7224 */ /* 0x000fe400078e0008 */
[----:B--2---:R-:W-:Y:S02]  /*2bf0*/  IMAD.MOV R16, RZ, RZ, -R13 ;  /* 0x000000ffff107224 */ /* 0x004fe400078e0a0d */
[----:B------:R-:W-:Y:S01]  /*2c00*/  @!P2 IMAD.MOV R10, RZ, RZ, -R10 ;  /* 0x000000ffff0aa224 */ /* 0x000fe200078e0a0a */
[----:B------:R-:W-:Y:S01]  /*2c10*/  @!P1 LOP3.LUT R10, RZ, R7, RZ, 0x33, !PT ;  /* 0x00000007ff0a9212 */ /* 0x000fe200078e33ff */
[----:B------:R-:W-:-:S04]  /*2c20*/  IMAD R17, R16, R15, RZ ;  /* 0x0000000f10117224 */ /* 0x000fc800078e02ff */
[----:B------:R-:W-:-:S04]  /*2c30*/  IMAD.MOV R8, RZ, RZ, -R10 ;  /* 0x000000ffff087224 */ /* 0x000fc800078e0a0a */
[--C-:B------:R-:W-:Y:S01]  /*2c40*/  IMAD R7, R7, R8, R14.reuse ;  /* 0x0000000807077224 */ /* 0x100fe200078e020e */
[----:B------:R-:W-:Y:S01]  /*2c50*/  IABS R8, R0 ;  /* 0x0000000000087213 */ /* 0x000fe20000000000 */
[----:B------:R-:W-:-:S03]  /*2c60*/  IMAD.MOV R14, RZ, RZ, -R14 ;  /* 0x000000ffff0e7224 */ /* 0x000fc600078e0a0e */
[----:B------:R-:W-:Y:S01]  /*2c70*/  IABS R16, R7 ;  /* 0x0000000700107213 */ /* 0x000fe20000000000 */
[----:B------:R-:W-:Y:S02]  /*2c80*/  IMAD.MOV R18, RZ, RZ, -R8 ;  /* 0x000000ffff127224 */ /* 0x000fe400078e0a08 */
[----:B------:R-:W-:-:S04]  /*2c90*/  IMAD.HI.U32 R8, R13, R17, R12 ;  /* 0x000000110d087227 */ /* 0x000fc800078e000c */
[----:B------:R-:W-:Y:S02]  /*2ca0*/  IMAD.MOV.U32 R13, RZ, RZ, R16 ;  /* 0x000000ffff0d7224 */ /* 0x000fe400078e0010 */
[----:B------:R-:W-:Y:S02]  /*2cb0*/  IMAD.MOV.U32 R16, RZ, RZ, R18 ;  /* 0x000000ffff107224 */ /* 0x000fe400078e0012 */
[----:B------:R-:W-:-:S04]  /*2cc0*/  IMAD.HI.U32 R8, R8, R13, RZ ;  /* 0x0000000d08087227 */ /* 0x000fc800078e00ff */
[----:B------:R-:W-:Y:S02]  /*2cd0*/  IMAD R16, R8, R16, R13 ;  /* 0x0000001008107224 */ /* 0x000fe400078e020d */
[----:B------:R-:W1:Y:S01]  /*2ce0*/  LDC.64 R12, c[0x0][0x2b8] ;  /* 0x0000ae00ff0c7b82 */ /* 0x000e620000000a00 */
[----:B------:R-:W-:Y:S02]  /*2cf0*/  IMAD R9, R9, R14, R6 ;  /* 0x0000000e09097224 */ /* 0x000fe400078e0206 */
[----:B------:R-:W-:Y:S02]  /*2d00*/  ISETP.GT.U32.AND P1, PT, R15, R16, PT ;  /* 0x000000100f00720c */ /* 0x000fe40003f24070 */
[----:B0-----:R-:W-:-:S11]  /*2d10*/  IMAD R24, R9, R22, -UR21 ;  /* 0x8000001509187e24 */ /* 0x001fd6000f8e0216 */
[----:B------:R-:W-:Y:S02]  /*2d20*/  @!P1 IMAD.IADD R16, R16, 0x1, -R15 ;  /* 0x0000000110109824 */ /* 0x000fe400078e0a0f */
[----:B------:R-:W-:-:S03]  /*2d30*/  @!P1 VIADD R8, R8, 0x1 ;  /* 0x0000000108089836 */ /* 0x000fc60000000000 */
[----:B------:R-:W-:Y:S01]  /*2d40*/  ISETP.GE.U32.AND P0, PT, R16, R15, PT ;  /* 0x0000000f1000720c */ /* 0x000fe20003f06070 */
[----:B------:R-:W-:Y:S01]  /*2d50*/  IMAD.MOV R15, RZ, RZ, -R6 ;  /* 0x000000ffff0f7224 */ /* 0x000fe200078e0a06 */
[----:B------:R-:W-:Y:S01]  /*2d60*/  LOP3.LUT R16, R7, R0, RZ, 0x3c, !PT ;  /* 0x0000000007107212 */ /* 0x000fe200078e3cff */
[----:B-1----:R-:W-:Y:S02]  /*2d70*/  IMAD R13, R20, UR20, -R13 ;  /* 0x00000014140d7c24 */ /* 0x002fe4000f8e0a0d */
[----:B------:R-:W-:Y:S01]  /*2d80*/  IMAD R11, R11, R15, R4 ;  /* 0x0000000f0b0b7224 */ /* 0x000fe200078e0204 */
[----:B------:R-:W-:Y:S01]  /*2d90*/  ISETP.GE.AND P2, PT, R16, RZ, PT ;  /* 0x000000ff1000720c */ /* 0x000fe20003f46270 */
[----:B------:R-:W0:Y:S01]  /*2da0*/  LDC.64 R14, c[0x0][0x270] ;  /* 0x00009c00ff0e7b82 */ /* 0x000e220000000a00 */
[----:B------:R-:W-:Y:S02]  /*2db0*/  IMAD R6, R24, UR23, RZ ;  /* 0x0000001718067c24 */ /* 0x000fe4000f8e02ff */
[----:B------:R-:W-:-:S02]  /*2dc0*/  IMAD R23, R11, R23, -R12 ;  /* 0x000000170b177224 */ /* 0x000fc400078e0a0c */
[----:B------:R-:W-:Y:S02]  /*2dd0*/  IMAD R12, R13, UR25, RZ ;  /* 0x000000190d0c7c24 */ /* 0x000fe4000f8e02ff */
[----:B------:R-:W-:Y:S01]  /*2de0*/  @P0 VIADD R8, R8, 0x1 ;  /* 0x0000000108080836 */ /* 0x000fe20000000000 */
[C---:B------:R-:W-:Y:S01]  /*2df0*/  LOP3.LUT R5, R23.reuse, R24, RZ, 0xfc, !PT ;  /* 0x0000001817057212 */ /* 0x040fe200078efcff */
[----:B------:R-:W-:Y:S01]  /*2e00*/  IMAD R17, R23, UR24, RZ ;  /* 0x0000001817117c24 */ /* 0x000fe2000f8e02ff */
[----:B------:R-:W-:Y:S01]  /*2e10*/  ISETP.GE.AND P0, PT, R24, UR26, PT ;  /* 0x0000001a18007c0c */ /* 0x000fe2000bf06270 */
[----:B------:R-:W-:Y:S01]  /*2e20*/  IMAD.MOV.U32 R4, RZ, RZ, R8 ;  /* 0x000000ffff047224 */ /* 0x000fe200078e0008 */
[----:B------:R-:W-:Y:S02]  /*2e30*/  LOP3.LUT R8, R5, R13, RZ, 0xfc, !PT ;  /* 0x0000000d05087212 */ /* 0x000fe400078efcff */
[----:B------:R-:W-:Y:S01]  /*2e40*/  SHF.R.S32.HI R16, RZ, 0x1f, R12 ;  /* 0x0000001fff107819 */ /* 0x000fe2000001140c */
[----:B------:R-:W-:Y:S01]  /*2e50*/  @!P2 IMAD.MOV R4, RZ, RZ, -R4 ;  /* 0x000000ffff04a224 */ /* 0x000fe200078e0a04 */
[----:B------:R-:W-:-:S02]  /*2e60*/  @!P3 LOP3.LUT R4, RZ, R0, RZ, 0x33, !PT ;  /* 0x00000000ff04b212 */ /* 0x000fc400078e33ff */
[----:B------:R-:W-:Y:S01]  /*2e70*/  ISETP.LT.OR P1, PT, R8, RZ, P0 ;  /* 0x000000ff0800720c */ /* 0x000fe20000721670 */
[----:B------:R-:W-:Y:S01]  /*2e80*/  VIADD R8, R13, 0x1 ;  /* 0x000000010d087836 */ /* 0x000fe20000000000 */
[----:B------:R-:W-:Y:S02]  /*2e90*/  IADD3 R25, P2, P3, R6, R17, R12 ;  /* 0x0000001106197210 */ /* 0x000fe40007b5e00c */
[----:B------:R-:W-:Y:S01]  /*2ea0*/  SHF.R.S32.HI R19, RZ, 0x1f, R17 ;  /* 0x0000001fff137819 */ /* 0x000fe20000011411 */
[----:B------:R-:W-:Y:S01]  /*2eb0*/  IMAD R17, R4, UR22, RZ ;  /* 0x0000001604117c24 */ /* 0x000fe2000f8e02ff */
[----:B------:R-:W-:Y:S01]  /*2ec0*/  SHF.R.S32.HI R12, RZ, 0x1f, R6 ;  /* 0x0000001fff0c7819 */ /* 0x000fe20000011406 */
[----:B------:R-:W-:Y:S01]  /*2ed0*/  IMAD R6, R10, UR31, RZ ;  /* 0x0000001f0a067c24 */ /* 0x000fe2000f8e02ff */
[----:B------:R-:W-:Y:S02]  /*2ee0*/  ISETP.GE.OR P1, PT, R23, UR27, P1 ;  /* 0x0000001b17007c0c */ /* 0x000fe40008f26670 */
[----:B------:R-:W-:-:S02]  /*2ef0*/  IADD3.X R12, R12, R19, R16, P2, P3 ;  /* 0x000000130c0c7210 */ /* 0x000fc400017e6410 */
[--C-:B------:R-:W-:Y:S02]  /*2f00*/  IADD3 R25, P3, P4, R17, R25, R6.reuse ;  /* 0x0000001911197210 */ /* 0x100fe40007c7e006 */
[----:B------:R-:W-:Y:S02]  /*2f10*/  SHF.R.S32.HI R22, RZ, 0x1f, R6 ;  /* 0x0000001fff167819 */ /* 0x000fe40000011406 */
[----:B------:R-:W-:Y:S01]  /*2f20*/  SHF.R.S32.HI R19, RZ, 0x1f, R17 ;  /* 0x0000001fff137819 */ /* 0x000fe20000011411 */
[----:B------:R-:W-:Y:S01]  /*2f30*/  IMAD R17, R7, UR19, RZ ;  /* 0x0000001307117c24 */ /* 0x000fe2000f8e02ff */
[----:B------:R-:W-:Y:S02]  /*2f40*/  ISETP.GE.OR P1, PT, R13, UR30, P1 ;  /* 0x0000001e0d007c0c */ /* 0x000fe40008f26670 */
[----:B------:R-:W-:Y:S01]  /*2f50*/  LOP3.LUT R4, R5, R8, RZ, 0xfc, !PT ;  /* 0x0000000805047212 */ /* 0x000fe200078efcff */
[----:B0-----:R-:W-:Y:S01]  /*2f60*/  IMAD.WIDE R14, R17, 0x2, R14 ;  /* 0x00000002110e7825 */ /* 0x001fe200078e020e */
[----:B------:R-:W-:-:S02]  /*2f70*/  IADD3.X R22, R19, R12, R22, P3, P4 ;  /* 0x0000000c13167210 */ /* 0x000fc40001fe8416 */
[----:B------:R-:W-:Y:S01]  /*2f80*/  LEA R16, P3, R25, UR28, 0x1 ;  /* 0x0000001c19107c11 */ /* 0x000fe2000f8608ff */
[----:B------:R-:W-:Y:S01]  /*2f90*/  VIADD R12, R13, 0x2 ;  /* 0x000000020d0c7836 */ /* 0x000fe20000000000 */
[----:B------:R-:W-:Y:S01]  /*2fa0*/  ISETP.LT.OR P2, PT, R4, RZ, P0 ;  /* 0x000000ff0400720c */ /* 0x000fe20000741670 */
[----:B------:R-:W2:Y:S01]  /*2fb0*/  LDG.E.U16 R6, desc[UR12][R14.64] ;  /* 0x0000000c0e067981 */ /* 0x000ea2000c1e1500 */
[----:B------:R-:W-:Y:S02]  /*2fc0*/  LEA.HI.X R17, R25, UR29, R22, 0x1, P3 ;  /* 0x0000001d19117c11 */ /* 0x000fe400098f0c16 */
[----:B------:R-:W-:Y:S01]  /*2fd0*/  ISETP.GE.OR P2, PT, R23, UR27, P2 ;  /* 0x0000001b17007c0c */ /* 0x000fe20009746670 */
[----:B------:R-:W3:Y:S01]  /*2fe0*/  LDG.E.U16 R18, desc[UR12][R14.64+0x2] ;  /* 0x0000020c0e127981 */ /* 0x000ee2000c1e1500 */
[----:B------:R-:W-:Y:S02]  /*2ff0*/  LOP3.LUT R4, R5, R12, RZ, 0xfc, !PT ;  /* 0x0000000c05047212 */ /* 0x000fe400078efcff */
[----:B------:R-:W-:Y:S01]  /*3000*/  ISETP.GE.OR P3, PT, R8, UR30, P2 ;  /* 0x0000001e08007c0c */ /* 0x000fe20009766670 */
[----:B------:R-:W4:Y:S01]  /*3010*/  @!P1 LDG.E.U16 R5, desc[UR12][R16.64] ;  /* 0x0000000c10059981 */ /* 0x000f22000c1e1500 */
[----:B------:R-:W-:-:S03]  /*3020*/  ISETP.LT.OR P2, PT, R4, RZ, P0 ;  /* 0x000000ff0400720c */ /* 0x000fc60000741670 */
[----:B------:R-:W5:Y:S01]  /*3030*/  LDG.E.U16 R21, desc[UR12][R14.64+0x4] ;  /* 0x0000040c0e157981 */ /* 0x000f62000c1e1500 */
[----:B------:R-:W-:-:S03]  /*3040*/  ISETP.GE.OR P2, PT, R23, UR27, P2 ;  /* 0x0000001b17007c0c */ /* 0x000fc60009746670 */
[----:B------:R-:W5:Y:S01]  /*3050*/  LDG.E.U16 R28, desc[UR12][R14.64+0xa] ;  /* 0x00000a0c0e1c7981 */ /* 0x000f62000c1e1500 */
[----:B------:R-:W-:-:S03]  /*3060*/  ISETP.GE.OR P2, PT, R12, UR30, P2 ;  /* 0x0000001e0c007c0c */ /* 0x000fc60009746670 */
[----:B------:R-:W5:Y:S10]  /*3070*/  @!P3 LDG.E.U16 R26, desc[UR12][R16.64+0x2] ;  /* 0x0000020c101ab981 */ /* 0x000f74000c1e1500 */
[----:B------:R0:W5:Y:S01]  /*3080*/  @!P2 LDG.E.U16 R19, desc[UR12][R16.64+0x4] ;  /* 0x0000040c1013a981 */ /* 0x000162000c1e1500 */
[----:B------:R-:W-:-:S02]  /*3090*/  IMAD.MOV.U32 R4, RZ, RZ, RZ ;  /* 0x000000ffff047224 */ /* 0x000fc400078e00ff */
[----:B--2---:R-:W-:Y:S02]  /*30a0*/  IMAD.U32 R6, R6, 0x10000, RZ ;  /* 0x0001000006067824 */ /* 0x004fe400078e00ff */
[----:B----4-:R-:W-:Y:S02]  /*30b0*/  @!P1 IMAD.U32 R27, R5, 0x10000, RZ ;  /* 0x00010000051b9824 */ /* 0x010fe400078e00ff */
[----:B------:R-:W-:Y:S02]  /*30c0*/  VIADD R5, R23, 0x1 ;  /* 0x0000000117057836 */ /* 0x000fe40000000000 */
[----:B------:R-:W-:-:S03]  /*30d0*/  @!P1 FFMA.FTZ R4, R6, R27, RZ ;  /* 0x0000001b06049223 */ /* 0x000fc600000100ff */
[----:B------:R-:W-:-:S04]  /*30e0*/  LOP3.LUT R27, R5, R24, RZ, 0xfc, !PT ;  /* 0x00000018051b7212 */ /* 0x000fc800078efcff */
[C---:B------:R-:W-:Y:S01]  /*30f0*/  LOP3.LUT R6, R27.reuse, R13, RZ, 0xfc, !PT ;  /* 0x0000000d1b067212 */ /* 0x040fe200078efcff */
[----:B---3--:R-:W-:Y:S01]  /*3100*/  IMAD.U32 R18, R18, 0x10000, RZ ;  /* 0x0001000012127824 */ /* 0x008fe200078e00ff */
[----:B0-----:R-:W-:Y:S01]  /*3110*/  LOP3.LUT R16, R27, R8, RZ, 0xfc, !PT ;  /* 0x000000081b107212 */ /* 0x001fe200078efcff */
[----:B-----5:R-:W-:Y:S01]  /*3120*/  @!P3 IMAD.U32 R29, R26, 0x10000, RZ ;  /* 0x000100001a1db824 */ /* 0x020fe200078e00ff */
[----:B------:R-:W-:-:S03]  /*3130*/  ISETP.LT.OR P1, PT, R6, RZ, P0 ;  /* 0x000000ff0600720c */ /* 0x000fc60000721670 */
[----:B------:R-:W-:Y:S01]  /*3140*/  @!P3 FFMA.FTZ R4, R18, R29, R4 ;  /* 0x0000001d1204b223 */ /* 0x000fe20000010004 */
[----:B------:R-:W-:Y:S02]  /*3150*/  ISETP.GE.OR P1, PT, R5, UR27, P1 ;  /* 0x0000001b05007c0c */ /* 0x000fe40008f26670 */
[----:B------:R-:W-:Y:S01]  /*3160*/  ISETP.LT.OR P3, PT, R16, RZ, P0 ;  /* 0x000000ff1000720c */ /* 0x000fe20000761670 */
[----:B------:R-:W-:Y:S01]  /*3170*/  IMAD.U32 R29, R21, 0x10000, RZ ;  /* 0x00010000151d7824 */ /* 0x000fe200078e00ff */
[----:B------:R-:W-:Y:S01]  /*3180*/  IADD3 R6, P4, R25, UR15, RZ ;  /* 0x0000000f19067c10 */ /* 0x000fe2000ff9e0ff */
[----:B------:R-:W-:Y:S01]  /*3190*/  @!P2 IMAD.U32 R17, R19, 0x10000, RZ ;  /* 0x000100001311a824 */ /* 0x000fe200078e00ff */
[----:B------:R-:W-:Y:S01]  /*31a0*/  ISETP.GE.OR P1, PT, R13, UR30, P1 ;  /* 0x0000001e0d007c0c */ /* 0x000fe20008f26670 */
[----:B------:R-:W2:Y:S01]  /*31b0*/  LDG.E.U16 R16, desc[UR12][R14.64+0x8] ;  /* 0x0000080c0e107981 */ /* 0x000ea2000c1e1500 */
[----:B------:R-:W-:Y:S01]  /*31c0*/  ISETP.GE.OR P3, PT, R5, UR27, P3 ;  /* 0x0000001b05007c0c */ /* 0x000fe20009f66670 */
[----:B------:R-:W-:Y:S01]  /*31d0*/  @!P2 FFMA.FTZ R4, R29, R17, R4 ;  /* 0x000000111d04a223 */ /* 0x000fe20000010004 */
[----:B------:R-:W-:Y:S01]  /*31e0*/  IADD3.X R21, R22, UR16, RZ, P4, !PT ;  /* 0x0000001016157c10 */ /* 0x000fe2000a7fe4ff */
[----:B------:R-:W3:Y:S01]  /*31f0*/  LDG.E.U16 R17, desc[UR12][R14.64+0x6] ;  /* 0x0000060c0e117981 */ /* 0x000ee2000c1e1500 */
[----:B------:R-:W-:-:S02]  /*3200*/  LEA R18, P4, R6, UR28, 0x1 ;  /* 0x0000001c06127c11 */ /* 0x000fc4000f8808ff */
[----:B------:R-:W-:Y:S02]  /*3210*/  ISETP.GE.OR P2, PT, R8, UR30, P3 ;  /* 0x0000001e08007c0c */ /* 0x000fe40009f46670 */
[----:B------:R-:W-:-:S05]  /*3220*/  LEA.HI.X R19, R6, UR29, R21, 0x1, P4 ;  /* 0x0000001d06137c11 */ /* 0x000fca000a0f0c15 */
[----:B------:R-:W4:Y:S06]  /*3230*/  @!P1 LDG.E.U16 R21, desc[UR12][R18.64+0x4] ;  /* 0x0000040c12159981 */ /* 0x000f2c000c1e1500 */
[----:B------:R-:W5:Y:S01]  /*3240*/  @!P2 LDG.E.U16 R6, desc[UR12][R18.64+0x6] ;  /* 0x0000060c1206a981 */ /* 0x000f62000c1e1500 */
[----:B------:R-:W-:-:S04]  /*3250*/  LOP3.LUT R27, R27, R12, RZ, 0xfc, !PT ;  /* 0x0000000c1b1b7212 */ /* 0x000fc800078efcff */
[----:B------:R-:W-:Y:S01]  /*3260*/  ISETP.LT.OR P3, PT, R27, RZ, P0 ;  /* 0x000000ff1b00720c */ /* 0x000fe20000761670 */
[----:B------:R-:W-:-:S03]  /*3270*/  IMAD.U32 R26, RZ, RZ, UR15 ;  /* 0x0000000fff1a7e24 */ /* 0x000fc6000f8e00ff */
[----:B------:R-:W-:Y:S01]  /*3280*/  ISETP.GE.OR P3, PT, R5, UR27, P3 ;  /* 0x0000001b05007c0c */ /* 0x000fe20009f66670 */
[----:B---3--:R-:W-:Y:S02]  /*3290*/  IMAD.U32 R17, R17, 0x10000, RZ ;  /* 0x0001000011117824 */ /* 0x008fe400078e00ff */
[----:B----4-:R-:W-:-:S04]  /*32a0*/  @!P1 IMAD.U32 R21, R21, 0x10000, RZ ;  /* 0x0001000015159824 */ /* 0x010fc800078e00ff */
[----:B------:R-:W-:Y:S01]  /*32b0*/  @!P1 FFMA.FTZ R4, R17, R21, R4 ;  /* 0x0000001511049223 */ /* 0x000fe20000010004 */
[----:B------:R-:W-:Y:S01]  /*32c0*/  ISETP.GE.OR P1, PT, R12, UR30, P3 ;  /* 0x0000001e0c007c0c */ /* 0x000fe20009f26670 */
[----:B--2---:R-:W-:Y:S01]  /*32d0*/  IMAD.U32 R21, R16, 0x10000, RZ ;  /* 0x0001000010157824 */ /* 0x004fe200078e00ff */
[----:B------:R-:W-:Y:S01]  /*32e0*/  IADD3 R16, P3, P4, R25, 0x2, R26 ;  /* 0x0000000219107810 */ /* 0x000fe20007c7e01a */
[----:B-----5:R-:W-:Y:S01]  /*32f0*/  @!P2 IMAD.U32 R17, R6, 0x10000, RZ ;  /* 0x000100000611a824 */ /* 0x020fe200078e00ff */
[----:B------:R-:W2:Y:S02]  /*3300*/  LDG.E.U16 R26, desc[UR12][R14.64+0xc] ;  /* 0x00000c0c0e1a7981 */ /* 0x000ea4000c1e1500 */
[----:B------:R-:W-:Y:S01]  /*3310*/  IADD3 R6, P5, R16, UR15, RZ ;  /* 0x0000000f10067c10 */ /* 0x000fe2000ffbe0ff */
[----:B------:R-:W-:Y:S01]  /*3320*/  @!P2 FFMA.FTZ R4, R21, R17, R4 ;  /* 0x000000111504a223 */ /* 0x000fe20000010004 */
[----:B------:R-:W-:Y:S01]  /*3330*/  IADD3.X R17, R22, UR16, RZ, P3, P4 ;  /* 0x0000001016117c10 */ /* 0x000fe20009fe84ff */
[----:B------:R-:W-:Y:S01]  /*3340*/  VIADD R21, R23, 0x2 ;  /* 0x0000000217157836 */ /* 0x000fe20000000000 */
[----:B------:R-:W-:-:S02]  /*3350*/  LEA R16, P2, R6, UR28, 0x1 ;  /* 0x0000001c06107c11 */ /* 0x000fc4000f8408ff */
[----:B------:R-:W-:Y:S01]  /*3360*/  IADD3.X R17, R17, UR16, RZ, P5, !PT ;  /* 0x0000001011117c10 */ /* 0x000fe2000affe4ff */
[----:B------:R-:W3:Y:S01]  /*3370*/  @!P1 LDG.E.U16 R18, desc[UR12][R18.64+0x8] ;  /* 0x0000080c12129981 */ /* 0x000ee2000c1e1500 */
[----:B------:R-:W-:Y:S02]  /*3380*/  LOP3.LUT R27, R21, R24, RZ, 0xfc, !PT ;  /* 0x00000018151b7212 */ /* 0x000fe400078efcff */
[----:B------:R-:W-:Y:S02]  /*3390*/  LEA.HI.X R17, R6, UR29, R17, 0x1, P2 ;  /* 0x0000001d06117c11 */ /* 0x000fe400090f0c11 */
[----:B------:R-:W-:-:S04]  /*33a0*/  LOP3.LUT R6, R27, R13, RZ, 0xfc, !PT ;  /* 0x0000000d1b067212 */ /* 0x000fc800078efcff */
[----:B------:R-:W-:-:S04]  /*33b0*/  ISETP.LT.OR P2, PT, R6, RZ, P0 ;  /* 0x000000ff0600720c */ /* 0x000fc80000741670 */
[----:B------:R-:W-:-:S04]  /*33c0*/  ISETP.GE.OR P2, PT, R21, UR27, P2 ;  /* 0x0000001b15007c0c */ /* 0x000fc80009746670 */
[----:B------:R-:W-:-:S13]  /*33d0*/  ISETP.GE.OR P2, PT, R13, UR30, P2 ;  /* 0x0000001e0d007c0c */ /* 0x000fda0009746670 */
[----:B------:R-:W4:Y:S01]  /*33e0*/  @!P2 LDG.E.U16 R6, desc[UR12][R16.64+0x4] ;  /* 0x0000040c1006a981 */ /* 0x000f22000c1e1500 */
[----:B------:R-:W-:Y:S02]  /*33f0*/  IMAD.U32 R29, R28, 0x10000, RZ ;  /* 0x000100001c1d7824 */ /* 0x000fe400078e00ff */
[----:B---3--:R-:W-:Y:S01]  /*3400*/  @!P1 IMAD.U32 R19, R18, 0x10000, RZ ;  /* 0x0001000012139824 */ /* 0x008fe200078e00ff */
[----:B------:R-:W-:-:S03]  /*3410*/  LOP3.LUT R18, R27, R8, RZ, 0xfc, !PT ;  /* 0x000000081b127212 */ /* 0x000fc600078efcff */
[----:B------:R-:W-:Y:S01]  /*3420*/  @!P1 FFMA.FTZ R4, R29, R19, R4 ;  /* 0x000000131d049223 */ /* 0x000fe20000010004 */
[----:B------:R-:W-:Y:S01]  /*3430*/  ISETP.LT.OR P1, PT, R18, RZ, P0 ;  /* 0x000000ff1200720c */ /* 0x000fe20000721670 */
[----:B--2---:R-:W-:Y:S01]  /*3440*/  IMAD.U32 R29, R26, 0x10000, RZ ;  /* 0x000100001a1d7824 */ /* 0x004fe200078e00ff */
[----:B------:R-:W-:Y:S01]  /*3450*/  LOP3.LUT R27, R27, R12, RZ, 0xfc, !PT ;  /* 0x0000000c1b1b7212 */ /* 0x000fe200078efcff */
[----:B------:R-:W2:Y:S01]  /*3460*/  LDG.E.U16 R18, desc[UR12][R14.64+0x10] ;  /* 0x0000100c0e127981 */ /* 0x000ea2000c1e1500 */
[----:B------:R-:W-:-:S04]  /*3470*/  ISETP.GE.OR P1, PT, R21, UR27, P1 ;  /* 0x0000001b15007c0c */ /* 0x000fc80008f26670 */
[----:B------:R-:W-:Y:S01]  /*3480*/  ISETP.GE.OR P1, PT, R8, UR30, P1 ;  /* 0x0000001e08007c0c */ /* 0x000fe20008f26670 */
[----:B----4-:R-:W-:Y:S02]  /*3490*/  @!P2 IMAD.U32 R19, R6, 0x10000, RZ ;  /* 0x000100000613a824 */ /* 0x010fe400078e00ff */
[----:B------:R-:W3:Y:S02]  /*34a0*/  LDG.E.U16 R6, desc[UR12][R14.64+0xe] ;  /* 0x00000e0c0e067981 */ /* 0x000ee4000c1e1500 */
[----:B------:R-:W-:-:S08]  /*34b0*/  @!P2 FFMA.FTZ R4, R29, R19, R4 ;  /* 0x000000131d04a223 */ /* 0x000fd00000010004 */
[----:B------:R-:W4:Y:S01]  /*34c0*/  @!P1 LDG.E.U16 R19, desc[UR12][R16.64+0x6] ;  /* 0x0000060c10139981 */ /* 0x000f22000c1e1500 */
[----:B------:R-:W-:-:S04]  /*34d0*/  ISETP.LT.OR P0, PT, R27, RZ, P0 ;  /* 0x000000ff1b00720c */ /* 0x000fc80000701670 */
[----:B------:R-:W-:-:S04]  /*34e0*/  ISETP.GE.OR P0, PT, R21, UR27, P0 ;  /* 0x0000001b15007c0c */ /* 0x000fc80008706670 */
[----:B------:R-:W-:-:S13]  /*34f0*/  ISETP.GE.OR P2, PT, R12, UR30, P0 ;  /* 0x0000001e0c007c0c */ /* 0x000fda0008746670 */
[----:B------:R-:W5:Y:S01]  /*3500*/  @!P2 LDG.E.U16 R27, desc[UR12][R16.64+0x8] ;  /* 0x0000080c101ba981 */ /* 0x000f62000c1e1500 */
[----:B------:R-:W-:-:S05]  /*3510*/  VIADD R26, R24, 0x1 ;  /* 0x00000001181a7836 */ /* 0x000fca0000000000 */
[----:B------:R-:W-:Y:S01]  /*3520*/  ISETP.GE.AND P0, PT, R26, UR26, PT ;  /* 0x0000001a1a007c0c */ /* 0x000fe2000bf06270 */
[----:B---3--:R-:W-:Y:S02]  /*3530*/  IMAD.U32 R29, R6, 0x10000, RZ ;  /* 0x00010000061d7824 */ /* 0x008fe400078e00ff */
[----:B----4-:R-:W-:-:S04]  /*3540*/  @!P1 IMAD.U32 R19, R19, 0x10000, RZ ;  /* 0x0001000013139824 */ /* 0x010fc800078e00ff */
[----:B------:R-:W-:Y:S01]  /*3550*/  @!P1 FFMA.FTZ R4, R29, R19, R4 ;  /* 0x000000131d049223 */ /* 0x000fe20000010004 */
[----:B------:R-:W-:-:S04]  /*3560*/  LOP3.LUT R19, R23, R26, RZ, 0xfc, !PT ;  /* 0x0000001a17137212 */ /* 0x000fc800078efcff */
[----:B------:R-:W-:-:S04]  /*3570*/  LOP3.LUT R6, R19, R13, RZ, 0xfc, !PT ;  /* 0x0000000d13067212 */ /* 0x000fc800078efcff */
[----:B------:R-:W-:-:S04]  /*3580*/  ISETP.LT.OR P1, PT, R6, RZ, P0 ;  /* 0x000000ff0600720c */ /* 0x000fc80000721670 */
[----:B------:R-:W-:-:S04]  /*3590*/  ISETP.GE.OR P1, PT, R23, UR27, P1 ;  /* 0x0000001b17007c0c */ /* 0x000fc80008f26670 */
[----:B------:R-:W-:Y:S02]  /*35a0*/  ISETP.GE.OR P1, PT, R13, UR30, P1 ;  /* 0x0000001e0d007c0c */ /* 0x000fe40008f26670 */
[----:B------:R-:W-:Y:S01]  /*35b0*/  IADD3 R6, P3, R25, UR6, RZ ;  /* 0x0000000619067c10 */ /* 0x000fe2000ff7e0ff */
[----:B--2---:R-:W-:Y:S02]  /*35c0*/  IMAD.U32 R25, R18, 0x10000, RZ ;  /* 0x0001000012197824 */ /* 0x004fe400078e00ff */
[----:B-----5:R-:W-:Y:S01]  /*35d0*/  @!P2 IMAD.U32 R27, R27, 0x10000, RZ ;  /* 0x000100001b1ba824 */ /* 0x020fe200078e00ff */
[----:B------:R-:W-:-:S03]  /*35e0*/  IADD3.X R22, R22, UR7, RZ, P3, !PT ;  /* 0x0000000716167c10 */ /* 0x000fc60009ffe4ff */
[----:B------:R-:W-:-:S04]  /*35f0*/  @!P2 FFMA.FTZ R4, R25, R27, R4 ;  /* 0x0000001b1904a223 */ /* 0x000fc80000010004 */
        /* <DEDUP_REMOVED lines=28> */
[----:B------:R0:W5:Y:S02]  /*37c0*/  @!P3 LDG.E.U16 R18, desc[UR12][R18.64+0x4] ;  /* 0x0000040c1212b981 */ /* 0x000164000c1e1500 */
[----:B0-----:R-:W-:Y:S02]  /*37d0*/  IMAD.U32 R19, RZ, RZ, UR15 ;  /* 0x0000000fff137e24 */ /* 0x001fe4000f8e00ff */
[----:B--2---:R-:W-:Y:S02]  /*37e0*/  IMAD.U32 R29, R25, 0x10000, RZ ;  /* 0x00010000191d7824 */ /* 0x004fe400078e00ff */
[----:B---3--:R-:W-:-:S04]  /*37f0*/  @!P2 IMAD.U32 R25, R16, 0x10000, RZ ;  /* 0x000100001019a824 */ /* 0x008fc800078e00ff */
[----:B------:R-:W-:Y:S01]  /*3800*/  @!P2 FFMA.FTZ R4, R29, R25, R4 ;  /* 0x000000191d04a223 */ /* 0x000fe20000010004 */
[----:B------:R-:W-:-:S04]  /*3810*/  LOP3.LUT R25, R5, R26, RZ, 0xfc, !PT ;  /* 0x0000001a05197212 */ /* 0x000fc800078efcff */
[----:B------:R-:W-:Y:S01]  /*3820*/  LOP3.LUT R16, R25, R13, RZ, 0xfc, !PT ;  /* 0x0000000d19107212 */ /* 0x000fe200078efcff */
[----:B----4-:R-:W-:Y:S02]  /*3830*/  IMAD.U32 R27, R27, 0x10000, RZ ;  /* 0x000100001b1b7824 */ /* 0x010fe400078e00ff */
[----:B-----5:R-:W-:Y:S01]  /*3840*/  @!P3 IMAD.U32 R17, R18, 0x10000, RZ ;  /* 0x000100001211b824 */ /* 0x020fe200078e00ff */
[----:B------:R-:W-:-:S03]  /*3850*/  ISETP.LT.OR P1, PT, R16, RZ, P0 ;  /* 0x000000ff1000720c */ /* 0x000fc60000721670 */
[----:B------:R-:W-:Y:S01]  /*3860*/  @!P3 FFMA.FTZ R4, R27, R17, R4 ;  /* 0x000000111b04b223 */ /* 0x000fe20000010004 */
[----:B------:R-:W-:Y:S01]  /*3870*/  ISETP.GE.OR P1, PT, R5, UR27, P1 ;  /* 0x0000001b05007c0c */ /* 0x000fe20008f26670 */
[----:B------:R-:W-:Y:S01]  /*3880*/  IMAD.U32 R17, RZ, RZ, UR16 ;  /* 0x00000010ff117e24 */ /* 0x000fe2000f8e00ff */
[----:B------:R-:W-:Y:S01]  /*3890*/  IADD3 R19, P2, P3, R19, UR17, R6 ;  /* 0x0000001113137c10 */ /* 0x000fe2000fb5e006 */
[----:B------:R-:W2:Y:S01]  /*38a0*/  LDG.E.U16 R27, desc[UR12][R14.64+0x18] ;  /* 0x0000180c0e1b7981 */ /* 0x000ea2000c1e1500 */
[----:B------:R-:W-:Y:S02]  /*38b0*/  ISETP.GE.OR P1, PT, R13, UR30, P1 ;  /* 0x0000001e0d007c0c */ /* 0x000fe40008f26670 */
        /* <DEDUP_REMOVED lines=44> */
[----:B----4-:R-:W-:-:S03]  /*3b80*/  IMAD.U32 R29, R26, 0x10000, RZ ;  /* 0x000100001a1d7824 */ /* 0x010fc600078e00ff */
[----:B------:R-:W-:Y:S01]  /*3b90*/  ISETP.LT.OR P0, PT, R25, RZ, P0 ;  /* 0x000000ff1900720c */ /* 0x000fe20000701670 */
[----:B------:R-:W-:-:S03]  /*3ba0*/  IMAD.U32 R25, RZ, RZ, UR6 ;  /* 0x00000006ff197e24 */ /* 0x000fc6000f8e00ff */
[----:B------:R-:W-:Y:S01]  /*3bb0*/  ISETP.GE.OR P0, PT, R21, UR27, P0 ;  /* 0x0000001b15007c0c */ /* 0x000fe20008706670 */
[----:B------:R-:W-:Y:S02]  /*3bc0*/  VIADD R24, R24, 0x2 ;  /* 0x0000000218187836 */ /* 0x000fe40000000000 */
[----:B--2---:R-:W-:-:S04]  /*3bd0*/  @!P2 IMAD.U32 R27, R27, 0x10000, RZ ;  /* 0x000100001b1ba824 */ /* 0x004fc800078e00ff */
[----:B------:R-:W-:Y:S01]  /*3be0*/  @!P2 FFMA.FTZ R4, R29, R27, R4 ;  /* 0x0000001b1d04a223 */ /* 0x000fe20000010004 */
[----:B------:R-:W-:Y:S01]  /*3bf0*/  ISETP.GE.OR P2, PT, R12, UR30, P0 ;  /* 0x0000001e0c007c0c */ /* 0x000fe20008746670 */
[----:B------:R-:W-:Y:S01]  /*3c00*/  IMAD.U32 R27, RZ, RZ, UR7 ;  /* 0x00000007ff1b7e24 */ /* 0x000fe2000f8e00ff */
[----:B------:R-:W-:Y:S01]  /*3c10*/  IADD3 R6, P0, P3, R25, UR17, R6 ;  /* 0x0000001119067c10 */ /* 0x000fe2000fb1e006 */
[----:B---3--:R-:W-:-:S03]  /*3c20*/  IMAD.U32 R25, R17, 0x10000, RZ ;  /* 0x0001000011197824 */ /* 0x008fc600078e00ff */
[----:B------:R-:W-:Y:S02]  /*3c30*/  IADD3.X R22, R27, UR10, R22, P0, P3 ;  /* 0x0000000a1b167c10 */ /* 0x000fe400087e6416 */
[----:B------:R-:W-:Y:S01]  /*3c40*/  IADD3 R26, P0, R6, UR17, RZ ;  /* 0x00000011061a7c10 */ /* 0x000fe2000ff1e0ff */
[----:B------:R-:W2:Y:S04]  /*3c50*/  LDG.E.U16 R27, desc[UR12][R14.64+0x22] ;  /* 0x0000220c0e1b7981 */ /* 0x000ea8000c1e1500 */
[----:B------:R-:W3:Y:S01]  /*3c60*/  @!P2 LDG.E.U16 R18, desc[UR12][R18.64+0x8] ;  /* 0x0000080c1212a981 */ /* 0x000ee2000c1e1500 */
        /* <DEDUP_REMOVED lines=9> */
[----:B------:R-:W4:Y:S02]  /*3d00*/  LDG.E.U16 R26, desc[UR12][R14.64+0x24] ;  /* 0x0000240c0e1a7981 */ /* 0x000f24000c1e1500 */
[----:B------:R-:W-:-:S04]  /*3d10*/  ISETP.GE.OR P0, PT, R23, UR27, P0 ;  /* 0x0000001b17007c0c */ /* 0x000fc80008706670 */
[----:B------:R-:W-:-:S13]  /*3d20*/  ISETP.GE.OR P0, PT, R13, UR30, P0 ;  /* 0x0000001e0d007c0c */ /* 0x000fda0008706670 */
[----:B------:R-:W5:Y:S01]  /*3d30*/  @!P0 LDG.E.U16 R19, desc[UR12][R16.64] ;  /* 0x0000000c10138981 */ /* 0x000f62000c1e1500 */
[----:B--2---:R-:W-:Y:S02]  /*3d40*/  IMAD.U32 R29, R27, 0x10000, RZ ;  /* 0x000100001b1d7824 */ /* 0x004fe400078e00ff */
[----:B---3--:R-:W-:Y:S01]  /*3d50*/  @!P2 IMAD.U32 R27, R18, 0x10000, RZ ;  /* 0x00010000121ba824 */ /* 0x008fe200078e00ff */
[----:B------:R-:W-:-:S03]  /*3d60*/  LOP3.LUT R18, R25, R8, RZ, 0xfc, !PT ;  /* 0x0000000819127212 */ /* 0x000fc600078efcff */
[----:B------:R-:W-:Y:S01]  /*3d70*/  @!P2 FFMA.FTZ R4, R29, R27, R4 ;  /* 0x0000001b1d04a223 */ /* 0x000fe20000010004 */
[----:B------:R-:W-:Y:S02]  /*3d80*/  ISETP.LT.OR P2, PT, R18, RZ, P1 ;  /* 0x000000ff1200720c */ /* 0x000fe40000f41670 */
[----:B------:R-:W-:Y:S01]  /*3d90*/  LOP3.LUT R25, R25, R12, RZ, 0xfc, !PT ;  /* 0x0000000c19197212 */ /* 0x000fe200078efcff */
[----:B------:R-:W2:Y:S01]  /*3da0*/  LDG.E.U16 R18, desc[UR12][R14.64+0x28] ;  /* 0x0000280c0e127981 */ /* 0x000ea2000c1e1500 */
[----:B------:R-:W-:Y:S02]  /*3db0*/  ISETP.GE.OR P2, PT, R23, UR27, P2 ;  /* 0x0000001b17007c0c */ /* 0x000fe40009746670 */
[----:B------:R-:W-:Y:S02]  /*3dc0*/  ISETP.LT.OR P3, PT, R25, RZ, P1 ;  /* 0x000000ff1900720c */ /* 0x000fe40000f61670 */
[----:B------:R-:W-:Y:S01]  /*3dd0*/  ISETP.GE.OR P5, PT, R8, UR30, P2 ;  /* 0x0000001e08007c0c */ /* 0x000fe200097a6670 */
[----:B------:R-:W3:Y:S01]  /*3de0*/  LDG.E.U16 R25, desc[UR12][R14.64+0x26] ;  /* 0x0000260c0e197981 */ /* 0x000ee2000c1e1500 */
[----:B------:R-:W-:-:S04]  /*3df0*/  ISETP.GE.OR P2, PT, R23, UR27, P3 ;  /* 0x0000001b17007c0c */ /* 0x000fc80009f46670 */
[----:B------:R-:W-:Y:S01]  /*3e00*/  ISETP.GE.OR P2, PT, R12, UR30, P2 ;  /* 0x0000001e0c007c0c */ /* 0x000fe20009746670 */
[----:B----4-:R-:W-:Y:S02]  /*3e10*/  IMAD.U32 R23, R26, 0x10000, RZ ;  /* 0x000100001a177824 */ /* 0x010fe400078e00ff */
[----:B-----5:R-:W-:-:S04]  /*3e20*/  @!P0 IMAD.U32 R19, R19, 0x10000, RZ ;  /* 0x0001000013138824 */ /* 0x020fc800078e00ff */
[----:B------:R-:W-:Y:S02]  /*3e30*/  @!P0 FFMA.FTZ R4, R23, R19, R4 ;  /* 0x0000001317048223 */ /* 0x000fe40000010004 */
[----:B------:R-:W4:Y:S04]  /*3e40*/  @!P5 LDG.E.U16 R23, desc[UR12][R16.64+0x2] ;  /* 0x0000020c1017d981 */ /* 0x000f28000c1e1500 */
[----:B------:R2:W5:Y:S01]  /*3e50*/  @!P2 LDG.E.U16 R19, desc[UR12][R16.64+0x4] ;  /* 0x0000040c1013a981 */ /* 0x000562000c1e1500 */
[----:B------:R-:W-:-:S04]  /*3e60*/  LOP3.LUT R29, R5, R24, RZ, 0xfc, !PT ;  /* 0x00000018051d7212 */ /* 0x000fc800078efcff */
[C---:B------:R-:W-:Y:S02]  /*3e70*/  LOP3.LUT R26, R29.reuse, R13, RZ, 0xfc, !PT ;  /* 0x0000000d1d1a7212 */ /* 0x040fe400078efcff */
[----:B------:R-:W-:Y:S02]  /*3e80*/  LOP3.LUT R27, R29, R8, RZ, 0xfc, !PT ;  /* 0x000000081d1b7212 */ /* 0x000fe400078efcff */
[----:B------:R-:W-:Y:S02]  /*3e90*/  ISETP.LT.OR P4, PT, R26, RZ, P1 ;  /* 0x000000ff1a00720c */ /* 0x000fe40000f81670 */
[----:B------:R-:W-:Y:S01]  /*3ea0*/  ISETP.LT.OR P3, PT, R27, RZ, P1 ;  /* 0x000000ff1b00720c */ /* 0x000fe20000f61670 */
[----:B------:R-:W-:Y:S01]  /*3eb0*/  IMAD.U32 R27, RZ, RZ, UR15 ;  /* 0x0000000fff1b7e24 */ /* 0x000fe2000f8e00ff */
[----:B------:R-:W-:Y:S02]  /*3ec0*/  LOP3.LUT R26, R29, R12, RZ, 0xfc, !PT ;  /* 0x0000000c1d1a7212 */ /* 0x000fe400078efcff */
[----:B------:R-:W-:-:S02]  /*3ed0*/  ISETP.GE.OR P4, PT, R5, UR27, P4 ;  /* 0x0000001b05007c0c */ /* 0x000fc4000a786670 */
[----:B------:R-:W-:Y:S02]  /*3ee0*/  ISETP.LT.OR P0, PT, R26, RZ, P1 ;  /* 0x000000ff1a00720c */ /* 0x000fe40000f01670 */
[C---:B------:R-:W-:Y:S02]  /*3ef0*/  ISETP.GE.OR P3, PT, R5.reuse, UR27, P3 ;  /* 0x0000001b05007c0c */ /* 0x040fe40009f66670 */
[----:B------:R-:W-:Y:S02]  /*3f00*/  ISETP.GE.OR P0, PT, R5, UR27, P0 ;  /* 0x0000001b05007c0c */ /* 0x000fe40008706670 */
[----:B------:R-:W-:Y:S02]  /*3f10*/  ISETP.GE.OR P3, PT, R8, UR30, P3 ;  /* 0x0000001e08007c0c */ /* 0x000fe40009f66670 */
[----:B------:R-:W-:Y:S01]  /*3f20*/  ISETP.GE.OR P0, PT, R12, UR30, P0 ;  /* 0x0000001e0c007c0c */ /* 0x000fe20008706670 */
[----:B--2---:R-:W-:Y:S02]  /*3f30*/  IMAD.U32 R17, R18, 0x10000, RZ ;  /* 0x0001000012117824 */ /* 0x004fe400078e00ff */
[----:B---3--:R-:W-:-:S02]  /*3f40*/  IMAD.U32 R25, R25, 0x10000, RZ ;  /* 0x0001000019197824 */ /* 0x008fc400078e00ff */
[----:B----4-:R-:W-:-:S04]  /*3f50*/  @!P5 IMAD.U32 R23, R23, 0x10000, RZ ;  /* 0x000100001717d824 */ /* 0x010fc800078e00ff */
[----:B------:R-:W-:Y:S01]  /*3f60*/  @!P5 FFMA.FTZ R4, R25, R23, R4 ;  /* 0x000000171904d223 */ /* 0x000fe20000010004 */
[----:B-----5:R-:W-:Y:S01]  /*3f70*/  @!P2 IMAD.U32 R19, R19, 0x10000, RZ ;  /* 0x000100001313a824 */ /* 0x020fe200078e00ff */
[----:B------:R-:W-:Y:S01]  /*3f80*/  IADD3 R6, P5, P6, R27, UR17, R6 ;  /* 0x000000111b067c10 */ /* 0x000fe2000febe006 */
[----:B------:R-:W-:Y:S01]  /*3f90*/  IMAD.U32 R25, RZ, RZ, UR16 ;  /* 0x00000010ff197e24 */ /* 0x000fe2000f8e00ff */
[----:B------:R-:W-:Y:S01]  /*3fa0*/  LOP3.LUT R23, R21, R24, RZ, 0xfc, !PT ;  /* 0x0000001815177212 */ /* 0x000fe200078efcff */
[----:B------:R-:W-:Y:S01]  /*3fb0*/  @!P2 FFMA.FTZ R4, R17, R19, R4 ;  /* 0x000000131104a223 */ /* 0x000fe20000010004 */
[----:B------:R-:W-:Y:S01]  /*3fc0*/  ISETP.GE.OR P2, PT, R13, UR30, P4 ;  /* 0x0000001e0d007c0c */ /* 0x000fe2000a746670 */
[----:B------:R-:W-:Y:S01]  /*3fd0*/  IMAD.U32 R19, RZ, RZ, UR15 ;  /* 0x0000000fff137e24 */ /* 0x000fe2000f8e00ff */
[----:B------:R-:W-:Y:S02]  /*3fe0*/  IADD3.X R5, R25, UR10, R22, P5, P6 ;  /* 0x0000000a19057c10 */ /* 0x000fe4000afec416 */
[----:B------:R-:W-:-:S02]  /*3ff0*/  LEA R16, P4, R6, UR28, 0x1 ;  /* 0x0000001c06107c11 */ /* 0x000fc4000f8808ff */
[----:B------:R-:W-:Y:S02]  /*4000*/  LOP3.LUT R18, R23, R13, RZ, 0xfc, !PT ;  /* 0x0000000d17127212 */ /* 0x000fe400078efcff */
[--C-:B------:R-:W-:Y:S02]  /*4010*/  LEA.HI.X R17, R6, UR29, R5.reuse, 0x1, P4 ;  /* 0x0000001d06117c11 */ /* 0x100fe4000a0f0c05 */
[----:B------:R-:W-:Y:S02]  /*4020*/  IADD3 R19, P6, P5, R19, 0x2, R6 ;  /* 0x0000000213137810 */ /* 0x000fe40007dde006 */
[----:B------:R-:W-:Y:S01]  /*4030*/  ISETP.LT.OR P4, PT, R18, RZ, P1 ;  /* 0x000000ff1200720c */ /* 0x000fe20000f81670 */
[----:B------:R-:W2:Y:S01]  /*4040*/  LDG.E.U16 R6, desc[UR12][R14.64+0x2a] ;  /* 0x00002a0c0e067981 */ /* 0x000ea2000c1e1500 */
[----:B------:R-:W-:Y:S02]  /*4050*/  LOP3.LUT R22, R23, R8, RZ, 0xfc, !PT ;  /* 0x0000000817167212 */ /* 0x000fe400078efcff */
[----:B------:R-:W-:Y:S01]  /*4060*/  IADD3.X R26, RZ, UR16, R5, P6, P5 ;  /* 0x00000010ff1a7c10 */ /* 0x000fe2000b7ea405 */
[----:B------:R-:W3:Y:S01]  /*4070*/  @!P0 LDG.E.U16 R24, desc[UR12][R16.64+0x8] ;  /* 0x0000080c10188981 */ /* 0x000ee2000c1e1500 */
[----:B------:R-:W-:-:S02]  /*4080*/  ISETP.GE.OR P4, PT, R21, UR27, P4 ;  /* 0x0000001b15007c0c */ /* 0x000fc4000a786670 */
[----:B------:R-:W-:Y:S01]  /*4090*/  ISETP.LT.OR P5, PT, R22, RZ, P1 ;  /* 0x000000ff1600720c */ /* 0x000fe20000fa1670 */
[----:B------:R-:W4:Y:S01]  /*40a0*/  @!P2 LDG.E.U16 R5, desc[UR12][R16.64+0x4] ;  /* 0x0000040c1005a981 */ /* 0x000f22000c1e1500 */
[----:B------:R-:W-:Y:S02]  /*40b0*/  LOP3.LUT R23, R23, R12, RZ, 0xfc, !PT ;  /* 0x0000000c17177212 */ /* 0x000fe400078efcff */
[----:B------:R-:W-:Y:S01]  /*40c0*/  ISETP.GE.OR P4, PT, R13, UR30, P4 ;  /* 0x0000001e0d007c0c */ /* 0x000fe2000a786670 */
[----:B------:R2:W5:Y:S01]  /*40d0*/  @!P3 LDG.E.U16 R22, desc[UR12][R16.64+0x6] ;  /* 0x0000060c1016b981 */ /* 0x000562000c1e1500 */
[----:B------:R-:W-:Y:S02]  /*40e0*/  ISETP.GE.OR P5, PT, R21, UR27, P5 ;  /* 0x0000001b15007c0c */ /* 0x000fe4000afa6670 */
[----:B------:R-:W-:Y:S01]  /*40f0*/  ISETP.LT.OR P1, PT, R23, RZ, P1 ;  /* 0x000000ff1700720c */ /* 0x000fe20000f21670 */
[----:B------:R-:W3:Y:S01]  /*4100*/  LDG.E.U16 R13, desc[UR12][R14.64+0x2c] ;  /* 0x00002c0c0e0d7981 */ /* 0x000ee2000c1e1500 */
[----:B------:R-:W-:-:S02]  /*4110*/  LEA R18, P6, R19, UR28, 0x1 ;  /* 0x0000001c13127c11 */ /* 0x000fc4000f8c08ff */
[----:B------:R-:W-:Y:S01]  /*4120*/  ISETP.GE.OR P5, PT, R8, UR30, P5 ;  /* 0x0000001e08007c0c */ /* 0x000fe2000afa6670 */
[----:B------:R-:W5:Y:S01]  /*4130*/  LDG.E.U16 R23, desc[UR12][R14.64+0x2e] ;  /* 0x00002e0c0e177981 */ /* 0x000f62000c1e1500 */
[----:B------:R-:W-:Y:S02]  /*4140*/  LEA.HI.X R19, R19, UR29, R26, 0x1, P6 ;  /* 0x0000001d13137c11 */ /* 0x000fe4000b0f0c1a */
[----:B------:R-:W-:Y:S01]  /*4150*/  ISETP.GE.OR P1, PT, R21, UR27, P1 ;  /* 0x0000001b15007c0c */ /* 0x000fe20008f26670 */
[----:B------:R-:W5:Y:S03]  /*4160*/  LDG.E.U16 R26, desc[UR12][R14.64+0x30] ;  /* 0x0000300c0e1a7981 */ /* 0x000f66000c1e1500 */
[----:B------:R-:W-:Y:S01]  /*4170*/  ISETP.GE.OR P1, PT, R12, UR30, P1 ;  /* 0x0000001e0c007c0c */ /* 0x000fe20008f26670 */
[----:B------:R-:W5:Y:S04]  /*4180*/  @!P4 LDG.E.U16 R25, desc[UR12][R18.64+0x4] ;  /* 0x0000040c1219c981 */ /* 0x000f68000c1e1500 */
[----:B------:R-:W5:Y:S04]  /*4190*/  LDG.E.U16 R12, desc[UR12][R14.64+0x32] ;  /* 0x0000320c0e0c7981 */ /* 0x000f68000c1e1500 */
[----:B------:R-:W5:Y:S04]  /*41a0*/  @!P5 LDG.E.U16 R8, desc[UR12][R18.64+0x6] ;  /* 0x0000060c1208d981 */ /* 0x000f68000c1e1500 */
[----:B------:R0:W5:Y:S04]  /*41b0*/  LDG.E.U16 R21, desc[UR12][R14.64+0x34] ;  /* 0x0000340c0e157981 */ /* 0x000168000c1e1500 */
[----:B------:R-:W5:Y:S01]  /*41c0*/  @!P1 LDG.E.U16 R16, desc[UR12][R18.64+0x8] ;  /* 0x0000080c12109981 */ /* 0x000f62000c1e1500 */
[----:B------:R-:W-:-:S02]  /*41d0*/  IMAD R20, R20, UR37, RZ ;  /* 0x0000002514147c24 */ /* 0x000fc4000f8e02ff */
[----:B------:R-:W-:Y:S02]  /*41e0*/  IMAD R9, R9, UR35, RZ ;  /* 0x0000002309097c24 */ /* 0x000fe4000f8e02ff */
[----:B------:R-:W-:Y:S02]  /*41f0*/  IMAD R10, R10, UR32, RZ ;  /* 0x000000200a0a7c24 */ /* 0x000fe4000f8e02ff */
[----:B--2---:R-:W-:Y:S02]  /*4200*/  IMAD.U32 R17, R6, 0x10000, RZ ;  /* 0x0001000006117824 */ /* 0x004fe400078e00ff */
[----:B----4-:R-:W-:-:S04]  /*4210*/  @!P2 IMAD.U32 R5, R5, 0x10000, RZ ;  /* 0x000100000505a824 */ /* 0x010fc800078e00ff */
[----:B------:R-:W-:Y:S01]  /*4220*/  @!P2 FFMA.FTZ R4, R17, R5, R4 ;  /* 0x000000051104a223 */ /* 0x000fe20000010004 */
[----:B---3--:R-:W-:Y:S02]  /*4230*/  IMAD.U32 R27, R13, 0x10000, RZ ;  /* 0x000100000d1b7824 */ /* 0x008fe400078e00ff */
[----:B-----5:R-:W-:Y:S02]  /*4240*/  @!P3 IMAD.U32 R13, R22, 0x10000, RZ ;  /* 0x00010000160db824 */ /* 0x020fe400078e00ff */
[----:B------:R-:W-:Y:S02]  /*4250*/  IMAD.U32 R23, R23, 0x10000, RZ ;  /* 0x0001000017177824 */ /* 0x000fe400078e00ff */
[----:B------:R-:W-:Y:S02]  /*4260*/  @!P0 IMAD.U32 R5, R24, 0x10000, RZ ;  /* 0x0001000018058824 */ /* 0x000fe400078e00ff */
[----:B------:R-:W-:Y:S01]  /*4270*/  @!P3 FFMA.FTZ R4, R27, R13, R4 ;  /* 0x0000000d1b04b223 */ /* 0x000fe20000010004 */
[----:B------:R-:W-:-:S03]  /*4280*/  IMAD R6, R11, UR36, RZ ;  /* 0x000000240b067c24 */ /* 0x000fc6000f8e02ff */
[----:B------:R-:W-:Y:S01]  /*4290*/  @!P0 FFMA.FTZ R4, R23, R5, R4 ;  /* 0x0000000517048223 */ /* 0x000fe20000010004 */
[----:B------:R-:W-:Y:S02]  /*42a0*/  IMAD.U32 R5, R26, 0x10000, RZ ;  /* 0x000100001a057824 */ /* 0x000fe400078e00ff */
[----:B------:R-:W-:Y:S01]  /*42b0*/  @!P4 IMAD.U32 R25, R25, 0x10000, RZ ;  /* 0x000100001919c824 */ /* 0x000fe200078e00ff */
[--C-:B------:R-:W-:Y:S02]  /*42c0*/  SHF.R.S32.HI R13, RZ, 0x1f, R20.reuse ;  /* 0x0000001fff0d7819 */ /* 0x100fe40000011414 */
[----:B------:R-:W-:Y:S01]  /*42d0*/  IADD3 R20, P0, P2, R9, R6, R20 ;  /* 0x0000000609147210 */ /* 0x000fe20007a1e014 */
[----:B------:R-:W-:Y:S01]  /*42e0*/  @!P4 FFMA.FTZ R4, R5, R25, R4 ;  /* 0x000000190504c223 */ /* 0x000fe20000010004 */
[----:B------:R-:W-:Y:S01]  /*42f0*/  SHF.R.S32.HI R11, RZ, 0x1f, R6 ;  /* 0x0000001fff0b7819 */ /* 0x000fe20000011406 */
[----:B0-----:R-:W-:Y:S01]  /*4300*/  IMAD.U32 R15, R12, 0x10000, RZ ;  /* 0x000100000c0f7824 */ /* 0x001fe200078e00ff */
[----:B------:R-:W-:Y:S01]  /*4310*/  SHF.R.S32.HI R6, RZ, 0x1f, R9 ;  /* 0x0000001fff067819 */ /* 0x000fe20000011409 */
[----:B------:R-:W-:-:S02]  /*4320*/  @!P5 IMAD.U32 R5, R8, 0x10000, RZ ;  /* 0x000100000805d824 */ /* 0x000fc400078e00ff */
[----:B------:R-:W-:Y:S01]  /*4330*/  IMAD R9, R7, UR34, RZ ;  /* 0x0000002207097c24 */ /* 0x000fe2000f8e02ff */
[----:B------:R-:W-:Y:S01]  /*4340*/  IADD3.X R6, R6, R11, R13, P0, P2 ;  /* 0x0000000b06067210 */ /* 0x000fe200007e440d */
[----:B------:R-:W-:Y:S01]  /*4350*/  @!P5 FFMA.FTZ R4, R15, R5, R4 ;  /* 0x000000050f04d223 */ /* 0x000fe20000010004 */
[----:B------:R-:W-:Y:S02]  /*4360*/  IMAD.U32 R21, R21, 0x10000, RZ ;  /* 0x0001000015157824 */ /* 0x000fe400078e00ff */
[--C-:B------:R-:W-:Y:S01]  /*4370*/  IADD3 R5, P0, P2, R10, R20, R9.reuse ;  /* 0x000000140a057210 */ /* 0x100fe20007a1e009 */
[----:B------:R-:W-:Y:S01]  /*4380*/  @!P1 IMAD.U32 R7, R16, 0x10000, RZ ;  /* 0x0001000010079824 */ /* 0x000fe200078e00ff */
[----:B------:R-:W-:Y:S02]  /*4390*/  SHF.R.S32.HI R10, RZ, 0x1f, R10 ;  /* 0x0000001fff0a7819 */ /* 0x000fe4000001140a */
[----:B------:R-:W-:Y:S01]  /*43a0*/  SHF.R.S32.HI R9, RZ, 0x1f, R9 ;  /* 0x0000001fff097819 */ /* 0x000fe20000011409 */
[----:B------:R-:W-:-:S03]  /*43b0*/  @!P1 FFMA.FTZ R4, R21, R7, R4 ;  /* 0x0000000715049223 */ /* 0x000fc60000010004 */
        /* <DEDUP_REMOVED lines=11> */
.L_x_356:
[----:B------:R-:W-:Y:S05]  /*4470*/  EXIT ;  /* 0x000000000000794d */ /* 0x000fea0003800000 */
.L_x_358:
        /* <DEDUP_REMOVED lines=16> */
.L_x_495:


//--------------------- .text._ZN2at6native51_GLOBAL__N__11011a27_18_DepthwiseConv3d_cu_35e0c7b528conv_depthwise3d_cuda_kernelIN3c104HalfEfLin1ELin1ELin1ELin1ELin1ELin1EEEvNS_27GenericPackedTensorAccessorIKT_Lm5ENS_16DefaultPtrTraitsEiEENS5_IS6_Lm5ES8_iEES9_PS7_iiiiiiiii --------------------------
	.section	.text._ZN2at6native51_GLOBAL__N__11011a27_18_DepthwiseConv3d_cu_35e0c7b528conv_depthwise3d_cuda_kernelIN3c104HalfEfLin1ELin1ELin1ELin1ELin1ELin1EEEvNS_27GenericPackedTensorAccessorIKT_Lm5ENS_16DefaultPtrTraitsEiEENS5_IS6_Lm5ES8_iEES9_PS7_iiiiiiiii,"ax",@progbits
	.align	128
.text._ZN2at6native51_GLOBAL__N__11011a27_18_DepthwiseConv3d_cu_35e0c7b528conv_depthwise3d_cuda_kernelIN3c104HalfEfLin1ELin1ELin1ELin1ELin1ELin1EEEvNS_27GenericPackedTensorAccessorIKT_Lm5ENS_16DefaultPtrTraitsEiEENS5_IS6_Lm5ES8_iEES9_PS7_iiiiiiiii:
        .type           _ZN2at6native51_GLOBAL__N__11011a27_18_DepthwiseConv3d_cu_35e0c7b528conv_depthwise3d_cuda_kernelIN3c104HalfEfLin1ELin1ELin1ELin1ELin1ELin1EEEvNS_27GenericPackedTensorAccessorIKT_Lm5ENS_16DefaultPtrTraitsEiEENS5_IS6_Lm5ES8_iEES9_PS7_iiiiiiiii,@function
        .size           _ZN2at6native51_GLOBAL__N__11011a27_18_DepthwiseConv3d_cu_35e0c7b528conv_depthwise3d_cuda_kernelIN3c104HalfEfLin1ELin1ELin1ELin1ELin1ELin1EEEvNS_27GenericPackedTensorAccessorIKT_Lm5ENS_16DefaultPtrTraitsEiEENS5_IS6_Lm5ES8_iEES9_PS7_iiiiiiiii,(.L_x_496 - _ZN2at6native51_GLOBAL__N__11011a27_18_DepthwiseConv3d_cu_35e0c7b528conv_depthwise3d_cuda_kernelIN3c104HalfEfLin1ELin1ELin1ELin1ELin1ELin1EEEvNS_27GenericPackedTensorAccessorIKT_Lm5ENS_16DefaultPtrTraitsEiEENS5_IS6_Lm5ES8_iEES9_PS7_iiiiiiiii)
        .other          _ZN2at6native51_GLOBAL__N__11011a27_18_DepthwiseConv3d_cu_35e0c7b528conv_depthwise3d_cuda_kernelIN3c104HalfEfLin1ELin1ELin1ELin1ELin1ELin1EEEvNS_27GenericPackedTensorAccessorIKT_Lm5ENS_16DefaultPtrTraitsEiEENS5_IS6_Lm5ES8_iEES9_PS7_iiiiiiiii,@"STO_CUDA_ENTRY STV_DEFAULT"
_ZN2at6native51_GLOBAL__N__11011a27_18_DepthwiseConv3d_cu_35e0c7b528conv_depthwise3d_cuda_kernelIN3c104HalfEfLin1ELin1ELin1ELin1ELin1ELin1EEEvNS_27GenericPackedTensorAccessorIKT_Lm5ENS_16DefaultPtrTraitsEiEENS5_IS6_Lm5ES8_iEES9_PS7_iiiiiiiii:
        /* <DEDUP_REMOVED lines=61> */
.L_x_371:
        /* <DEDUP_REMOVED lines=12> */
[----:B------:R-:W-:Y:S01]  /*0490*/  IMAD R9, R4, R7, RZ ;  /* 0x0000000704097224 */ /* 0x000fe200078e02ff */
[----:B------:R-:W-:-:S10]  /*04a0*/  HFMA2.MMA R4, -RZ, RZ, 0, 0 ;  /* 0x00000000ff047435 */ /* 0x000fd400000001ff */
        /* <DEDUP_REMOVED lines=13> */
[----:B0-----:R-:W-:-:S03]  /*0580*/  VIADD R6, R5, 0xffffffe ;  /* 0x0ffffffe05067836 */ /* 0x001fc60000000000 */
[----:B------:R-:W-:Y:S01]  /*0590*/  ISETP.GE.AND P2, PT, R2, RZ, PT ;  /* 0x000000ff0200720c */ /* 0x000fe20003f46270 */
[----:B------:R0:W1:Y:S01]  /*05a0*/  F2I.FTZ.U32.TRUNC.NTZ R7, R6 ;  /* 0x0000000600077305 */ /* 0x000062000021f000 */
[----:B--2---:R-:W-:-:S05]  /*05b0*/  IABS R2, R10 ;  /* 0x0000000a00027213 */ /* 0x004fca0000000000 */
[----:B------:R-:W-:Y:S02]  /*05c0*/  @P0 IADD3 R21, R21, 0x1, RZ ;  /* 0x0000000115150810 */ /* 0x000fe40007ffe0ff */
[----:B------:R-:W2:Y:S01]  /*05d0*/  I2F.RP R9, R2 ;  /* 0x0000000200097306 */ /* 0x000ea20000209400 */
[----:B0-----:R-:W-:-:S03]  /*05e0*/  IMAD.MOV.U32 R6, RZ, RZ, RZ ;  /* 0x000000ffff067224 */ /* 0x001fc600078e00ff */
[----:B------:R-:W-:Y:S01]  /*05f0*/  @!P2 IMAD.MOV R21, RZ, RZ, -R21 ;  /* 0x000000ffff15a224 */ /* 0x000fe200078e0a15 */
[----:B------:R-:W-:Y:S01]  /*0600*/  @!P1 LOP3.LUT R21, RZ, R3, RZ, 0x33, !PT ;  /* 0x00000003ff159212 */ /* 0x000fe200078e33ff */
[----:B-1----:R-:W-:-:S03]  /*0610*/  IMAD.MOV R5, RZ, RZ, -R7 ;  /* 0x000000ffff057224 */ /* 0x002fc600078e0a07 */
[----:B------:R-:W-:Y:S01]  /*0620*/  IABS R8, R21 ;  /* 0x0000001500087213 */ /* 0x000fe20000000000 */
[----:B------:R-:W-:-:S04]  /*0630*/  IMAD R5, R5, R4, RZ ;  /* 0x0000000405057224 */ /* 0x000fc800078e02ff */
[----:B------:R-:W-:Y:S01]  /*0640*/  IMAD.HI.U32 R6, R7, R5, R6 ;  /* 0x0000000507067227 */ /* 0x000fe200078e0006 */
[----:B--2---:R-:W0:Y:S03]  /*0650*/  MUFU.RCP R9, R9 ;  /* 0x0000000900097308 */ /* 0x004e260000001000 */
[----:B------:R-:W-:Y:S02]  /*0660*/  IMAD.MOV.U32 R7, RZ, RZ, R8 ;  /* 0x000000ffff077224 */ /* 0x000fe400078e0008 */
[----:B------:R-:W1:Y:S02]  /*0670*/  LDC R8, c[0x0][0x24c] ;  /* 0x00009300ff087b82 */ /* 0x000e640000000800 */
[----:B------:R-:W-:-:S04]  /*0680*/  IMAD.HI.U32 R5, R6, R7, RZ ;  /* 0x0000000706057227 */ /* 0x000fc800078e00ff */
[----:B------:R-:W-:-:S04]  /*0690*/  IMAD.MOV R6, RZ, RZ, -R5 ;  /* 0x000000ffff067224 */ /* 0x000fc800078e0a05 */
[----:B------:R-:W-:Y:S02]  /*06a0*/  IMAD R7, R4, R6, R7 ;  /* 0x0000000604077224 */ /* 0x000fe400078e0207 */
[----:B0-----:R-:W-:-:S03]  /*06b0*/  VIADD R6, R9, 0xffffffe ;  /* 0x0ffffffe09067836 */ /* 0x001fc60000000000 */
[----:B------:R-:W-:-:S13]  /*06c0*/  ISETP.GT.U32.AND P1, PT, R4, R7, PT ;  /* 0x000000070400720c */ /* 0x000fda0003f24070 */
[-C--:B------:R-:W-:Y:S01]  /*06d0*/  @!P1 IADD3 R7, R7, -R4.reuse, RZ ;  /* 0x8000000407079210 */ /* 0x080fe20007ffe0ff */
[----:B------:R-:W-:Y:S01]  /*06e0*/  @!P1 VIADD R5, R5, 0x1 ;  /* 0x0000000105059836 */ /* 0x000fe20000000000 */
[----:B------:R-:W-:Y:S02]  /*06f0*/  ISETP.NE.AND P1, PT, R0, RZ, PT ;  /* 0x000000ff0000720c */ /* 0x000fe40003f25270 */
[----:B------:R-:W-:Y:S02]  /*0700*/  ISETP.GE.U32.AND P0, PT, R7, R4, PT ;  /* 0x000000040700720c */ /* 0x000fe40003f06070 */
[----:B------:R-:W-:Y:S01]  /*0710*/  LOP3.LUT R4, R21, R0, RZ, 0x3c, !PT ;  /* 0x0000000015047212 */ /* 0x000fe200078e3cff */
[----:B------:R0:W2:Y:S03]  /*0720*/  F2I.FTZ.U32.TRUNC.NTZ R7, R6 ;  /* 0x0000000600077305 */ /* 0x0000a6000021f000 */
[----:B------:R-:W-:-:S02]  /*0730*/  ISETP.GE.AND P2, PT, R4, RZ, PT ;  /* 0x000000ff0400720c */ /* 0x000fc40003f46270 */
[----:B-1----:R-:W-:Y:S02]  /*0740*/  IABS R4, R8 ;  /* 0x0000000800047213 */ /* 0x002fe40000000000 */
[----:B0-----:R-:W-:-:S03]  /*0750*/  MOV R6, RZ ;  /* 0x000000ff00067202 */ /* 0x001fc60000000f00 */
        /* <DEDUP_REMOVED lines=23> */
[----:B------:R-:W-:Y:S01]  /*08d0*/  @P0 IADD3 R9, R9, 0x1, RZ ;  /* 0x0000000109090810 */ /* 0x000fe20007ffe0ff */
[----:B-1----:R-:W-:-:S05]  /*08e0*/  IMAD.MOV R11, RZ, RZ, -R7 ;  /* 0x000000ffff0b7224 */ /* 0x002fca00078e0a07 */
[----:B------:R-:W-:Y:S01]  /*08f0*/  @!P2 IMAD.MOV R9, RZ, RZ, -R9 ;  /* 0x000000ffff09a224 */ /* 0x000fe200078e0a09 */
[----:B------:R-:W-:Y:S01]  /*0900*/  @!P1 LOP3.LUT R9, RZ, R10, RZ, 0x33, !PT ;  /* 0x0000000aff099212 */ /* 0x000fe200078e33ff */
[----:B------:R-:W-:-:S03]  /*0910*/  IMAD R11, R11, R4, RZ ;  /* 0x000000040b0b7224 */ /* 0x000fc600078e02ff */
[----:B------:R-:W-:Y:S01]  /*0920*/  IABS R2, R9 ;  /* 0x0000000900027213 */ /* 0x000fe20000000000 */
[----:B------:R-:W-:-:S04]  /*0930*/  IMAD.HI.U32 R6, R7, R11, R6 ;  /* 0x0000000b07067227 */ /* 0x000fc800078e0006 */
[----:B------:R-:W-:Y:S02]  /*0940*/  IMAD.MOV.U32 R7, RZ, RZ, R2 ;  /* 0x000000ffff077224 */ /* 0x000fe400078e0002 */
[----:B------:R-:W-:Y:S02]  /*0950*/  IMAD.MOV R11, RZ, RZ, -R5 ;  /* 0x000000ffff0b7224 */ /* 0x000fe400078e0a05 */
[----:B------:R-:W-:Y:S02]  /*0960*/  IMAD.HI.U32 R20, R6, R7, RZ ;  /* 0x0000000706147227 */ /* 0x000fe400078e00ff */
[----:B------:R-:W0:Y:S02]  /*0970*/  LDC R6, c[0x0][0x2bc] ;  /* 0x0000af00ff067b82 */ /* 0x000e240000000800 */
[----:B------:R-:W-:Y:S02]  /*0980*/  IMAD.MOV R2, RZ, RZ, -R20 ;  /* 0x000000ffff027224 */ /* 0x000fe400078e0a14 */
[----:B------:R-:W-:-:S02]  /*0990*/  IMAD R11, R0, R11, R21 ;  /* 0x0000000b000b7224 */ /* 0x000fc400078e0215 */
[----:B------:R-:W-:Y:S01]  /*09a0*/  IMAD R7, R4, R2, R7 ;  /* 0x0000000204077224 */ /* 0x000fe200078e0207 */
[----:B------:R-:W-:-:S04]  /*09b0*/  LOP3.LUT R2, R9, R8, RZ, 0x3c, !PT ;  /* 0x0000000809027212 */ /* 0x000fc800078e3cff */
[----:B------:R-:W-:Y:S02]  /*09c0*/  ISETP.GT.U32.AND P1, PT, R4, R7, PT ;  /* 0x000000070400720c */ /* 0x000fe40003f24070 */
[----:B------:R-:W-:Y:S01]  /*09d0*/  ISETP.GE.AND P2, PT, R2, RZ, PT ;  /* 0x000000ff0200720c */ /* 0x000fe20003f46270 */
[----:B------:R-:W-:-:S04]  /*09e0*/  IMAD.MOV R2, RZ, RZ, -R21 ;  /* 0x000000ffff027224 */ /* 0x000fc800078e0a15 */
[----:B------:R-:W-:-:S06]  /*09f0*/  IMAD R3, R3, R2, R22 ;  /* 0x0000000203037224 */ /* 0x000fcc00078e0216 */
[-C--:B------:R-:W-:Y:S01]  /*0a00*/  @!P1 IADD3 R7, R7, -R4.reuse, RZ ;  /* 0x8000000407079210 */ /* 0x080fe20007ffe0ff */
[----:B------:R-:W-:Y:S01]  /*0a10*/  @!P1 VIADD R20, R20, 0x1 ;  /* 0x0000000114149836 */ /* 0x000fe20000000000 */
[----:B------:R-:W-:Y:S02]  /*0a20*/  ISETP.NE.AND P1, PT, R8, RZ, PT ;  /* 0x000000ff0800720c */ /* 0x000fe40003f25270 */
[----:B------:R-:W-:Y:S01]  /*0a30*/  ISETP.GE.U32.AND P0, PT, R7, R4, PT ;  /* 0x000000040700720c */ /* 0x000fe20003f06070 */
[----:B------:R-:W-:Y:S01]  /*0a40*/  IMAD.MOV.U32 R7, RZ, RZ, RZ ;  /* 0x000000ffff077224 */ /* 0x000fe200078e00ff */
[----:B------:R-:W-:-:S05]  /*0a50*/  IADD3 R4, -R9, RZ, RZ ;  /* 0x000000ff09047210 */ /* 0x000fca0007ffe1ff */
[----:B------:R-:W-:-:S06]  /*0a60*/  IMAD R10, R10, R4, R5 ;  /* 0x000000040a0a7224 */ /* 0x000fcc00078e0205 */
        /* <DEDUP_REMOVED lines=43> */
[----:B------:R-:W-:Y:S01]  /*0d20*/  ULDC UR10, c[0x0][0x22c] ;  /* 0x00008b00000a7ab9 */ /* 0x000fe20000000800 */
[----:B------:R-:W-:Y:S01]  /*0d30*/  @!P2 IMAD.MOV R6, RZ, RZ, -R6 ;  /* 0x000000ffff06a224 */ /* 0x000fe200078e0a06 */
        /* <DEDUP_REMOVED lines=16> */
[----:B------:R-:W-:Y:S02]  /*0e40*/  IADD3.X R3, R6, R7, R12, P0, P1 ;  /* 0x0000000706037210 */ /* 0x000fe400007e240c */
[C---:B------:R-:W-:Y:S02]  /*0e50*/  LEA R0, P0, R4.reuse, UR10, 0x1 ;  /* 0x0000000a04007c11 */ /* 0x040fe4000f8008ff */
[----:B------:R-:W-:Y:S02]  /*0e60*/  MOV R7, RZ ;  /* 0x000000ff00077202 */ /* 0x000fe40000000f00 */
[----:B------:R-:W-:-:S09]  /*0e70*/  LEA.HI.X R2, R4, UR11, R3, 0x1, P0 ;  /* 0x0000000b04027c11 */ /* 0x000fd200080f0c03 */
.L_x_370:
        /* <DEDUP_REMOVED lines=24> */
.L_x_364:
[----:B------:R-:W-:Y:S01]  /*1000*/  IADD3 R4, R4, -0x10, RZ ;  /* 0xfffffff004047810 */ /* 0x000fe20007ffe0ff */
[----:B------:R-:W-:Y:S02]  /*1010*/  IMAD.U32 R13, RZ, RZ, UR4 ;  /* 0x00000004ff0d7e24 */ /* 0x000fe4000f8e00ff */
[----:B------:R-:W-:Y:S01]  /*1020*/  IMAD.U32 R15, RZ, RZ, UR4 ;  /* 0x00000004ff0f7e24 */ /* 0x000fe2000f8e00ff */
[----:B------:R-:W-:Y:S02]  /*1030*/  ISETP.GT.AND P1, PT, R4, 0xc, PT ;  /* 0x0000000c0400780c */ /* 0x000fe40003f24270 */
[----:B------:R-:W-:Y:S01]  /*1040*/  IADD3 R0, P3, P4, R0, -UR4, -R13 ;  /* 0x8000000400007c10 */ /* 0x000fe2000fc7e80d */
[----:B------:R-:W-:-:S03]  /*1050*/  IMAD.U32 R13, RZ, RZ, UR5 ;  /* 0x00000005ff0d7e24 */ /* 0x000fc6000f8e00ff */
[----:B------:R-:W-:Y:S02]  /*1060*/  IADD3 R0, P5, P6, R0, -UR4, -R15 ;  /* 0x8000000400007c10 */ /* 0x000fe4000febe80f */
[----:B------:R-:W-:-:S04]  /*1070*/  IADD3.X R2, R2, ~UR5, ~R13, P3, P4 ;  /* 0x8000000502027c10 */ /* 0x000fc80009fe8c0d */
[----:B------:R-:W-:Y:S01]  /*1080*/  IADD3.X R2, R2, ~UR5, ~R13, P5, P6 ;  /* 0x8000000502027c10 */ /* 0x000fe2000afecc0d */
[----:B------:R-:W-:Y:S06]  /*1090*/  @P1 BRA `(.L_x_364) ;  /* 0xfffffffc00d81947 */ /* 0x000fec000383ffff */
.L_x_363:
        /* <DEDUP_REMOVED lines=9> */
.L_x_362:
[----:B------:R-:W-:Y:S01]  /*1130*/  VIADD R4, R4, 0xfffffffc ;  /* 0xfffffffc04047836 */ /* 0x000fe20000000000 */
[----:B------:R-:W-:-:S04]  /*1140*/  IADD3 R0, P1, R0, -UR4, RZ ;  /* 0x8000000400007c10 */ /* 0x000fc8000ff3e0ff */
[----:B------:R-:W-:Y:S02]  /*1150*/  ISETP.NE.AND P0, PT, R4, RZ, PT ;  /* 0x000000ff0400720c */ /* 0x000fe40003f05270 */
[----:B------:R-:W-:-:S11]  /*1160*/  IADD3.X R2, R2, ~UR5, RZ, P1, !PT ;  /* 0x8000000502027c10 */ /* 0x000fd60008ffe4ff */
[----:B------:R-:W-:Y:S05]  /*1170*/  @P0 BRA `(.L_x_362) ;  /* 0xfffffffc00ec0947 */ /* 0x000fea000383ffff */
.L_x_361:
[----:B------:R-:W-:Y:S01]  /*1180*/  ISETP.NE.AND P0, PT, R3, RZ, PT ;  /* 0x000000ff0300720c */ /* 0x000fe20003f05270 */
[----:B------:R-:W-:Y:S02]  /*1190*/  IMAD.MOV.U32 R14, RZ, RZ, R0 ;  /* 0x000000ffff0e7224 */ /* 0x000fe400078e0000 */
[----:B------:R-:W-:-:S10]  /*11a0*/  IMAD.MOV.U32 R15, RZ, RZ, R2 ;  /* 0x000000ffff0f7224 */ /* 0x000fd400078e0002 */
[----:B------:R-:W-:Y:S05]  /*11b0*/  @!P0 BRA `(.L_x_365) ;  /* 0x0000000800908947 */ /* 0x000fea0003800000 */
[----:B------:R-:W-:Y:S01]  /*11c0*/  ISETP.NE.AND P0, PT, R3, 0x1, PT ;  /* 0x000000010300780c */ /* 0x000fe20003f05270 */
[----:B------:R-:W-:Y:S02]  /*11d0*/  USHF.R.S32.HI UR9, URZ, 0x1f, UR7 ;  /* 0x0000001f3f097899 */ /* 0x000fe40008011407 */
[----:B------:R-:W-:Y:S01]  /*11e0*/  IMAD.U32 R13, RZ, RZ, UR7 ;  /* 0x00000007ff0d7e24 */ /* 0x000fe2000f8e00ff */
[----:B------:R-:W-:-:S03]  /*11f0*/  MOV R15, UR7 ;  /* 0x00000007000f7c02 */ /* 0x000fc60008000f00 */
[----:B------:R-:W-:Y:S01]  /*1200*/  IMAD.U32 R4, RZ, RZ, UR9 ;  /* 0x00000009ff047e24 */ /* 0x000fe2000f8e00ff */
[----:B------:R-:W-:-:S04]  /*1210*/  LEA R14, P1, R13, R0, 0x1 ;  /* 0x000000000d0e7211 */ /* 0x000fc800078208ff */
[----:B------:R-:W-:Y:S01]  /*1220*/  LEA.HI.X R15, R15, R2, R4, 0x1, P1 ;  /* 0x000000020f0f7211 */ /* 0x000fe200008f0c04 */
[----:B------:R-:W-:Y:S08]  /*1230*/  @!P0 BRA `(.L_x_365) ;  /* 0x0000000800708947 */ /* 0x000ff00003800000 */
        /* <DEDUP_REMOVED lines=11> */
.L_x_360:
[----:B------:R-:W-:Y:S01]  /*12f0*/  HFMA2.MMA R4, -RZ, RZ, 0, 0 ;  /* 0x00000000ff047435 */ /* 0x000fe200000001ff */
[----:B------:R-:W-:Y:S02]  /*1300*/  IMAD.MOV.U32 R14, RZ, RZ, R0 ;  /* 0x000000ffff0e7224 */ /* 0x000fe400078e0000 */
[----:B------:R-:W-:-:S08]  /*1310*/  IMAD.MOV.U32 R15, RZ, RZ, R2 ;  /* 0x000000ffff0f7224 */ /* 0x000fd000078e0002 */
.L_x_369:
        /* <DEDUP_REMOVED lines=10> */
[----:B------:R-:W-:Y:S01]  /*13c0*/  ULDC UR9, c[0x0][0x284] ;  /* 0x0000a10000097ab9 */ /* 0x000fe20000000800 */
[----:B------:R-:W-:-:S03]  /*13d0*/  VIADD R4, R4, 0x1 ;  /* 0x0000000104047836 */ /* 0x000fc60000000000 */
[----:B------:R-:W-:Y:S02]  /*13e0*/  LOP3.LUT R0, R3, R6, RZ, 0xfc, !PT ;  /* 0x0000000603007212 */ /* 0x000fe400078efcff */
[----:B------:R-:W-:Y:S01]  /*13f0*/  ISETP.GE.AND P3, PT, R4, UR9, PT ;  /* 0x0000000904007c0c */ /* 0x000fe2000bf66270 */
[----:B------:R-:W-:-:S12]  /*1400*/  @!P0 BRA `(.L_x_366) ;  /* 0x0000000000f48947 */ /* 0x000fd80003800000 */
[----:B------:R-:W-:Y:S01]  /*1410*/  ULDC UR9, c[0x0][0x220] ;  /* 0x0000880000097ab9 */ /* 0x000fe20000000800 */
[----:B------:R-:W-:Y:S01]  /*1420*/  IMAD.MOV.U32 R2, RZ, RZ, RZ ;  /* 0x000000ffff027224 */ /* 0x000fe200078e00ff */
[----:B------:R-:W-:Y:S02]  /*1430*/  ISETP.GE.AND P5, PT, R6, UR9, PT ;  /* 0x0000000906007c0c */ /* 0x000fe4000bfa6270 */
[----:B------:R-:W-:-:S11]  /*1440*/  MOV R24, UR16 ;  /* 0x0000001000187c02 */ /* 0x000fd60008000f00 */
.L_x_367:
[----:B------:R-:W0:Y:S01]  /*1450*/  LDC R27, c[0x0][0x2c8] ;  /* 0x0000b200ff1b7b82 */ /* 0x000e220000000800 */
[----:B------:R-:W-:Y:S01]  /*1460*/  ULDC UR9, c[0x0][0x224] ;  /* 0x0000890000097ab9 */ /* 0x000fe20000000800 */
[----:B------:R-:W-:Y:S01]  /*1470*/  ULDC UR10, c[0x0][0x228] ;  /* 0x00008a00000a7ab9 */ /* 0x000fe20000000800 */
[----:B------:R-:W-:Y:S02]  /*1480*/  IMAD.MOV.U32 R13, RZ, RZ, R17 ;  /* 0x000000ffff0d7224 */ /* 0x000fe400078e0011 */
        /* <DEDUP_REMOVED lines=9> */
[----:B------:R-:W2:Y:S01]  /*1520*/  @!P1 LDG.E.U16 R26, desc[UR14][R14.64] ;  /* 0x0000000e0e1a9981 */ /* 0x000ea2000c1e1500 */
[----:B------:R-:W-:-:S03]  /*1530*/  ISETP.GE.OR P0, PT, R3, UR9, P0 ;  /* 0x0000000903007c0c */ /* 0x000fc60008706670 */
[----:B------:R-:W3:Y:S01]  /*1540*/  LDG.E.U16 R28, desc[UR14][R12.64] ;  /* 0x0000000e0c1c7981 */ /* 0x000ee2000c1e1500 */
[----:B------:R-:W-:Y:S01]  /*1550*/  ISETP.GE.OR P0, PT, R18, UR10, P0 ;  /* 0x0000000a12007c0c */ /* 0x000fe20008706670 */
[----:B------:R-:W-:Y:S02]  /*1560*/  IMAD.U32 R17, RZ, RZ, UR17 ;  /* 0x00000011ff117e24 */ /* 0x000fe4000f8e00ff */
[----:B------:R-:W4:Y:S10]  /*1570*/  LDG.E.U16 R19, desc[UR14][R12.64+0x2] ;  /* 0x0000020e0c137981 */ /* 0x000f34000c1e1500 */
[----:B------:R-:W-:-:S04]  /*1580*/  @!P0 LEA R16, P6, R27, R14, 0x1 ;  /* 0x0000000e1b108211 */ /* 0x000fc800078c08ff */
[----:B------:R-:W-:-:S05]  /*1590*/  @!P0 LEA.HI.X R17, R27, R15, R17, 0x1, P6 ;  /* 0x0000000f1b118211 */ /* 0x000fca00030f0c11 */
[----:B------:R0:W5:Y:S01]  /*15a0*/  @!P0 LDG.E.U16 R16, desc[UR14][R16.64] ;  /* 0x0000000e10108981 */ /* 0x000162000c1e1500 */
[----:B--2---:R-:W-:Y:S02]  /*15b0*/  @!P1 HADD2.F32 R26, -RZ, R26.H0_H0 ;  /* 0x2000001aff1a9230 */ /* 0x004fe40000004100 */
[----:B---3--:R-:W-:-:S05]  /*15c0*/  HADD2.F32 R28, -RZ, R28.H0_H0 ;  /* 0x2000001cff1c7230 */ /* 0x008fca0000004100 */
[----:B------:R-:W-:Y:S01]  /*15d0*/  @!P1 FFMA.FTZ R7, R28, R26, R7 ;  /* 0x0000001a1c079223 */ /* 0x000fe20000010007 */
[----:B------:R-:W-:Y:S01]  /*15e0*/  IADD3 R26, R18, R27, RZ ;  /* 0x0000001b121a7210 */ /* 0x000fe20007ffe0ff */
[----:B------:R-:W2:Y:S03]  /*15f0*/  LDG.E.U16 R28, desc[UR14][R12.64+0x4] ;  /* 0x0000040e0c1c7981 */ /* 0x000ea6000c1e1500 */
[----:B------:R-:W-:-:S04]  /*1600*/  LOP3.LUT R18, R0, R26, RZ, 0xfc, !PT ;  /* 0x0000001a00127212 */ /* 0x000fc800078efcff */
[----:B------:R-:W-:Y:S01]  /*1610*/  ISETP.LT.OR P1, PT, R18, RZ, P5 ;  /* 0x000000ff1200720c */ /* 0x000fe20002f21670 */
[----:B------:R-:W-:-:S03]  /*1620*/  IMAD.IADD R29, R26, 0x1, R27 ;  /* 0x000000011a1d7824 */ /* 0x000fc600078e021b */
[----:B------:R-:W-:-:S04]  /*1630*/  ISETP.GE.OR P1, PT, R3, UR9, P1 ;  /* 0x0000000903007c0c */ /* 0x000fc80008f26670 */
[----:B------:R-:W-:Y:S02]  /*1640*/  ISETP.GE.OR P1, PT, R26, UR10, P1 ;  /* 0x0000000a1a007c0c */ /* 0x000fe40008f26670 */
[----:B0-----:R-:W-:Y:S01]  /*1650*/  LOP3.LUT R17, R0, R29, RZ, 0xfc, !PT ;  /* 0x0000001d00117212 */ /* 0x001fe200078efcff */
[----:B----4-:R-:W-:Y:S01]  /*1660*/  HADD2.F32 R18, -RZ, R19.H0_H0 ;  /* 0x20000013ff127230 */ /* 0x010fe20000004100 */
[----:B------:R-:W3:Y:S01]  /*1670*/  LDG.E.U16 R26, desc[UR14][R12.64+0x6] ;  /* 0x0000060e0c1a7981 */ /* 0x000ee2000c1e1500 */
[----:B-----5:R-:W-:Y:S01]  /*1680*/  @!P0 HADD2.F32 R16, -RZ, R16.H0_H0 ;  /* 0x20000010ff108230 */ /* 0x020fe20000004100 */
[----:B------:R-:W-:-:S04]  /*1690*/  ISETP.LT.OR P6, PT, R17, RZ, P5 ;  /* 0x000000ff1100720c */ /* 0x000fc80002fc1670 */
[----:B------:R-:W-:Y:S01]  /*16a0*/  ISETP.GE.OR P6, PT, R3, UR9, P6 ;  /* 0x0000000903007c0c */ /* 0x000fe2000b7c6670 */
[----:B------:R-:W-:Y:S02]  /*16b0*/  @!P0 FFMA.FTZ R7, R18, R16, R7 ;  /* 0x0000001012078223 */ /* 0x000fe40000010007 */
        /* <DEDUP_REMOVED lines=8> */
[----:B--2---:R-:W-:Y:S02]  /*1740*/  HADD2.F32 R29, -RZ, R28.H0_H0 ;  /* 0x2000001cff1d7230 */ /* 0x004fe40000004100 */
[----:B----4-:R-:W-:-:S05]  /*1750*/  @!P1 HADD2.F32 R28, -RZ, R16.H0_H0 ;  /* 0x20000010ff1c9230 */ /* 0x010fca0000004100 */
[----:B------:R-:W-:Y:S01]  /*1760*/  @!P1 FFMA.FTZ R7, R29, R28, R7 ;  /* 0x0000001c1d079223 */ /* 0x000fe20000010007 */
[----:B------:R-:W-:Y:S01]  /*1770*/  ISETP.NE.AND P1, PT, R24, RZ, PT ;  /* 0x000000ff1800720c */ /* 0x000fe20003f25270 */
[----:B---3--:R-:W-:Y:S01]  /*1780*/  HADD2.F32 R28, -RZ, R26.H0_H0 ;  /* 0x2000001aff1c7230 */ /* 0x008fe20000004100 */
[----:B------:R-:W-:Y:S01]  /*1790*/  IADD3 R16, P0, R12, 0x8, RZ ;  /* 0x000000080c107810 */ /* 0x000fe20007f1e0ff */
[----:B-----5:R-:W-:-:S04]  /*17a0*/  @!P6 HADD2.F32 R26, -RZ, R18.H0_H0 ;  /* 0x20000012ff1ae230 */ /* 0x020fc80000004100 */
[----:B------:R-:W-:Y:S02]  /*17b0*/  IMAD.X R17, RZ, RZ, R13, P0 ;  /* 0x000000ffff117224 */ /* 0x000fe400000e060d */
[----:B------:R-:W-:-:S04]  /*17c0*/  @!P6 FFMA.FTZ R7, R28, R26, R7 ;  /* 0x0000001a1c07e223 */ /* 0x000fc80000010007 */
[----:B------:R-:W-:Y:S05]  /*17d0*/  @P1 BRA `(.L_x_367) ;  /* 0xfffffffc001c1947 */ /* 0x000fea000383ffff */
.L_x_366:
[----:B------:R-:W-:Y:S01]  /*17e0*/  MOV R12, R14 ;  /* 0x0000000e000c7202 */ /* 0x000fe20000000f00 */
[----:B------:R-:W-:-:S04]  /*17f0*/  IMAD.MOV.U32 R13, RZ, RZ, R15 ;  /* 0x000000ffff0d7224 */ /* 0x000fc800078e000f */
[----:B------:R-:W-:Y:S02]  /*1800*/  IMAD.MOV.U32 R14, RZ, RZ, R12 ;  /* 0x000000ffff0e7224 */ /* 0x000fe400078e000c */
        /* <DEDUP_REMOVED lines=17> */
[----:B--2---:R-:W-:Y:S02]  /*1920*/  HADD2.F32 R18, -RZ, R14.H0_H0 ;  /* 0x2000000eff127230 */ /* 0x004fe40000004100 */
[----:B---3--:R-:W-:Y:S02]  /*1930*/  @!P1 HADD2.F32 R14, -RZ, R15.H0_H0 ;  /* 0x2000000fff0e9230 */ /* 0x008fe40000004100 */
[----:B------:R-:W-:-:S03]  /*1940*/  IMAD.U32 R15, RZ, RZ, UR17 ;  /* 0x00000011ff0f7e24 */ /* 0x000fc6000f8e00ff */
[----:B------:R-:W-:Y:S01]  /*1950*/  @!P1 FFMA.FTZ R7, R18, R14, R7 ;  /* 0x0000000e12079223 */ /* 0x000fe20000010007 */
[----:B------:R-:W-:Y:S02]  /*1960*/  MOV R18, R16 ;  /* 0x0000001000127202 */ /* 0x000fe40000000f00 */
[----:B------:R-:W-:Y:S02]  /*1970*/  IADD3 R16, P1, R16, 0x2, RZ ;  /* 0x0000000210107810 */ /* 0x000fe40007f3e0ff */
[----:B------:R-:W-:Y:S01]  /*1980*/  LEA.HI.X R27, R29, R13, R15, 0x1, P4 ;  /* 0x0000000d1d1b7211 */ /* 0x000fe200020f0c0f */
[----:B------:R-:W-:Y:S02]  /*1990*/  IMAD.MOV.U32 R14, RZ, RZ, R26 ;  /* 0x000000ffff0e7224 */ /* 0x000fe400078e001a */
[----:B------:R-:W-:Y:S02]  /*19a0*/  IMAD.X R17, RZ, RZ, R17, P1 ;  /* 0x000000ffff117224 */ /* 0x000fe400008e0611 */
[----:B------:R-:W-:Y:S01]  /*19b0*/  IMAD.MOV.U32 R15, RZ, RZ, R27 ;  /* 0x000000ffff0f7224 */ /* 0x000fe200078e001b */
[----:B------:R-:W-:Y:S06]  /*19c0*/  @!P5 BRA `(.L_x_368) ;  /* 0x000000000074d947 */ /* 0x000fec0003800000 */
[----:B------:R-:W-:-:S04]  /*19d0*/  IADD3 R2, R2, R29, RZ ;  /* 0x0000001d02027210 */ /* 0x000fc80007ffe0ff */
        /* <DEDUP_REMOVED lines=8> */
[----:B--2---:R-:W-:Y:S02]  /*1a60*/  HADD2.F32 R16, -RZ, R14.H0_H0 ;  /* 0x2000000eff107230 */ /* 0x004fe40000004100 */
[----:B---3--:R-:W-:-:S05]  /*1a70*/  @!P1 HADD2.F32 R14, -RZ, R26.H0_H0 ;  /* 0x2000001aff0e9230 */ /* 0x008fca0000004100 */
[----:B------:R-:W-:Y:S01]  /*1a80*/  @!P1 FFMA.FTZ R7, R16, R14, R7 ;  /* 0x0000000e10079223 */ /* 0x000fe20000010007 */
[----:B------:R-:W-:Y:S01]  /*1a90*/  IADD3 R16, P1, R18, 0x4, RZ ;  /* 0x0000000412107810 */ /* 0x000fe20007f3e0ff */
[----:B------:R-:W-:-:S04]  /*1aa0*/  IMAD.WIDE R14, R29, 0x4, R12 ;  /* 0x000000041d0e7825 */ /* 0x000fc800078e020c */
[----:B------:R-:W-:Y:S01]  /*1ab0*/  IMAD.X R17, RZ, RZ, R19, P1 ;  /* 0x000000ffff117224 */ /* 0x000fe200008e0613 */
[----:B------:R-:W-:Y:S07]  /*1ac0*/  @!P4 BRA `(.L_x_368) ;  /* 0x000000000034c947 */ /* 0x000fee0003800000 */
        /* <DEDUP_REMOVED lines=9> */
[----:B--2---:R-:W-:Y:S02]  /*1b60*/  HADD2.F32 R2, -RZ, R0.H0_H0 ;  /* 0x20000000ff027230 */ /* 0x004fe40000004100 */
[----:B---3--:R-:W-:Y:S02]  /*1b70*/  @!P0 HADD2.F32 R0, -RZ, R14.H0_H0 ;  /* 0x2000000eff008230 */ /* 0x008fe40000004100 */
[----:B------:R-:W-:-:S04]  /*1b80*/  IMAD.WIDE R14, R29, 0x6, R12 ;  /* 0x000000061d0e7825 */ /* 0x000fc800078e020c */
[----:B------:R-:W-:-:S07]  /*1b90*/  @!P0 FFMA.FTZ R7, R2, R0, R7 ;  /* 0x0000000002078223 */ /* 0x000fce0000010007 */
.L_x_368:
[----:B------:R-:W-:Y:S02]  /*1ba0*/  USHF.R.S32.HI UR9, URZ, 0x1f, UR7 ;  /* 0x0000001f3f097899 */ /* 0x000fe40008011407 */
[----:B------:R-:W-:-:S05]  /*1bb0*/  IMAD.U32 R3, RZ, RZ, UR7 ;  /* 0x00000007ff037e24 */ /* 0x000fca000f8e00ff */
[----:B------:R-:W-:Y:S02]  /*1bc0*/  LEA R14, P0, R3, R14, 0x1 ;  /* 0x0000000e030e7211 */ /* 0x000fe400078008ff */
[----:B------:R-:W-:-:S04]  /*1bd0*/  MOV R0, UR9 ;  /* 0x0000000900007c02 */ /* 0x000fc80008000f00 */
[----:B------:R-:W-:Y:S01]  /*1be0*/  LEA.HI.X R15, R3, R15, R0, 0x1, P0 ;  /* 0x0000000f030f7211 */ /* 0x000fe200000f0c00 */
[----:B------:R-:W-:Y:S06]  /*1bf0*/  @!P3 BRA `(.L_x_369) ;  /* 0xfffffff400c8b947 */ /* 0x000fec000383ffff */
.L_x_365:
[----:B------:R-:W-:Y:S02]  /*1c00*/  USHF.R.S32.HI UR9, URZ, 0x1f, UR8 ;  /* 0x0000001f3f097899 */ /* 0x000fe40008011408 */
[----:B------:R-:W-:Y:S02]  /*1c10*/  IMAD.U32 R3, RZ, RZ, UR8 ;  /* 0x00000008ff037e24 */ /* 0x000fe4000f8e00ff */
[----:B------:R-:W-:-:S03]  /*1c20*/  USHF.L.U64.HI UR9, UR8, 0x1, UR9 ;  /* 0x0000000108097899 */ /* 0x000fc60008010209 */
[----:B------:R-:W-:-:S04]  /*1c30*/  LEA R0, P0, R3, R14, 0x1 ;  /* 0x0000000e03007211 */ /* 0x000fc800078008ff */
[----:B------:R-:W-:Y:S01]  /*1c40*/  IADD3.X R2, R15, UR9, RZ, P0, !PT ;  /* 0x000000090f027c10 */ /* 0x000fe200087fe4ff */
[----:B------:R-:W-:Y:S08]  /*1c50*/  @!P2 BRA `(.L_x_370) ;  /* 0xfffffff00088a947 */ /* 0x000ff0000383ffff */
.L_x_359:
        /* <DEDUP_REMOVED lines=27> */
[----:B--2---:R-:W-:-:S05]  /*1e10*/  @P0 HADD2.F32 R2, -RZ, R2.H0_H0 ;  /* 0x20000002ff020230 */ /* 0x004fca0000004100 */
[----:B------:R-:W-:Y:S01]  /*1e20*/  @P0 FADD.FTZ R7, R2, R7 ;  /* 0x0000000702070221 */ /* 0x000fe20000010000 */
[C---:B------:R-:W-:Y:S01]  /*1e30*/  LEA R2, P0, R3.reuse, UR10, 0x1 ;  /* 0x0000000a03027c11 */ /* 0x040fe2000f8008ff */
[----:B------:R-:W-:Y:S02]  /*1e40*/  ULDC UR10, c[0x0][0x25c] ;  /* 0x00009700000a7ab9 */ /* 0x000fe40000000800 */
[----:B------:R-:W-:Y:S01]  /*1e50*/  UIMAD UR9, UR9, UR10, URZ ;  /* 0x0000000a090972a4 */ /* 0x000fe2000f8e023f */
[----:B------:R-:W-:Y:S02]  /*1e60*/  LEA.HI.X R3, R3, UR11, R20, 0x1, P0 ;  /* 0x0000000b03037c11 */ /* 0x000fe400080f0c14 */
[----:B------:R-:W-:Y:S01]  /*1e70*/  F2FP.F16.F32.PACK_AB R0, RZ, R7 ;  /* 0x00000007ff00723e */ /* 0x000fe200000000ff */
        /* <DEDUP_REMOVED lines=8> */
.L_x_372:
        /* <DEDUP_REMOVED lines=16> */
.L_x_496:


//--------------------- .text._ZN2at6native51_GLOBAL__N__11011a27_18_DepthwiseConv3d_cu_35e0c7b528conv_depthwise3d_cuda_kernelIN3c104HalfEfLin1ELin1ELin1ELi1ELi1ELi1EEEvNS_27GenericPackedTensorAccessorIKT_Lm5ENS_16DefaultPtrTraitsEiEENS5_IS6_Lm5ES8_iEES9_PS7_iiiiiiiii --------------------------
	.section	.text._ZN2at6native51_GLOBAL__N__11011a27_18_DepthwiseConv3d_cu_35e0c7b528conv_depthwise3d_cuda_kernelIN3c104HalfEfLin1ELin1ELin1ELi1ELi1ELi1EEEvNS_27GenericPackedTensorAccessorIKT_Lm5ENS_16DefaultPtrTraitsEiEENS5_IS6_Lm5ES8_iEES9_PS7_iiiiiiiii,"ax",@progbits
	.align	128
.text._ZN2at6native51_GLOBAL__N__11011a27_18_DepthwiseConv3d_cu_35e0c7b528conv_depthwise3d_cuda_kernelIN3c104HalfEfLin1ELin1ELin1ELi1ELi1ELi1EEEvNS_27GenericPackedTensorAccessorIKT_Lm5ENS_16DefaultPtrTraitsEiEENS5_IS6_Lm5ES8_iEES9_PS7_iiiiiiiii:
        .type           _ZN2at6native51_GLOBAL__N__11011a27_18_DepthwiseConv3d_cu_35e0c7b528conv_depthwise3d_cuda_kernelIN3c104HalfEfLin1ELin1ELin1ELi1ELi1ELi1EEEvNS_27GenericPackedTensorAccessorIKT_Lm5ENS_16DefaultPtrTraitsEiEENS5_IS6_Lm5ES8_iEES9_PS7_iiiiiiiii,@function
        .size           _ZN2at6native51_GLOBAL__N__11011a27_18_DepthwiseConv3d_cu_35e0c7b528conv_depthwise3d_cuda_kernelIN3c104HalfEfLin1ELin1ELin1ELi1ELi1ELi1EEEvNS_27GenericPackedTensorAccessorIKT_Lm5ENS_16DefaultPtrTraitsEiEENS5_IS6_Lm5ES8_iEES9_PS7_iiiiiiiii,(.L_x_497 - _ZN2at6native51_GLOBAL__N__11011a27_18_DepthwiseConv3d_cu_35e0c7b528conv_depthwise3d_cuda_kernelIN3c104HalfEfLin1ELin1ELin1ELi1ELi1ELi1EEEvNS_27GenericPackedTensorAccessorIKT_Lm5ENS_16DefaultPtrTraitsEiEENS5_IS6_Lm5ES8_iEES9_PS7_iiiiiiiii)
        .other          _ZN2at6native51_GLOBAL__N__11011a27_18_DepthwiseConv3d_cu_35e0c7b528conv_depthwise3d_cuda_kernelIN3c104HalfEfLin1ELin1ELin1ELi1ELi1ELi1EEEvNS_27GenericPackedTensorAccessorIKT_Lm5ENS_16DefaultPtrTraitsEiEENS5_IS6_Lm5ES8_iEES9_PS7_iiiiiiiii,@"STO_CUDA_ENTRY STV_DEFAULT"
_ZN2at6native51_GLOBAL__N__11011a27_18_DepthwiseConv3d_cu_35e0c7b528conv_depthwise3d_cuda_kernelIN3c104HalfEfLin1ELin1ELin1ELi1ELi1ELi1EEEvNS_27GenericPackedTensorAccessorIKT_Lm5ENS_16DefaultPtrTraitsEiEENS5_IS6_Lm5ES8_iEES9_PS7_iiiiiiiii:
        /* <DEDUP_REMOVED lines=54> */
.L_x_385:
        /* <DEDUP_REMOVED lines=9> */
[----:B0-----:R-:W-:Y:S01]  /*03f0*/  IMAD.MOV.U32 R8, RZ, RZ, RZ ;  /* 0x000000ffff087224 */ /* 0x001fe200078e00ff */
[----:B--2---:R-:W-:-:S05]  /*0400*/  IADD3 R4, RZ, -R9, RZ ;  /* 0x80000009ff047210 */ /* 0x004fca0007ffe0ff */
[----:B------:R-:W-:Y:S01]  /*0410*/  IMAD R13, R4, R11, RZ ;  /* 0x0000000b040d7224 */ /* 0x000fe200078e02ff */
[----:B-1----:R-:W-:-:S03]  /*0420*/  IABS R4, R7 ;  /* 0x0000000700047213 */ /* 0x002fc60000000000 */
        /* <DEDUP_REMOVED lines=23> */
[----:B------:R-:W-:Y:S01]  /*05a0*/  IMAD.HI.U32 R8, R9, R13, R8 ;  /* 0x0000000d09087227 */ /* 0x000fe200078e0008 */
        /* <DEDUP_REMOVED lines=9> */
[-C--:B------:R-:W-:Y:S01]  /*0640*/  @!P2 IADD3 R9, R9, -R4.reuse, RZ ;  /* 0x800000040909a210 */ /* 0x080fe20007ffe0ff */
        /* <DEDUP_REMOVED lines=8> */
[----:B------:R-:W-:-:S04]  /*06d0*/  @P0 VIADD R8, R8, 0x1 ;  /* 0x0000000108080836 */ /* 0x000fc80000000000 */
[----:B------:R-:W-:Y:S02]  /*06e0*/  IMAD.MOV.U32 R4, RZ, RZ, R8 ;  /* 0x000000ffff047224 */ /* 0x000fe400078e0008 */
[----:B------:R-:W-:Y:S02]  /*06f0*/  IMAD.MOV.U32 R8, RZ, RZ, RZ ;  /* 0x000000ffff087224 */ /* 0x000fe400078e00ff */
[----:B0-----:R-:W-:Y:S01]  /*0700*/  IMAD.MOV R13, RZ, RZ, -R9 ;  /* 0x000000ffff0d7224 */ /* 0x001fe200078e0a09 */
[----:B------:R-:W-:Y:S02]  /*0710*/  @!P3 IADD3 R4, -R4, RZ, RZ ;  /* 0x000000ff0404b210 */ /* 0x000fe40007ffe1ff */
        /* <DEDUP_REMOVED lines=28> */
[----:B------:R-:W-:-:S04]  /*08e0*/  IMAD.HI.U32 R8, R9, R13, R8 ;  /* 0x0000000d09087227 */ /* 0x000fc800078e0008 */
[----:B------:R-:W-:-:S04]  /*08f0*/  IMAD.MOV.U32 R9, RZ, RZ, R0 ;  /* 0x000000ffff097224 */ /* 0x000fc800078e0000 */
[----:B------:R-:W-:-:S05]  /*0900*/  IMAD.HI.U32 R13, R8, R9, RZ ;  /* 0x00000009080d7227 */ /* 0x000fca00078e00ff */
        /* <DEDUP_REMOVED lines=58> */
[----:B------:R-:W-:Y:S01]  /*0cb0*/  SHF.R.S32.HI R22, RZ, 0x1f, R7 ;  /* 0x0000001fff167819 */ /* 0x000fe20000011407 */
[----:B------:R-:W-:Y:S01]  /*0cc0*/  IMAD R24, R13, UR5, RZ ;  /* 0x000000050d187c24 */ /* 0x000fe2000f8e02ff */
[----:B------:R-:W-:-:S02]  /*0cd0*/  @!P3 IADD3 R8, -R8, RZ, RZ ;  /* 0x000000ff0808b210 */ /* 0x000fc40007ffe1ff */
[----:B------:R-:W-:Y:S02]  /*0ce0*/  @!P2 LOP3.LUT R8, RZ, R23, RZ, 0x33, !PT ;  /* 0x00000017ff08a212 */ /* 0x000fe400078e33ff */
[----:B------:R-:W-:Y:S02]  /*0cf0*/  IADD3 R31, P0, P2, R0, R6, R7 ;  /* 0x00000006001f7210 */ /* 0x000fe40007a1e007 */
        /* <DEDUP_REMOVED lines=15> */
[----:B------:R-:W-:Y:S01]  /*0df0*/  LEA.HI.X R31, R31, UR5, R8, 0x1, P0 ;  /* 0x000000051f1f7c11 */ /* 0x000fe200080f0c08 */
[----:B------:R-:W-:-:S08]  /*0e00*/  IMAD.MOV.U32 R8, RZ, RZ, RZ ;  /* 0x000000ffff087224 */ /* 0x000fd000078e00ff */
.L_x_384:
        /* <DEDUP_REMOVED lines=19> */
.L_x_378:
[----:B------:R-:W-:Y:S02]  /*0f40*/  IADD3 R4, R4, -0x10, RZ ;  /* 0xfffffff004047810 */ /* 0x000fe40007ffe0ff */
[--C-:B------:R-:W-:Y:S02]  /*0f50*/  IADD3 R29, P3, P4, -R2, R29, -R2.reuse ;  /* 0x0000001d021d7210 */ /* 0x100fe40007c7e902 */
[----:B------:R-:W-:Y:S02]  /*0f60*/  ISETP.GT.AND P2, PT, R4, 0xc, PT ;  /* 0x0000000c0400780c */ /* 0x000fe40003f44270 */
[----:B------:R-:W-:Y:S02]  /*0f70*/  IADD3 R29, P5, P6, -R2, R29, -R2 ;  /* 0x0000001d021d7210 */ /* 0x000fe40007ebe902 */
[----:B------:R-:W-:-:S04]  /*0f80*/  IADD3.X R31, ~R3, R31, ~R3, P3, P4 ;  /* 0x0000001f031f7210 */ /* 0x000fc80001fe8d03 */
[----:B------:R-:W-:-:S05]  /*0f90*/  IADD3.X R31, ~R3, R31, ~R3, P5, P6 ;  /* 0x0000001f031f7210 */ /* 0x000fca0002fecd03 */
[----:B------:R-:W-:Y:S05]  /*0fa0*/  @P2 BRA `(.L_x_378) ;  /* 0xfffffffc00e42947 */ /* 0x000fea000383ffff */
.L_x_377:
[----:B------:R-:W-:-:S13]  /*0fb0*/  ISETP.GT.AND P2, PT, R4, 0x4, PT ;  /* 0x000000040400780c */ /* 0x000fda0003f44270 */
[----:B------:R-:W-:Y:S01]  /*0fc0*/  @P2 VIADD R4, R4, 0xfffffff8 ;  /* 0xfffffff804042836 */ /* 0x000fe20000000000 */
[----:B------:R-:W-:Y:S02]  /*0fd0*/  @P2 PLOP3.LUT P0, PT, PT, PT, PT, 0x8, 0x0 ;  /* 0x000000000000281c */ /* 0x000fe40003f0e170 */
[----:B------:R-:W-:Y:S02]  /*0fe0*/  @P2 IADD3 R29, P3, P4, -R2, R29, -R2 ;  /* 0x0000001d021d2210 */ /* 0x000fe40007c7e902 */
[----:B------:R-:W-:Y:S02]  /*0ff0*/  ISETP.NE.OR P0, PT, R4, RZ, P0 ;  /* 0x000000ff0400720c */ /* 0x000fe40000705670 */
[----:B------:R-:W-:-:S11]  /*1000*/  @P2 IADD3.X R31, ~R3, R31, ~R3, P3, P4 ;  /* 0x0000001f031f2210 */ /* 0x000fd60001fe8d03 */
[----:B------:R-:W-:Y:S05]  /*1010*/  @!P0 BRA `(.L_x_375) ;  /* 0x0000000000148947 */ /* 0x000fea0003800000 */
.L_x_376:
[----:B------:R-:W-:Y:S01]  /*1020*/  VIADD R4, R4, 0xfffffffc ;  /* 0xfffffffc04047836 */ /* 0x000fe20000000000 */
[----:B------:R-:W-:-:S04]  /*1030*/  IADD3 R29, P2, -R2, R29, RZ ;  /* 0x0000001d021d7210 */ /* 0x000fc80007f5e1ff */
[----:B------:R-:W-:Y:S01]  /*1040*/  ISETP.NE.AND P0, PT, R4, RZ, PT ;  /* 0x000000ff0400720c */ /* 0x000fe20003f05270 */
[----:B------:R-:W-:-:S12]  /*1050*/  IMAD.X R31, R31, 0x1, ~R3, P2 ;  /* 0x000000011f1f7824 */ /* 0x000fd800010e0e03 */
[----:B------:R-:W-:Y:S05]  /*1060*/  @P0 BRA `(.L_x_376) ;  /* 0xfffffffc00ec0947 */ /* 0x000fea000383ffff */
.L_x_375:
        /* <DEDUP_REMOVED lines=15> */
[----:B------:R-:W-:-:S04]  /*1160*/  SHF.L.U64.HI R4, R4, 0x1, R5 ;  /* 0x0000000104047819 */ /* 0x000fc80000010205 */
[----:B------:R-:W-:Y:S01]  /*1170*/  IADD3.X R28, R31, R4, RZ, P0, !PT ;  /* 0x000000041f1c7210 */ /* 0x000fe200007fe4ff */
[----:B------:R-:W-:Y:S06]  /*1180*/  BRA `(.L_x_379) ;  /* 0x0000000800647947 */ /* 0x000fec0003800000 */
.L_x_374:
[----:B------:R-:W-:Y:S02]  /*1190*/  IMAD.MOV.U32 R25, RZ, RZ, R29 ;  /* 0x000000ffff197224 */ /* 0x000fe400078e001d */
[----:B------:R-:W-:Y:S02]  /*11a0*/  IMAD.MOV.U32 R28, RZ, RZ, R31 ;  /* 0x000000ffff1c7224 */ /* 0x000fe400078e001f */
[----:B------:R-:W-:Y:S02]  /*11b0*/  IMAD.IADD R24, R5, 0x1, R0 ;  /* 0x0000000105187824 */ /* 0x000fe400078e0200 */
[----:B------:R-:W-:-:S07]  /*11c0*/  IMAD.MOV.U32 R26, RZ, RZ, RZ ;  /* 0x000000ffff1a7224 */ /* 0x000fce00078e00ff */
.L_x_383:
[----:B------:R-:W0:Y:S01]  /*11d0*/  LDC R4, c[0x0][0x288] ;  /* 0x0000a200ff047b82 */ /* 0x000e220000000800 */
[----:B------:R-:W-:Y:S01]  /*11e0*/  ULDC UR4, c[0x0][0x2ac] ;  /* 0x0000ab0000047ab9 */ /* 0x000fe20000000800 */
[----:B------:R-:W-:Y:S01]  /*11f0*/  ISETP.NE.AND P4, PT, R19, RZ, PT ;  /* 0x000000ff1300720c */ /* 0x000fe20003f85270 */
[----:B------:R-:W-:-:S05]  /*1200*/  IMAD.MOV.U32 R30, RZ, RZ, RZ ;  /* 0x000000ffff1e7224 */ /* 0x000fca00078e00ff */
[----:B------:R-:W1:Y:S01]  /*1210*/  LDC R5, c[0x0][0x2b8] ;  /* 0x0000ae00ff057b82 */ /* 0x000e620000000800 */
[----:B0-----:R-:W-:-:S05]  /*1220*/  VIADD R4, R4, 0xffffffff ;  /* 0xffffffff04047836 */ /* 0x001fca0000000000 */
[----:B------:R-:W-:Y:S01]  /*1230*/  ISETP.GE.U32.AND P0, PT, R4, 0x3, PT ;  /* 0x000000030400780c */ /* 0x000fe20003f06070 */
[----:B-1----:R-:W-:-:S05]  /*1240*/  IMAD R5, R12, UR4, -R5 ;  /* 0x000000040c057c24 */ /* 0x002fca000f8e0a05 */
[----:B------:R-:W-:-:S04]  /*1250*/  IADD3 R31, R5, R26, RZ ;  /* 0x0000001a051f7210 */ /* 0x000fc80007ffe0ff */
        /* <DEDUP_REMOVED lines=10> */
.L_x_381:
[----:B------:R-:W-:Y:S01]  /*1300*/  IMAD.IADD R34, R9, 0x1, R30 ;  /* 0x0000000109227824 */ /* 0x000fe200078e021e */
[----:B------:R-:W-:Y:S01]  /*1310*/  ULDC UR4, c[0x0][0x224] ;  /* 0x0000890000047ab9 */ /* 0x000fe20000000800 */
[----:B------:R-:W-:Y:S01]  /*1320*/  ULDC UR5, c[0x0][0x228] ;  /* 0x00008a0000057ab9 */ /* 0x000fe20000000800 */
[----:B------:R-:W-:Y:S02]  /*1330*/  IMAD.MOV.U32 R5, RZ, RZ, R27 ;  /* 0x000000ffff057224 */ /* 0x000fe400078e001b */
[----:B------:R-:W-:-:S04]  /*1340*/  LOP3.LUT R4, R29, R34, RZ, 0xfc, !PT ;  /* 0x000000221d047212 */ /* 0x000fc800078efcff */
[----:B------:R-:W-:Y:S02]  /*1350*/  ISETP.LT.OR P0, PT, R4, RZ, P5 ;  /* 0x000000ff0400720c */ /* 0x000fe40002f01670 */
[----:B------:R-:W-:Y:S02]  /*1360*/  MOV R4, R22 ;  /* 0x0000001600047202 */ /* 0x000fe40000000f00 */
[----:B------:R-:W-:Y:S01]  /*1370*/  ISETP.GE.OR P0, PT, R31, UR4, P0 ;  /* 0x000000041f007c0c */ /* 0x000fe20008706670 */
[----:B------:R-:W-:Y:S02]  /*1380*/  IMAD.MOV.U32 R6, RZ, RZ, R25 ;  /* 0x000000ffff067224 */ /* 0x000fe400078e0019 */
[----:B------:R-:W-:Y:S01]  /*1390*/  IMAD.MOV.U32 R7, RZ, RZ, R28 ;  /* 0x000000ffff077224 */ /* 0x000fe200078e001c */
[----:B------:R-:W-:Y:S01]  /*13a0*/  ISETP.GE.OR P2, PT, R34, UR5, P0 ;  /* 0x0000000522007c0c */ /* 0x000fe20008746670 */
[----:B------:R-:W2:-:S12]  /*13b0*/  LDG.E.U16 R22, desc[UR6][R4.64] ;  /* 0x0000000604167981 */ /* 0x000e98000c1e1500 */
[----:B------:R-:W3:Y:S01]  /*13c0*/  @!P2 LDG.E.U16 R25, desc[UR6][R6.64] ;  /* 0x000000060619a981 */ /* 0x000ee2000c1e1500 */
[C---:B------:R-:W-:Y:S02]  /*13d0*/  VIADD R28, R34.reuse, 0x1 ;  /* 0x00000001221c7836 */ /* 0x040fe40000000000 */
[C---:B------:R-:W-:Y:S01]  /*13e0*/  VIADD R36, R34.reuse, 0x2 ;  /* 0x0000000222247836 */ /* 0x040fe20000000000 */
[----:B------:R-:W-:Y:S02]  /*13f0*/  IADD3 R34, R34, 0x3, RZ ;  /* 0x0000000322227810 */ /* 0x000fe40007ffe0ff */
        /* <DEDUP_REMOVED lines=8> */
[----:B------:R-:W4:Y:S06]  /*1480*/  @!P0 LDG.E.U16 R28, desc[UR6][R6.64+0x2] ;  /* 0x00000206061c8981 */ /* 0x000f2c000c1e1500 */
[----:B------:R-:W5:Y:S01]  /*1490*/  @!P3 LDG.E.U16 R35, desc[UR6][R6.64+0x4] ;  /* 0x000004060623b981 */ /* 0x000f62000c1e1500 */
[----:B--2---:R-:W-:Y:S01]  /*14a0*/  HADD2.F32 R27, -RZ, R22.H0_H0 ;  /* 0x20000016ff1b7230 */ /* 0x004fe20000004100 */
[----:B------:R-:W-:-:S04]  /*14b0*/  LOP3.LUT R22, R29, R34, RZ, 0xfc, !PT ;  /* 0x000000221d167212 */ /* 0x000fc800078efcff */
[----:B------:R-:W-:Y:S02]  /*14c0*/  ISETP.LT.OR P6, PT, R22, RZ, P5 ;  /* 0x000000ff1600720c */ /* 0x000fe40002fc1670 */
[----:B------:R-:W2:Y:S01]  /*14d0*/  LDG.E.U16 R22, desc[UR6][R4.64+0x2] ;  /* 0x0000020604167981 */ /* 0x000ea2000c1e1500 */
[----:B---3--:R-:W-:-:S05]  /*14e0*/  @!P2 HADD2.F32 R25, -RZ, R25.H0_H0 ;  /* 0x20000019ff19a230 */ /* 0x008fca0000004100 */
[----:B------:R-:W-:Y:S01]  /*14f0*/  @!P2 FFMA.FTZ R8, R27, R25, R8 ;  /* 0x000000191b08a223 */ /* 0x000fe20000010008 */
[----:B------:R-:W-:Y:S01]  /*1500*/  ISETP.GE.OR P2, PT, R31, UR4, P6 ;  /* 0x000000041f007c0c */ /* 0x000fe2000b746670 */
[----:B------:R-:W3:Y:S03]  /*1510*/  LDG.E.U16 R25, desc[UR6][R4.64+0x6] ;  /* 0x0000060604197981 */ /* 0x000ee6000c1e1500 */
[----:B------:R-:W-:Y:S02]  /*1520*/  ISETP.GE.OR P2, PT, R34, UR5, P2 ;  /* 0x0000000522007c0c */ /* 0x000fe40009746670 */
[----:B------:R-:W3:Y:S11]  /*1530*/  LDG.E.U16 R34, desc[UR6][R4.64+0x4] ;  /* 0x0000040604227981 */ /* 0x000ef6000c1e1500 */
[----:B------:R-:W3:Y:S01]  /*1540*/  @!P2 LDG.E.U16 R27, desc[UR6][R6.64+0x6] ;  /* 0x00000606061ba981 */ /* 0x000ee2000c1e1500 */
[----:B------:R-:W-:-:S02]  /*1550*/  VIADD R32, R32, 0xfffffffc ;  /* 0xfffffffc20207836 */ /* 0x000fc40000000000 */
[----:B----4-:R-:W-:-:S03]  /*1560*/  @!P0 HADD2.F32 R33, -RZ, R28.H0_H0 ;  /* 0x2000001cff218230 */ /* 0x010fc60000004100 */
[----:B------:R-:W-:Y:S01]  /*1570*/  ISETP.NE.AND P6, PT, R32, RZ, PT ;  /* 0x000000ff2000720c */ /* 0x000fe20003fc5270 */
[----:B-----5:R-:W-:Y:S02]  /*1580*/  @!P3 HADD2.F32 R35, -RZ, R35.H0_H0 ;  /* 0x20000023ff23b230 */ /* 0x020fe40000004100 */
[----:B------:R-:W-:Y:S02]  /*1590*/  VIADD R30, R30, 0x4 ;  /* 0x000000041e1e7836 */ /* 0x000fe40000000000 */
[----:B--2---:R-:W-:-:S05]  /*15a0*/  HADD2.F32 R37, -RZ, R22.H0_H0 ;  /* 0x20000016ff257230 */ /* 0x004fca0000004100 */
[----:B------:R-:W-:Y:S01]  /*15b0*/  @!P0 FFMA.FTZ R8, R37, R33, R8 ;  /* 0x0000002125088223 */ /* 0x000fe20000010008 */
[----:B------:R-:W-:Y:S01]  /*15c0*/  IADD3 R22, P0, R4, 0x8, RZ ;  /* 0x0000000804167810 */ /* 0x000fe20007f1e0ff */
[----:B---3--:R-:W-:-:S05]  /*15d0*/  HADD2.F32 R33, -RZ, R34.H0_H0 ;  /* 0x20000022ff217230 */ /* 0x008fca0000004100 */
[----:B------:R-:W-:Y:S01]  /*15e0*/  @!P3 FFMA.FTZ R8, R33, R35, R8 ;  /* 0x000000232108b223 */ /* 0x000fe20000010008 */
[----:B------:R-:W-:Y:S01]  /*15f0*/  HADD2.F32 R35, -RZ, R25.H0_H0 ;  /* 0x20000019ff237230 */ /* 0x000fe20000004100 */
[----:B------:R-:W-:Y:S01]  /*1600*/  IADD3 R25, P3, R6, 0x8, RZ ;  /* 0x0000000806197810 */ /* 0x000fe20007f7e0ff */
[----:B------:R-:W-:Y:S02]  /*1610*/  @!P2 HADD2.F32 R33, -RZ, R27.H0_H0 ;  /* 0x2000001bff21a230 */ /* 0x000fe40000004100 */
[----:B------:R-:W-:Y:S02]  /*1620*/  IMAD.X R27, RZ, RZ, R5, P0 ;  /* 0x000000ffff1b7224 */ /* 0x000fe400000e0605 */
[----:B------:R-:W-:Y:S02]  /*1630*/  IMAD.X R28, RZ, RZ, R7, P3 ;  /* 0x000000ffff1c7224 */ /* 0x000fe400018e0607 */
[----:B------:R-:W-:Y:S01]  /*1640*/  @!P2 FFMA.FTZ R8, R35, R33, R8 ;  /* 0x000000212308a223 */ /* 0x000fe20000010008 */
[----:B------:R-:W-:Y:S06]  /*1650*/  @P6 BRA `(.L_x_381) ;  /* 0xfffffffc00286947 */ /* 0x000fec000383ffff */
.L_x_380:
[----:B------:R-:W-:Y:S01]  /*1660*/  IMAD.MOV.U32 R32, RZ, RZ, R25 ;  /* 0x000000ffff207224 */ /* 0x000fe200078e0019 */
[----:B------:R-:W-:Y:S01]  /*1670*/  MOV R34, R28 ;  /* 0x0000001c00227202 */ /* 0x000fe20000000f00 */
        /* <DEDUP_REMOVED lines=14> */
[----:B------:R-:W-:Y:S01]  /*1760*/  IMAD.MOV.U32 R7, RZ, RZ, R27 ;  /* 0x000000ffff077224 */ /* 0x000fe200078e001b */
[----:B------:R-:W-:-:S04]  /*1770*/  ISETP.LT.OR P2, PT, R4, RZ, P0 ;  /* 0x000000ff0400720c */ /* 0x000fc80000741670 */
[----:B------:R-:W-:Y:S01]  /*1780*/  ISETP.GE.OR P2, PT, R31, UR5, P2 ;  /* 0x000000051f007c0c */ /* 0x000fe20009746670 */
[----:B------:R0:W2:Y:S03]  /*1790*/  LDG.E.U16 R5, desc[UR6][R6.64] ;  /* 0x0000000606057981 */ /* 0x0000a6000c1e1500 */
[----:B------:R-:W-:-:S13]  /*17a0*/  ISETP.GE.OR P2, PT, R30, UR4, P2 ;  /* 0x000000041e007c0c */ /* 0x000fda0009746670 */
[----:B0-----:R-:W-:Y:S01]  /*17b0*/  @!P2 MOV R6, R25 ;  /* 0x000000190006a202 */ /* 0x001fe20000000f00 */
[----:B------:R-:W-:-:S05]  /*17c0*/  @!P2 IMAD.MOV.U32 R7, RZ, RZ, R28 ;  /* 0x000000ffff07a224 */ /* 0x000fca00078e001c */
[----:B------:R-:W3:Y:S01]  /*17d0*/  @!P2 LDG.E.U16 R32, desc[UR6][R6.64] ;  /* 0x000000060620a981 */ /* 0x000ee2000c1e1500 */
[----:B------:R-:W-:Y:S01]  /*17e0*/  ISETP.NE.AND P3, PT, R19, 0x1, PT ;  /* 0x000000011300780c */ /* 0x000fe20003f65270 */
[----:B------:R-:W-:Y:S01]  /*17f0*/  IMAD.MOV.U32 R4, RZ, RZ, R22 ;  /* 0x000000ffff047224 */ /* 0x000fe200078e0016 */
[----:B------:R-:W-:Y:S01]  /*1800*/  IADD3 R22, P4, R22, 0x2, RZ ;  /* 0x0000000216167810 */ /* 0x000fe20007f9e0ff */
[----:B--2---:R-:W-:Y:S02]  /*1810*/  HADD2.F32 R33, -RZ, R5.H0_H0 ;  /* 0x20000005ff217230 */ /* 0x004fe40000004100 */
[----:B---3--:R-:W-:Y:S01]  /*1820*/  @!P2 HADD2.F32 R5, -RZ, R32.H0_H0 ;  /* 0x20000020ff05a230 */ /* 0x008fe20000004100 */
[----:B------:R-:W-:-:S04]  /*1830*/  IADD3 R32, P5, R25, 0x2, RZ ;  /* 0x0000000219207810 */ /* 0x000fc80007fbe0ff */
[----:B------:R-:W-:Y:S01]  /*1840*/  @!P2 FFMA.FTZ R8, R33, R5, R8 ;  /* 0x000000052108a223 */ /* 0x000fe20000010008 */
[--C-:B------:R-:W-:Y:S02]  /*1850*/  IMAD.MOV.U32 R5, RZ, RZ, R27.reuse ;  /* 0x000000ffff057224 */ /* 0x100fe400078e001b */
[----:B------:R-:W-:Y:S02]  /*1860*/  IMAD.X R34, RZ, RZ, R28, P5 ;  /* 0x000000ffff227224 */ /* 0x000fe400028e061c */
[----:B------:R-:W-:Y:S01]  /*1870*/  IMAD.X R27, RZ, RZ, R27, P4 ;  /* 0x000000ffff1b7224 */ /* 0x000fe200020e061b */
[----:B------:R-:W-:Y:S06]  /*1880*/  @!P3 BRA `(.L_x_382) ;  /* 0x000000000088b947 */ /* 0x000fec0003800000 */
[----:B------:R-:W-:Y:S01]  /*1890*/  IADD3 R6, R30, 0x1, RZ ;  /* 0x000000011e067810 */ /* 0x000fe20007ffe0ff */
[----:B------:R-:W2:Y:S03]  /*18a0*/  LDG.E.U16 R22, desc[UR6][R4.64+0x2] ;  /* 0x0000020604167981 */ /* 0x000ea6000c1e1500 */
        /* <DEDUP_REMOVED lines=9> */
[----:B------:R-:W-:Y:S02]  /*1940*/  IMAD.X R34, RZ, RZ, R28, P4 ;  /* 0x000000ffff227224 */ /* 0x000fe400020e061c */
[----:B--2---:R-:W-:Y:S01]  /*1950*/  HADD2.F32 R33, -RZ, R22.H0_H0 ;  /* 0x20000016ff217230 */ /* 0x004fe20000004100 */
[----:B------:R-:W-:Y:S01]  /*1960*/  IADD3 R22, P5, R4, 0x4, RZ ;  /* 0x0000000404167810 */ /* 0x000fe20007fbe0ff */
[----:B---3--:R-:W-:-:S05]  /*1970*/  @!P2 HADD2.F32 R27, -RZ, R6.H0_H0 ;  /* 0x20000006ff1ba230 */ /* 0x008fca0000004100 */
        /* <DEDUP_REMOVED lines=9> */
[----:B------:R-:W-:Y:S01]  /*1a10*/  @!P0 MOV R6, R25 ;  /* 0x0000001900068202 */ /* 0x000fe20000000f00 */
[----:B------:R-:W-:-:S05]  /*1a20*/  @!P0 IMAD.MOV.U32 R7, RZ, RZ, R28 ;  /* 0x000000ffff078224 */ /* 0x000fca00078e001c */
[----:B------:R-:W3:Y:S01]  /*1a30*/  @!P0 LDG.E.U16 R6, desc[UR6][R6.64+0x4] ;  /* 0x0000040606068981 */ /* 0x000ee2000c1e1500 */
[----:B------:R-:W-:Y:S02]  /*1a40*/  IADD3 R32, P2, R25, 0x6, RZ ;  /* 0x0000000619207810 */ /* 0x000fe40007f5e0ff */
[----:B------:R-:W-:-:S03]  /*1a50*/  IADD3 R22, P3, R4, 0x6, RZ ;  /* 0x0000000604167810 */ /* 0x000fc60007f7e0ff */
[----:B------:R-:W-:Y:S02]  /*1a60*/  IMAD.X R34, RZ, RZ, R28, P2 ;  /* 0x000000ffff227224 */ /* 0x000fe400010e061c */
[----:B--2---:R-:W-:Y:S02]  /*1a70*/  HADD2.F32 R29, -RZ, R27.H0_H0 ;  /* 0x2000001bff1d7230 */ /* 0x004fe40000004100 */
[----:B------:R-:W-:Y:S02]  /*1a80*/  IMAD.X R27, RZ, RZ, R5, P3 ;  /* 0x000000ffff1b7224 */ /* 0x000fe400018e0605 */
[----:B---3--:R-:W-:-:S05]  /*1a90*/  @!P0 HADD2.F32 R25, -RZ, R6.H0_H0 ;  /* 0x20000006ff198230 */ /* 0x008fca0000004100 */
[----:B------:R-:W-:-:S07]  /*1aa0*/  @!P0 FFMA.FTZ R8, R29, R25, R8 ;  /* 0x000000191d088223 */ /* 0x000fce0000010008 */
.L_x_382:
[----:B------:R-:W-:Y:S01]  /*1ab0*/  VIADD R26, R26, 0x1 ;  /* 0x000000011a1a7836 */ /* 0x000fe20000000000 */
[----:B------:R-:W-:Y:S01]  /*1ac0*/  ULDC UR4, c[0x0][0x284] ;  /* 0x0000a10000047ab9 */ /* 0x000fe20000000800 */
[C---:B------:R-:W-:Y:S02]  /*1ad0*/  LEA R25, P2, R17.reuse, R32, 0x1 ;  /* 0x0000002011197211 */ /* 0x040fe400078408ff */
[----:B------:R-:W-:Y:S02]  /*1ae0*/  SHF.R.S32.HI R28, RZ, 0x1f, R17 ;  /* 0x0000001fff1c7819 */ /* 0x000fe40000011411 */
[----:B------:R-:W-:Y:S02]  /*1af0*/  ISETP.GE.AND P0, PT, R26, UR4, PT ;  /* 0x000000041a007c0c */ /* 0x000fe4000bf06270 */
[----:B------:R-:W-:-:S11]  /*1b00*/  LEA.HI.X R28, R17, R34, R28, 0x1, P2 ;  /* 0x00000022111c7211 */ /* 0x000fd600010f0c1c */
[----:B------:R-:W-:Y:S05]  /*1b10*/  @!P0 BRA `(.L_x_383) ;  /* 0xfffffff400ac8947 */ /* 0x000fea000383ffff */
.L_x_379:
        /* <DEDUP_REMOVED lines=8> */
.L_x_373:
        /* <DEDUP_REMOVED lines=28> */
[----:B------:R-:W-:Y:S01]  /*1d60*/  LEA R4, P0, R5, UR4, 0x1 ;  /* 0x0000000405047c11 */ /* 0x000fe2000f8008ff */
[----:B------:R-:W-:-:S03]  /*1d70*/  ULDC UR4, c[0x0][0x248] ;  /* 0x0000920000047ab9 */ /* 0x000fc60000000800 */
[----:B------:R-:W-:Y:S01]  /*1d80*/  LEA.HI.X R5, R5, UR5, R10, 0x1, P0 ;  /* 0x0000000505057c11 */ /* 0x000fe200080f0c0a */
[----:B------:R-:W-:Y:S01]  /*1d90*/  ULDC UR5, c[0x0][0x25c] ;  /* 0x0000970000057ab9 */ /* 0x000fe20000000800 */
[----:B------:R-:W-:Y:S01]  /*1da0*/  F2FP.F16.F32.PACK_AB R0, RZ, R8 ;  /* 0x00000008ff00723e */ /* 0x000fe200000000ff */
        /* <DEDUP_REMOVED lines=9> */
.L_x_386:
        /* <DEDUP_REMOVED lines=12> */
.L_x_497:


//--------------------- .text._ZN2at6native51_GLOBAL__N__11011a27_18_DepthwiseConv3d_cu_35e0c7b528conv_depthwise3d_cuda_kernelIN3c104HalfEfLi3ELi3ELi3ELi1ELi1ELi1EEEvNS_27GenericPackedTensorAccessorIKT_Lm5ENS_16DefaultPtrTraitsEiEENS5_IS6_Lm5ES8_iEES9_PS7_iiiiiiiii --------------------------
	.section	.text._ZN2at6native51_GLOBAL__N__11011a27_18_DepthwiseConv3d_cu_35e0c7b528conv_depthwise3d_cuda_kernelIN3c104HalfEfLi3ELi3ELi3ELi1ELi1ELi1EEEvNS_27GenericPackedTensorAccessorIKT_Lm5ENS_16DefaultPtrTraitsEiEENS5_IS6_Lm5ES8_iEES9_PS7_iiiiiiiii,"ax",@progbits
	.align	128
.text._ZN2at6native51_GLOBAL__N__11011a27_18_DepthwiseConv3d_cu_35e0c7b528conv_depthwise3d_cuda_kernelIN3c104HalfEfLi3ELi3ELi3ELi1ELi1ELi1EEEvNS_27GenericPackedTensorAccessorIKT_Lm5ENS_16DefaultPtrTraitsEiEENS5_IS6_Lm5ES8_iEES9_PS7_iiiiiiiii:
        .type           _ZN2at6native51_GLOBAL__N__11011a27_18_DepthwiseConv3d_cu_35e0c7b528conv_depthwise3d_cuda_kernelIN3c104HalfEfLi3ELi3ELi3ELi1ELi1ELi1EEEvNS_27GenericPackedTensorAccessorIKT_Lm5ENS_16DefaultPtrTraitsEiEENS5_IS6_Lm5ES8_iEES9_PS7_iiiiiiiii,@function
        .size           _ZN2at6native51_GLOBAL__N__11011a27_18_DepthwiseConv3d_cu_35e0c7b528conv_depthwise3d_cuda_kernelIN3c104HalfEfLi3ELi3ELi3ELi1ELi1ELi1EEEvNS_27GenericPackedTensorAccessorIKT_Lm5ENS_16DefaultPtrTraitsEiEENS5_IS6_Lm5ES8_iEES9_PS7_iiiiiiiii,(.L_x_498 - _ZN2at6native51_GLOBAL__N__11011a27_18_DepthwiseConv3d_cu_35e0c7b528conv_depthwise3d_cuda_kernelIN3c104HalfEfLi3ELi3ELi3ELi1ELi1ELi1EEEvNS_27GenericPackedTensorAccessorIKT_Lm5ENS_16DefaultPtrTraitsEiEENS5_IS6_Lm5ES8_iEES9_PS7_iiiiiiiii)
        .other          _ZN2at6native51_GLOBAL__N__11011a27_18_DepthwiseConv3d_cu_35e0c7b528conv_depthwise3d_cuda_kernelIN3c104HalfEfLi3ELi3ELi3ELi1ELi1ELi1EEEvNS_27GenericPackedTensorAccessorIKT_Lm5ENS_16DefaultPtrTraitsEiEENS5_IS6_Lm5ES8_iEES9_PS7_iiiiiiiii,@"STO_CUDA_ENTRY STV_DEFAULT"
_ZN2at6native51_GLOBAL__N__11011a27_18_DepthwiseConv3d_cu_35e0c7b528conv_depthwise3d_cuda_kernelIN3c104HalfEfLi3ELi3ELi3ELi1ELi1ELi1EEEvNS_27GenericPackedTensorAccessorIKT_Lm5ENS_16DefaultPtrTraitsEiEENS5_IS6_Lm5ES8_iEES9_PS7_iiiiiiiii:
        /* <DEDUP_REMOVED lines=83> */
.L_x_389:
        /* <DEDUP_REMOVED lines=165> */
[----:B------:R-:W4:Y:S04]  /*0f80*/  LDG.E.U16 R13, desc[UR12][R14.64] ;  /* 0x0000000c0e0d7981 */ /* 0x000f28000c1e1500 */
[----:B------:R-:W5:Y:S01]  /*0f90*/  @!P1 LDG.E.U16 R6, desc[UR12][R16.64] ;  /* 0x0000000c10069981 */ /* 0x000f62000c1e1500 */
[----:B------:R-:W-:-:S04]  /*0fa0*/  ISETP.GE.OR P2, PT, R23, UR27, P2 ;  /* 0x0000001b17007c0c */ /* 0x000fc80009746670 */
[----:B------:R-:W-:Y:S01]  /*0fb0*/  ISETP.GE.OR P2, PT, R20, UR36, P2 ;  /* 0x0000002414007c0c */ /* 0x000fe20009746670 */
[----:B------:R-:W3:-:S12]  /*0fc0*/  @!P3 LDG.E.U16 R26, desc[UR12][R16.64+0x2] ;  /* 0x0000020c101ab981 */ /* 0x000ed8000c1e1500 */
[----:B------:R0:W3:Y:S01]  /*0fd0*/  @!P2 LDG.E.U16 R19, desc[UR12][R16.64+0x4] ;  /* 0x0000040c1013a981 */ /* 0x0000e2000c1e1500 */
[----:B------:R-:W-:Y:S01]  /*0fe0*/  IMAD.MOV.U32 R4, RZ, RZ, RZ ;  /* 0x000000ffff047224 */ /* 0x000fe200078e00ff */
[----:B0-----:R-:W-:Y:S01]  /*0ff0*/  IADD3 R16, P4, R5, UR15, RZ ;  /* 0x0000000f05107c10 */ /* 0x001fe2000ff9e0ff */
[----:B----4-:R-:W-:Y:S02]  /*1000*/  HADD2.F32 R13, -RZ, R13.H0_H0 ;  /* 0x2000000dff0d7230 */ /* 0x010fe40000004100 */
[----:B-----5:R-:W-:Y:S02]  /*1010*/  @!P1 HADD2.F32 R28, -RZ, R6.H0_H0 ;  /* 0x20000006ff1c9230 */ /* 0x020fe40000004100 */
[----:B------:R-:W-:-:S03]  /*1020*/  VIADD R6, R23, 0x1 ;  /* 0x0000000117067836 */ /* 0x000fc60000000000 */
[----:B------:R-:W-:Y:S02]  /*1030*/  @!P1 FFMA.FTZ R4, R13, R28, RZ ;  /* 0x0000001c0d049223 */ /* 0x000fe400000100ff */
[----:B------:R-:W-:Y:S01]  /*1040*/  LOP3.LUT R13, R6, R24, RZ, 0xfc, !PT ;  /* 0x00000018060d7212 */ /* 0x000fe200078efcff */
[----:B--2---:R-:W-:-:S03]  /*1050*/  HADD2.F32 R29, -RZ, R18.H0_H0 ;  /* 0x20000012ff1d7230 */ /* 0x004fc60000004100 */
[C---:B------:R-:W-:Y:S01]  /*1060*/  LOP3.LUT R18, R13.reuse, R22, RZ, 0xfc, !PT ;  /* 0x000000160d127212 */ /* 0x040fe200078efcff */
[----:B---3--:R-:W-:Y:S01]  /*1070*/  @!P3 HADD2.F32 R27, -RZ, R26.H0_H0 ;  /* 0x2000001aff1bb230 */ /* 0x008fe20000004100 */
[----:B------:R-:W-:Y:S02]  /*1080*/  LOP3.LUT R17, R13, R21, RZ, 0xfc, !PT ;  /* 0x000000150d117212 */ /* 0x000fe400078efcff */
[----:B------:R-:W-:Y:S02]  /*1090*/  ISETP.LT.OR P1, PT, R18, RZ, P0 ;  /* 0x000000ff1200720c */ /* 0x000fe40000721670 */
[----:B------:R-:W-:Y:S02]  /*10a0*/  @!P3 FFMA.FTZ R4, R29, R27, R4 ;  /* 0x0000001b1d04b223 */ /* 0x000fe40000010004 */
[----:B------:R-:W-:Y:S02]  /*10b0*/  ISETP.GE.OR P1, PT, R6, UR27, P1 ;  /* 0x0000001b06007c0c */ /* 0x000fe40008f26670 */
[----:B------:R-:W-:Y:S01]  /*10c0*/  ISETP.LT.OR P3, PT, R17, RZ, P0 ;  /* 0x000000ff1100720c */ /* 0x000fe20000761670 */
[----:B------:R-:W-:Y:S01]  /*10d0*/  HADD2.F32 R27, -RZ, R25.H0_H0 ;  /* 0x20000019ff1b7230 */ /* 0x000fe20000004100 */
[----:B------:R-:W-:Y:S01]  /*10e0*/  ISETP.GE.OR P1, PT, R22, UR36, P1 ;  /* 0x0000002416007c0c */ /* 0x000fe20008f26670 */
[----:B------:R-:W-:Y:S01]  /*10f0*/  @!P2 HADD2.F32 R17, -RZ, R19.H0_H0 ;  /* 0x20000013ff11a230 */ /* 0x000fe20000004100 */
[----:B------:R-:W-:-:S02]  /*1100*/  ISETP.GE.OR P3, PT, R6, UR27, P3 ;  /* 0x0000001b06007c0c */ /* 0x000fc40009f66670 */
[----:B------:R-:W-:Y:S02]  /*1110*/  IADD3.X R25, R8, UR16, RZ, P4, !PT ;  /* 0x0000001008197c10 */ /* 0x000fe4000a7fe4ff */
[C---:B------:R-:W-:Y:S01]  /*1120*/  LEA R18, P4, R16.reuse, UR28, 0x1 ;  /* 0x0000001c10127c11 */ /* 0x040fe2000f8808ff */
[----:B------:R-:W-:Y:S01]  /*1130*/  @!P2 FFMA.FTZ R4, R27, R17, R4 ;  /* 0x000000111b04a223 */ /* 0x000fe20000010004 */
[----:B------:R-:W-:Y:S01]  /*1140*/  ISETP.GE.OR P2, PT, R21, UR36, P3 ;  /* 0x0000002415007c0c */ /* 0x000fe20009f46670 */
[----:B------:R-:W2:Y:S01]  /*1150*/  LDG.E.U16 R17, desc[UR12][R14.64+0x8] ;  /* 0x0000080c0e117981 */ /* 0x000ea2000c1e1500 */
[----:B------:R-:W-:-:S03]  /*1160*/  LEA.HI.X R19, R16, UR29, R25, 0x1, P4 ;  /* 0x0000001d10137c11 */ /* 0x000fc6000a0f0c19 */
[----:B------:R-:W3:Y:S04]  /*1170*/  LDG.E.U16 R25, desc[UR12][R14.64+0x6] ;  /* 0x0000060c0e197981 */ /* 0x000ee8000c1e1500 */
[----:B------:R-:W4:Y:S04]  /*1180*/  @!P1 LDG.E.U16 R26, desc[UR12][R18.64+0x4] ;  /* 0x0000040c121a9981 */ /* 0x000f28000c1e1500 */
[----:B------:R-:W5:Y:S01]  /*1190*/  @!P2 LDG.E.U16 R16, desc[UR12][R18.64+0x6] ;  /* 0x0000060c1210a981 */ /* 0x000f62000c1e1500 */
[----:B------:R-:W-:-:S03]  /*11a0*/  LOP3.LUT R13, R13, R20, RZ, 0xfc, !PT ;  /* 0x000000140d0d7212 */ /* 0x000fc600078efcff */
[----:B------:R-:W5:Y:S01]  /*11b0*/  LDG.E.U16 R27, desc[UR12][R14.64+0xa] ;  /* 0x00000a0c0e1b7981 */ /* 0x000f62000c1e1500 */
[----:B------:R-:W-:-:S04]  /*11c0*/  ISETP.LT.OR P3, PT, R13, RZ, P0 ;  /* 0x000000ff0d00720c */ /* 0x000fc80000761670 */
[----:B------:R-:W-:Y:S01]  /*11d0*/  ISETP.GE.OR P3, PT, R6, UR27, P3 ;  /* 0x0000001b06007c0c */ /* 0x000fe20009f66670 */
[----:B---3--:R-:W-:Y:S02]  /*11e0*/  HADD2.F32 R25, -RZ, R25.H0_H0 ;  /* 0x20000019ff197230 */ /* 0x008fe40000004100 */
[----:B----4-:R-:W-:Y:S02]  /*11f0*/  @!P1 HADD2.F32 R13, -RZ, R26.H0_H0 ;  /* 0x2000001aff0d9230 */ /* 0x010fe40000004100 */
[----:B------:R-:W-:-:S03]  /*1200*/  IMAD.U32 R26, RZ, RZ, UR15 ;  /* 0x0000000fff1a7e24 */ /* 0x000fc6000f8e00ff */
[----:B------:R-:W-:Y:S01]  /*1210*/  @!P1 FFMA.FTZ R4, R25, R13, R4 ;  /* 0x0000000d19049223 */ /* 0x000fe20000010004 */
[----:B--2---:R-:W-:Y:S01]  /*1220*/  HADD2.F32 R25, -RZ, R17.H0_H0 ;  /* 0x20000011ff197230 */ /* 0x004fe20000004100 */
[----:B------:R-:W-:Y:S01]  /*1230*/  ISETP.GE.OR P1, PT, R20, UR36, P3 ;  /* 0x0000002414007c0c */ /* 0x000fe20009f26670 */
[----:B-----5:R-:W-:Y:S01]  /*1240*/  @!P2 HADD2.F32 R13, -RZ, R16.H0_H0 ;  /* 0x20000010ff0da230 */ /* 0x020fe20000004100 */
[----:B------:R-:W-:-:S04]  /*1250*/  IADD3 R17, P3, P4, R5, 0x2, R26 ;  /* 0x0000000205117810 */ /* 0x000fc80007c7e01a */
[----:B------:R-:W-:Y:S01]  /*1260*/  @!P2 FFMA.FTZ R4, R25, R13, R4 ;  /* 0x0000000d1904a223 */ /* 0x000fe20000010004 */
[----:B------:R-:W-:Y:S01]  /*1270*/  IADD3 R17, P5, R17, UR15, RZ ;  /* 0x0000000f11117c10 */ /* 0x000fe2000ffbe0ff */
[----:B------:R-:W-:Y:S01]  /*1280*/  VIADD R13, R23, 0x2 ;  /* 0x00000002170d7836 */ /* 0x000fe20000000000 */
[----:B------:R-:W-:Y:S02]  /*1290*/  IADD3.X R26, R8, UR16, RZ, P3, P4 ;  /* 0x00000010081a7c10 */ /* 0x000fe40009fe84ff */
        /* <DEDUP_REMOVED lines=11> */
[----:B------:R-:W-:Y:S02]  /*1350*/  HADD2.F32 R29, -RZ, R27.H0_H0 ;  /* 0x2000001bff1d7230 */ /* 0x000fe40000004100 */
[----:B--2---:R-:W-:Y:S01]  /*1360*/  @!P1 HADD2.F32 R27, -RZ, R18.H0_H0 ;  /* 0x20000012ff1b9230 */ /* 0x004fe20000004100 */
[----:B------:R-:W-:-:S04]  /*1370*/  LOP3.LUT R18, R25, R21, RZ, 0xfc, !PT ;  /* 0x0000001519127212 */ /* 0x000fc800078efcff */
[----:B------:R-:W-:Y:S01]  /*1380*/  @!P1 FFMA.FTZ R4, R29, R27, R4 ;  /* 0x0000001b1d049223 */ /* 0x000fe20000010004 */
[----:B------:R-:W-:Y:S02]  /*1390*/  ISETP.LT.OR P1, PT, R18, RZ, P0 ;  /* 0x000000ff1200720c */ /* 0x000fe40000721670 */
[----:B------:R-:W-:Y:S01]  /*13a0*/  LOP3.LUT R25, R25, R20, RZ, 0xfc, !PT ;  /* 0x0000001419197212 */ /* 0x000fe200078efcff */
[----:B------:R-:W2:Y:S01]  /*13b0*/  LDG.E.U16 R18, desc[UR12][R14.64+0x10] ;  /* 0x0000100c0e127981 */ /* 0x000ea2000c1e1500 */
[----:B------:R-:W-:-:S04]  /*13c0*/  ISETP.GE.OR P1, PT, R13, UR27, P1 ;  /* 0x0000001b0d007c0c */ /* 0x000fc80008f26670 */
[----:B------:R-:W-:Y:S01]  /*13d0*/  ISETP.GE.OR P1, PT, R21, UR36, P1 ;  /* 0x0000002415007c0c */ /* 0x000fe20008f26670 */
[----:B---3--:R-:W-:-:S12]  /*13e0*/  HADD2.F32 R27, -RZ, R26.H0_H0 ;  /* 0x2000001aff1b7230 */ /* 0x008fd80000004100 */
[----:B------:R-:W3:Y:S01]  /*13f0*/  @!P1 LDG.E.U16 R26, desc[UR12][R16.64+0x6] ;  /* 0x0000060c101a9981 */ /* 0x000ee2000c1e1500 */
[----:B----4-:R-:W-:-:S05]  /*1400*/  @!P2 HADD2.F32 R19, -RZ, R19.H0_H0 ;  /* 0x20000013ff13a230 */ /* 0x010fca0000004100 */
        /* <DEDUP_REMOVED lines=8> */
[----:B----4-:R-:W-:Y:S02]  /*1490*/  HADD2.F32 R27, -RZ, R19.H0_H0 ;  /* 0x20000013ff1b7230 */ /* 0x010fe40000004100 */
[----:B---3--:R-:W-:Y:S02]  /*14a0*/  @!P1 HADD2.F32 R19, -RZ, R26.H0_H0 ;  /* 0x2000001aff139230 */ /* 0x008fe40000004100 */
[----:B------:R-:W-:-:S03]  /*14b0*/  VIADD R26, R24, 0x1 ;  /* 0x00000001181a7836 */ /* 0x000fc60000000000 */
[----:B------:R-:W-:Y:S02]  /*14c0*/  @!P1 FFMA.FTZ R4, R27, R19, R4 ;  /* 0x000000131b049223 */ /* 0x000fe40000010004 */
[----:B------:R-:W-:Y:S02]  /*14d0*/  LOP3.LUT R19, R23, R26, RZ, 0xfc, !PT ;  /* 0x0000001a17137212 */ /* 0x000fe400078efcff */
[----:B------:R-:W-:Y:S02]  /*14e0*/  ISETP.GE.AND P0, PT, R26, UR26, PT ;  /* 0x0000001a1a007c0c */ /* 0x000fe4000bf06270 */
[----:B------:R-:W-:-:S04]  /*14f0*/  LOP3.LUT R27, R19, R22, RZ, 0xfc, !PT ;  /* 0x00000016131b7212 */ /* 0x000fc800078efcff */
[----:B------:R-:W-:-:S04]  /*1500*/  ISETP.LT.OR P1, PT, R27, RZ, P0 ;  /* 0x000000ff1b00720c */ /* 0x000fc80000721670 */
[----:B------:R-:W-:-:S04]  /*1510*/  ISETP.GE.OR P1, PT, R23, UR27, P1 ;  /* 0x0000001b17007c0c */ /* 0x000fc80008f26670 */
[----:B------:R-:W-:Y:S01]  /*1520*/  ISETP.GE.OR P1, PT, R22, UR36, P1 ;  /* 0x0000002416007c0c */ /* 0x000fe20008f26670 */
[----:B--2---:R-:W-:Y:S02]  /*1530*/  HADD2.F32 R27, -RZ, R18.H0_H0 ;  /* 0x20000012ff1b7230 */ /* 0x004fe40000004100 */
[----:B-----5:R-:W-:-:S05]  /*1540*/  @!P2 HADD2.F32 R25, -RZ, R25.H0_H0 ;  /* 0x20000019ff19a230 */ /* 0x020fca0000004100 */
[----:B------:R-:W-:-:S05]  /*1550*/  @!P2 FFMA.FTZ R4, R27, R25, R4 ;  /* 0x000000191b04a223 */ /* 0x000fca0000010004 */
        /* <DEDUP_REMOVED lines=15> */
[----:B--2---:R-:W-:-:S03]  /*1650*/  HADD2.F32 R25, -RZ, R18.H0_H0 ;  /* 0x20000012ff197230 */ /* 0x004fc60000004100 */
[----:B------:R-:W-:Y:S01]  /*1660*/  @!P2 IADD3.X R18, R8, UR10, RZ, P4, !PT ;  /* 0x0000000a0812ac10 */ /* 0x000fe2000a7fe4ff */
[----:B---3--:R-:W-:Y:S01]  /*1670*/  @!P1 HADD2.F32 R19, -RZ, R16.H0_H0 ;  /* 0x20000010ff139230 */ /* 0x008fe20000004100 */
        /* <DEDUP_REMOVED lines=11> */
[----:B--2---:R-:W-:Y:S02]  /*1730*/  HADD2.F32 R29, -RZ, R25.H0_H0 ;  /* 0x20000019ff1d7230 */ /* 0x004fe40000004100 */
[----:B---3--:R-:W-:-:S05]  /*1740*/  @!P2 HADD2.F32 R25, -RZ, R16.H0_H0 ;  /* 0x20000010ff19a230 */ /* 0x008fca0000004100 */
[----:B------:R-:W-:Y:S01]  /*1750*/  @!P2 FFMA.FTZ R4, R29, R25, R4 ;  /* 0x000000191d04a223 */ /* 0x000fe20000010004 */
[----:B------:R-:W-:-:S04]  /*1760*/  LOP3.LUT R25, R6, R26, RZ, 0xfc, !PT ;  /* 0x0000001a06197212 */ /* 0x000fc800078efcff */
[----:B------:R-:W-:Y:S01]  /*1770*/  LOP3.LUT R16, R25, R22, RZ, 0xfc, !PT ;  /* 0x0000001619107212 */ /* 0x000fe200078efcff */
[----:B----4-:R-:W-:Y:S02]  /*1780*/  HADD2.F32 R27, -RZ, R27.H0_H0 ;  /* 0x2000001bff1b7230 */ /* 0x010fe40000004100 */
[----:B-----5:R-:W-:Y:S01]  /*1790*/  @!P3 HADD2.F32 R17, -RZ, R18.H0_H0 ;  /* 0x20000012ff11b230 */ /* 0x020fe20000004100 */
[----:B------:R-:W-:Y:S01]  /*17a0*/  ISETP.LT.OR P1, PT, R16, RZ, P0 ;  /* 0x000000ff1000720c */ /* 0x000fe20000721670 */
[----:B------:R-:W-:-:S03]  /*17b0*/  IMAD.U32 R16, RZ, RZ, UR15 ;  /* 0x0000000fff107e24 */ /* 0x000fc6000f8e00ff */
[----:B------:R-:W-:Y:S01]  /*17c0*/  ISETP.GE.OR P1, PT, R6, UR27, P1 ;  /* 0x0000001b06007c0c */ /* 0x000fe20008f26670 */
[----:B------:R-:W-:Y:S01]  /*17d0*/  @!P3 FFMA.FTZ R4, R27, R17, R4 ;  /* 0x000000111b04b223 */ /* 0x000fe20000010004 */
        /* <DEDUP_REMOVED lines=8> */
[----:B--2---:R-:W-:Y:S02]  /*1860*/  HADD2.F32 R29, -RZ, R27.H0_H0 ;  /* 0x2000001bff1d7230 */ /* 0x004fe40000004100 */
[----:B---3--:R-:W-:-:S05]  /*1870*/  @!P1 HADD2.F32 R27, -RZ, R28.H0_H0 ;  /* 0x2000001cff1b9230 */ /* 0x008fca0000004100 */
        /* <DEDUP_REMOVED lines=8> */
[----:B--2---:R-:W-:Y:S02]  /*1900*/  HADD2.F32 R29, -RZ, R27.H0_H0 ;  /* 0x2000001bff1d7230 */ /* 0x004fe40000004100 */
[----:B---3--:R-:W-:Y:S02]  /*1910*/  @!P1 HADD2.F32 R27, -RZ, R28.H0_H0 ;  /* 0x2000001cff1b9230 */ /* 0x008fe40000004100 */
[----:B------:R-:W2:Y:S03]  /*1920*/  LDG.E.U16 R28, desc[UR12][R14.64+0x1c] ;  /* 0x00001c0c0e1c7981 */ /* 0x000ea6000c1e1500 */
        /* <DEDUP_REMOVED lines=17> */
[----:B--2---:R-:W-:Y:S02]  /*1a40*/  HADD2.F32 R17, -RZ, R28.H0_H0 ;  /* 0x2000001cff117230 */ /* 0x004fe40000004100 */
[----:B---3--:R-:W-:-:S05]  /*1a50*/  @!P1 HADD2.F32 R27, -RZ, R27.H0_H0 ;  /* 0x2000001bff1b9230 */ /* 0x008fca0000004100 */
[----:B------:R-:W-:Y:S01]  /*1a60*/  @!P1 FFMA.FTZ R4, R17, R27, R4 ;  /* 0x0000001b11049223 */ /* 0x000fe20000010004 */
[----:B------:R-:W-:-:S04]  /*1a70*/  ISETP.LT.OR P1, PT, R16, RZ, P0 ;  /* 0x000000ff1000720c */ /* 0x000fc80000721670 */
[----:B------:R-:W2:Y:S01]  /*1a80*/  @!P2 LDG.E.U16 R27, desc[UR12][R18.64+0x4] ;  /* 0x0000040c121ba981 */ /* 0x000ea2000c1e1500 */
[----:B------:R-:W-:-:S03]  /*1a90*/  ISETP.GE.OR P1, PT, R13, UR27, P1 ;  /* 0x0000001b0d007c0c */ /* 0x000fc60008f26670 */
[----:B------:R-:W3:Y:S01]  /*1aa0*/  LDG.E.U16 R17, desc[UR12][R14.64+0x20] ;  /* 0x0000200c0e117981 */ /* 0x000ee2000c1e1500 */
[----:B------:R-:W-:-:S13]  /*1ab0*/  ISETP.GE.OR P1, PT, R21, UR36, P1 ;  /* 0x0000002415007c0c */ /* 0x000fda0008f26670 */
[----:B------:R-:W5:Y:S01]  /*1ac0*/  @!P1 LDG.E.U16 R16, desc[UR12][R18.64+0x6] ;  /* 0x0000060c12109981 */ /* 0x000f62000c1e1500 */
[----:B----4-:R-:W-:Y:S01]  /*1ad0*/  HADD2.F32 R29, -RZ, R26.H0_H0 ;  /* 0x2000001aff1d7230 */ /* 0x010fe20000004100 */
[----:B------:R-:W-:Y:S01]  /*1ae0*/  LOP3.LUT R25, R25, R20, RZ, 0xfc, !PT ;  /* 0x0000001419197212 */ /* 0x000fe200078efcff */
[----:B------:R-:W-:-:S03]  /*1af0*/  IMAD.U32 R26, RZ, RZ, UR6 ;  /* 0x00000006ff1a7e24 */ /* 0x000fc6000f8e00ff */
[----:B------:R-:W-:-:S04]  /*1b00*/  ISETP.LT.OR P0, PT, R25, RZ, P0 ;  /* 0x000000ff1900720c */ /* 0x000fc80000701670 */
[----:B------:R-:W-:Y:S01]  /*1b10*/  ISETP.GE.OR P0, PT, R13, UR27, P0 ;  /* 0x0000001b0d007c0c */ /* 0x000fe20008706670 */
[----:B------:R-:W-:-:S03]  /*1b20*/  VIADD R24, R24, 0x2 ;  /* 0x0000000218187836 */ /* 0x000fc60000000000 */
[----:B------:R-:W-:-:S13]  /*1b30*/  ISETP.GE.OR P0, PT, R20, UR36, P0 ;  /* 0x0000002414007c0c */ /* 0x000fda0008706670 */
[----:B------:R-:W4:Y:S01]  /*1b40*/  @!P0 LDG.E.U16 R18, desc[UR12][R18.64+0x8] ;  /* 0x0000080c12128981 */ /* 0x000f22000c1e1500 */
[----:B--2---:R-:W-:-:S05]  /*1b50*/  @!P2 HADD2.F32 R27, -RZ, R27.H0_H0 ;  /* 0x2000001bff1ba230 */ /* 0x004fca0000004100 */
[----:B------:R-:W-:Y:S01]  /*1b60*/  @!P2 FFMA.FTZ R4, R29, R27, R4 ;  /* 0x0000001b1d04a223 */ /* 0x000fe20000010004 */
[----:B------:R-:W-:Y:S01]  /*1b70*/  IMAD.U32 R27, RZ, RZ, UR7 ;  /* 0x00000007ff1b7e24 */ /* 0x000fe2000f8e00ff */
[----:B------:R-:W-:Y:S01]  /*1b80*/  IADD3 R5, P2, P3, R26, UR17, R5 ;  /* 0x000000111a057c10 */ /* 0x000fe2000fb5e005 */
[----:B---3--:R-:W-:-:S03]  /*1b90*/  HADD2.F32 R25, -RZ, R17.H0_H0 ;  /* 0x20000011ff197230 */ /* 0x008fc60000004100 */
[----:B------:R-:W-:Y:S02]  /*1ba0*/  IADD3.X R8, R27, UR10, R8, P2, P3 ;  /* 0x0000000a1b087c10 */ /* 0x000fe400097e6408 */
[----:B------:R-:W-:Y:S01]  /*1bb0*/  IADD3 R26, P2, R5, UR17, RZ ;  /* 0x00000011051a7c10 */ /* 0x000fe2000ff5e0ff */
[----:B------:R-:W2:Y:S01]  /*1bc0*/  LDG.E.U16 R27, desc[UR12][R14.64+0x22] ;  /* 0x0000220c0e1b7981 */ /* 0x000ea2000c1e1500 */
[----:B-----5:R-:W-:-:S05]  /*1bd0*/  @!P1 HADD2.F32 R17, -RZ, R16.H0_H0 ;  /* 0x20000010ff119230 */ /* 0x020fca0000004100 */
        /* <DEDUP_REMOVED lines=12> */
[----:B--2---:R-:W-:Y:S02]  /*1ca0*/  HADD2.F32 R29, -RZ, R27.H0_H0 ;  /* 0x2000001bff1d7230 */ /* 0x004fe40000004100 */
[----:B----4-:R-:W-:Y:S01]  /*1cb0*/  @!P0 HADD2.F32 R27, -RZ, R18.H0_H0 ;  /* 0x20000012ff1b8230 */ /* 0x010fe20000004100 */
[----:B------:R-:W-:-:S04]  /*1cc0*/  LOP3.LUT R18, R25, R21, RZ, 0xfc, !PT ;  /* 0x0000001519127212 */ /* 0x000fc800078efcff */
        /* <DEDUP_REMOVED lines=8> */
[----:B---3--:R-:W-:Y:S02]  /*1d50*/  HADD2.F32 R27, -RZ, R26.H0_H0 ;  /* 0x2000001aff1b7230 */ /* 0x008fe40000004100 */
[----:B------:R-:W3:Y:S01]  /*1d60*/  LDG.E.U16 R26, desc[UR12][R14.64+0x26] ;  /* 0x0000260c0e1a7981 */ /* 0x000ee2000c1e1500 */
[----:B------:R-:W-:Y:S01]  /*1d70*/  ISETP.GE.OR P5, PT, R20, UR36, P3 ;  /* 0x0000002414007c0c */ /* 0x000fe20009fa6670 */
[----:B-----5:R-:W-:-:S05]  /*1d80*/  @!P2 HADD2.F32 R19, -RZ, R19.H0_H0 ;  /* 0x20000013ff13a230 */ /* 0x020fca0000004100 */
[----:B------:R-:W-:Y:S02]  /*1d90*/  @!P2 FFMA.FTZ R4, R27, R19, R4 ;  /* 0x000000131b04a223 */ /* 0x000fe40000010004 */
[----:B------:R-:W4:Y:S05]  /*1da0*/  @!P0 LDG.E.U16 R27, desc[UR12][R16.64+0x2] ;  /* 0x0000020c101b8981 */ /* 0x000f2a000c1e1500 */
        /* <DEDUP_REMOVED lines=12> */
[----:B---3--:R-:W-:Y:S02]  /*1e70*/  HADD2.F32 R29, -RZ, R26.H0_H0 ;  /* 0x2000001aff1d7230 */ /* 0x008fe40000004100 */
[----:B------:R-:W-:-:S05]  /*1e80*/  IMAD.U32 R26, RZ, RZ, UR15 ;  /* 0x0000000fff1a7e24 */ /* 0x000fca000f8e00ff */
[----:B------:R-:W-:-:S04]  /*1e90*/  IADD3 R5, P2, P4, R26, UR17, R5 ;  /* 0x000000111a057c10 */ /* 0x000fc8000fc5e005 */
[----:B------:R-:W-:Y:S02]  /*1ea0*/  IADD3.X R24, R17, UR10, R8, P2, P4 ;  /* 0x0000000a11187c10 */ /* 0x000fe400097e8408 */
[----:B------:R-:W-:Y:S01]  /*1eb0*/  LOP3.LUT R17, R23, R22, RZ, 0xfc, !PT ;  /* 0x0000001617117212 */ /* 0x000fe200078efcff */
[----:B----4-:R-:W-:-:S05]  /*1ec0*/  @!P0 HADD2.F32 R27, -RZ, R27.H0_H0 ;  /* 0x2000001bff1b8230 */ /* 0x010fca0000004100 */
[----:B------:R-:W-:Y:S01]  /*1ed0*/  @!P0 FFMA.FTZ R4, R29, R27, R4 ;  /* 0x0000001b1d048223 */ /* 0x000fe20000010004 */
[----:B------:R-:W-:Y:S01]  /*1ee0*/  IADD3 R25, P0, P2, R26, 0x2, R5 ;  /* 0x000000021a197810 */ /* 0x000fe20007a1e005 */
[----:B-----5:R-:W-:Y:S01]  /*1ef0*/  @!P5 HADD2.F32 R19, -RZ, R19.H0_H0 ;  /* 0x20000013ff13d230 */ /* 0x020fe20000004100 */
[----:B------:R-:W-:Y:S01]  /*1f00*/  ISETP.LT.OR P4, PT, R16, RZ, P1 ;  /* 0x000000ff1000720c */ /* 0x000fe20000f81670 */
[----:B------:R-:W3:Y:S01]  /*1f10*/  LDG.E.U16 R27, desc[UR12][R14.64+0x2e] ;  /* 0x00002e0c0e1b7981 */ /* 0x000ee2000c1e1500 */
[----:B------:R-:W-:Y:S02]  /*1f20*/  IADD3.X R8, RZ, UR16, R24, P0, P2 ;  /* 0x00000010ff087c10 */ /* 0x000fe400087e4418 */
[----:B------:R-:W-:Y:S01]  /*1f30*/  ISETP.LT.OR P0, PT, R17, RZ, P1 ;  /* 0x000000ff1100720c */ /* 0x000fe20000f01670 */
[----:B--2---:R-:W-:Y:S01]  /*1f40*/  HADD2.F32 R17, -RZ, R18.H0_H0 ;  /* 0x20000012ff117230 */ /* 0x004fe20000004100 */
[----:B------:R-:W-:Y:S01]  /*1f50*/  LOP3.LUT R16, R23, R21, RZ, 0xfc, !PT ;  /* 0x0000001517107212 */ /* 0x000fe200078efcff */
[----:B------:R-:W2:Y:S03]  /*1f60*/  LDG.E.U16 R26, desc[UR12][R14.64+0x30] ;  /* 0x0000300c0e1a7981 */ /* 0x000ea6000c1e1500 */
        /* <DEDUP_REMOVED lines=34> */
[----:B---3--:R-:W-:Y:S02]  /*2190*/  HADD2.F32 R27, -RZ, R27.H0_H0 ;  /* 0x2000001bff1b7230 */ /* 0x008fe40000004100 */
[----:B--2---:R-:W-:Y:S02]  /*21a0*/  HADD2.F32 R15, -RZ, R26.H0_H0 ;  /* 0x2000001aff0f7230 */ /* 0x004fe40000004100 */
[----:B----4-:R-:W-:Y:S02]  /*21b0*/  HADD2.F32 R29, -RZ, R6.H0_H0 ;  /* 0x20000006ff1d7230 */ /* 0x010fe40000004100 */
[----:B-----5:R-:W-:-:S02]  /*21c0*/  @!P5 HADD2.F32 R5, -RZ, R5.H0_H0 ;  /* 0x20000005ff05d230 */ /* 0x020fc40000004100 */
[----:B------:R-:W-:-:S03]  /*21d0*/  HADD2.F32 R8, -RZ, R8.H0_H0 ;  /* 0x20000008ff087230 */ /* 0x000fc60000004100 */
[----:B------:R-:W-:Y:S01]  /*21e0*/  @!P5 FFMA.FTZ R4, R29, R5, R4 ;  /* 0x000000051d04d223 */ /* 0x000fe20000010004 */
[----:B------:R-:W-:Y:S02]  /*21f0*/  @!P4 HADD2.F32 R5, -RZ, R24.H0_H0 ;  /* 0x20000018ff05c230 */ /* 0x000fe40000004100 */
[----:B------:R-:W-:-:S05]  /*2200*/  @!P3 HADD2.F32 R21, -RZ, R21.H0_H0 ;  /* 0x20000015ff15b230 */ /* 0x000fca0000004100 */
[----:B------:R-:W-:Y:S01]  /*2210*/  @!P3 FFMA.FTZ R4, R8, R21, R4 ;  /* 0x000000150804b223 */ /* 0x000fe20000010004 */
[----:B------:R-:W-:-:S03]  /*2220*/  @!P0 HADD2.F32 R25, -RZ, R25.H0_H0 ;  /* 0x20000019ff198230 */ /* 0x000fc60000004100 */
[----:B------:R-:W-:Y:S01]  /*2230*/  @!P4 FFMA.FTZ R4, R27, R5, R4 ;  /* 0x000000051b04c223 */ /* 0x000fe20000010004 */
[----:B------:R-:W-:Y:S02]  /*2240*/  HADD2.F32 R13, -RZ, R13.H0_H0 ;  /* 0x2000000dff0d7230 */ /* 0x000fe40000004100 */
[----:B------:R-:W-:Y:S02]  /*2250*/  @!P2 HADD2.F32 R5, -RZ, R20.H0_H0 ;  /* 0x20000014ff05a230 */ /* 0x000fe40000004100 */
[----:B------:R-:W-:Y:S01]  /*2260*/  @!P0 FFMA.FTZ R4, R15, R25, R4 ;  /* 0x000000190f048223 */ /* 0x000fe20000010004 */
[----:B------:R-:W-:-:S03]  /*2270*/  IMAD R6, R11, UR32, RZ ;  /* 0x000000200b067c24 */ /* 0x000fc6000f8e02ff */
[----:B------:R-:W-:Y:S01]  /*2280*/  @!P2 FFMA.FTZ R4, R13, R5, R4 ;  /* 0x000000050d04a223 */ /* 0x000fe20000010004 */
[--C-:B------:R-:W-:Y:S01]  /*2290*/  SHF.R.S32.HI R5, RZ, 0x1f, R12.reuse ;  /* 0x0000001fff057819 */ /* 0x100fe2000001140c */
[----:B------:R-:W-:Y:S01]  /*22a0*/  HADD2.F32 R11, -RZ, R16.H0_H0 ;  /* 0x20000010ff0b7230 */ /* 0x000fe20000004100 */
[----:B------:R-:W-:Y:S01]  /*22b0*/  IADD3 R8, P0, P2, R9, R6, R12 ;  /* 0x0000000609087210 */ /* 0x000fe20007a1e00c */
[----:B------:R-:W-:Y:S01]  /*22c0*/  @!P1 HADD2.F32 R17, -RZ, R17.H0_H0 ;  /* 0x20000011ff119230 */ /* 0x000fe20000004100 */
[----:B------:R-:W-:Y:S02]  /*22d0*/  SHF.R.S32.HI R6, RZ, 0x1f, R6 ;  /* 0x0000001fff067819 */ /* 0x000fe40000011406 */
[----:B------:R-:W-:Y:S02]  /*22e0*/  SHF.R.S32.HI R9, RZ, 0x1f, R9 ;  /* 0x0000001fff097819 */ /* 0x000fe40000011409 */
[----:B------:R-:W-:Y:S02]  /*22f0*/  @!P1 FFMA.FTZ R4, R11, R17, R4 ;  /* 0x000000110b049223 */ /* 0x000fe40000010004 */
[----:B------:R-:W-:Y:S01]  /*2300*/  IADD3.X R6, R9, R6, R5, P0, P2 ;  /* 0x0000000609067210 */ /* 0x000fe200007e4405 */
[----:B------:R-:W-:Y:S01]  /*2310*/  HADD2.F32 R5, -RZ, R22.H0_H0 ;  /* 0x20000016ff057230 */ /* 0x000fe20000004100 */
[----:B------:R-:W-:-:S02]  /*2320*/  IADD3 R8, P0, P1, R10, R8, R7 ;  /* 0x000000080a087210 */ /* 0x000fc4000791e007 */
[----:B------:R-:W-:Y:S02]  /*2330*/  SHF.R.S32.HI R10, RZ, 0x1f, R10 ;  /* 0x0000001fff0a7819 */ /* 0x000fe4000001140a */
[----:B------:R-:W-:Y:S01]  /*2340*/  SHF.R.S32.HI R7, RZ, 0x1f, R7 ;  /* 0x0000001fff077819 */ /* 0x000fe20000011407 */
[----:B------:R-:W-:-:S03]  /*2350*/  FADD.FTZ R5, R5, R4 ;  /* 0x0000000405057221 */ /* 0x000fc60000010000 */
[----:B------:R-:W-:Y:S02]  /*2360*/  IADD3.X R7, R10, R6, R7, P0, P1 ;  /* 0x000000060a077210 */ /* 0x000fe400007e2407 */
[C---:B------:R-:W-:Y:S02]  /*2370*/  LEA R4, P0, R8.reuse, UR34, 0x1 ;  /* 0x0000002208047c11 */ /* 0x040fe4000f8008ff */
[----:B------:R-:W-:Y:S02]  /*2380*/  F2FP.F16.F32.PACK_AB R6, RZ, R5 ;  /* 0x00000005ff06723e */ /* 0x000fe400000000ff */
        /* <DEDUP_REMOVED lines=8> */
.L_x_388:
[----:B------:R-:W-:Y:S05]  /*2410*/  EXIT ;  /* 0x000000000000794d */ /* 0x000fea0003800000 */
.L_x_387:
        /* <DEDUP_REMOVED lines=24> */
.L_x_391:
        /* <DEDUP_REMOVED lines=176> */
[----:B--2---:R-:W-:Y:S02]  /*30a0*/  HADD2.F32 R6, -RZ, R6.H0_H0 ;  /* 0x20000006ff067230 */ /* 0x004fe40000004100 */
[----:B----4-:R-:W-:Y:S02]  /*30b0*/  @!P1 HADD2.F32 R27, -RZ, R5.H0_H0 ;  /* 0x20000005ff1b9230 */ /* 0x010fe40000004100 */
[----:B------:R-:W-:-:S03]  /*30c0*/  VIADD R5, R23, 0x1 ;  /* 0x0000000117057836 */ /* 0x000fc60000000000 */
[----:B------:R-:W-:Y:S02]  /*30d0*/  @!P1 FFMA.FTZ R4, R6, R27, RZ ;  /* 0x0000001b06049223 */ /* 0x000fe400000100ff */
[----:B------:R-:W-:-:S04]  /*30e0*/  LOP3.LUT R27, R5, R24, RZ, 0xfc, !PT ;  /* 0x00000018051b7212 */ /* 0x000fc800078efcff */
[C---:B------:R-:W-:Y:S01]  /*30f0*/  LOP3.LUT R6, R27.reuse, R13, RZ, 0xfc, !PT ;  /* 0x0000000d1b067212 */ /* 0x040fe200078efcff */
[----:B---3--:R-:W-:Y:S02]  /*3100*/  HADD2.F32 R18, -RZ, R18.H0_H0 ;  /* 0x20000012ff127230 */ /* 0x008fe40000004100 */
[----:B-----5:R-:W-:Y:S01]  /*3110*/  @!P3 HADD2.F32 R29, -RZ, R26.H0_H0 ;  /* 0x2000001aff1db230 */ /* 0x020fe20000004100 */
[----:B------:R-:W-:Y:S02]  /*3120*/  ISETP.LT.OR P1, PT, R6, RZ, P0 ;  /* 0x000000ff0600720c */ /* 0x000fe40000721670 */
[----:B0-----:R-:W-:Y:S02]  /*3130*/  LOP3.LUT R16, R27, R8, RZ, 0xfc, !PT ;  /* 0x000000081b107212 */ /* 0x001fe400078efcff */
[----:B------:R-:W-:Y:S01]  /*3140*/  ISETP.GE.OR P1, PT, R5, UR27, P1 ;  /* 0x0000001b05007c0c */ /* 0x000fe20008f26670 */
[----:B------:R-:W-:Y:S01]  /*3150*/  @!P3 FFMA.FTZ R4, R18, R29, R4 ;  /* 0x0000001d1204b223 */ /* 0x000fe20000010004 */
[----:B------:R-:W-:Y:S01]  /*3160*/  ISETP.LT.OR P3, PT, R16, RZ, P0 ;  /* 0x000000ff1000720c */ /* 0x000fe20000761670 */
[----:B------:R-:W-:Y:S01]  /*3170*/  HADD2.F32 R29, -RZ, R21.H0_H0 ;  /* 0x20000015ff1d7230 */ /* 0x000fe20000004100 */
[----:B------:R-:W-:Y:S01]  /*3180*/  IADD3 R6, P4, R25, UR15, RZ ;  /* 0x0000000f19067c10 */ /* 0x000fe2000ff9e0ff */
[----:B------:R-:W-:Y:S01]  /*3190*/  @!P2 HADD2.F32 R17, -RZ, R19.H0_H0 ;  /* 0x20000013ff11a230 */ /* 0x000fe20000004100 */
[----:B------:R-:W-:Y:S01]  /*31a0*/  ISETP.GE.OR P1, PT, R13, UR30, P1 ;  /* 0x0000001e0d007c0c */ /* 0x000fe20008f26670 */
[----:B------:R-:W2:Y:S01]  /*31b0*/  LDG.E.U16 R16, desc[UR12][R14.64+0x8] ;  /* 0x0000080c0e107981 */ /* 0x000ea2000c1e1500 */
[----:B------:R-:W-:-:S02]  /*31c0*/  ISETP.GE.OR P3, PT, R5, UR27, P3 ;  /* 0x0000001b05007c0c */ /* 0x000fc40009f66670 */
[----:B------:R-:W-:Y:S01]  /*31d0*/  IADD3.X R21, R22, UR16, RZ, P4, !PT ;  /* 0x0000001016157c10 */ /* 0x000fe2000a7fe4ff */
[----:B------:R-:W-:Y:S01]  /*31e0*/  @!P2 FFMA.FTZ R4, R29, R17, R4 ;  /* 0x000000111d04a223 */ /* 0x000fe20000010004 */
[----:B------:R-:W-:Y:S01]  /*31f0*/  LEA R18, P4, R6, UR28, 0x1 ;  /* 0x0000001c06127c11 */ /* 0x000fe2000f8808ff */
[----:B------:R-:W3:Y:S01]  /*3200*/  LDG.E.U16 R17, desc[UR12][R14.64+0x6] ;  /* 0x0000060c0e117981 */ /* 0x000ee2000c1e1500 */
        /* <DEDUP_REMOVED lines=8> */
[----:B---3--:R-:W-:Y:S02]  /*3290*/  HADD2.F32 R17, -RZ, R17.H0_H0 ;  /* 0x20000011ff117230 */ /* 0x008fe40000004100 */
[----:B----4-:R-:W-:-:S05]  /*32a0*/  @!P1 HADD2.F32 R21, -RZ, R21.H0_H0 ;  /* 0x20000015ff159230 */ /* 0x010fca0000004100 */
[----:B------:R-:W-:Y:S01]  /*32b0*/  @!P1 FFMA.FTZ R4, R17, R21, R4 ;  /* 0x0000001511049223 */ /* 0x000fe20000010004 */
[----:B--2---:R-:W-:Y:S01]  /*32c0*/  HADD2.F32 R21, -RZ, R16.H0_H0 ;  /* 0x20000010ff157230 */ /* 0x004fe20000004100 */
[----:B------:R-:W-:Y:S01]  /*32d0*/  ISETP.GE.OR P1, PT, R12, UR30, P3 ;  /* 0x0000001e0c007c0c */ /* 0x000fe20009f26670 */
[----:B-----5:R-:W-:Y:S01]  /*32e0*/  @!P2 HADD2.F32 R17, -RZ, R6.H0_H0 ;  /* 0x20000006ff11a230 */ /* 0x020fe20000004100 */
[----:B------:R-:W-:Y:S02]  /*32f0*/  IADD3 R16, P3, P4, R25, 0x2, R26 ;  /* 0x0000000219107810 */ /* 0x000fe40007c7e01a */
[----:B------:R-:W2:Y:S02]  /*3300*/  LDG.E.U16 R26, desc[UR12][R14.64+0xc] ;  /* 0x00000c0c0e1a7981 */ /* 0x000ea4000c1e1500 */
[----:B------:R-:W-:Y:S01]  /*3310*/  @!P2 FFMA.FTZ R4, R21, R17, R4 ;  /* 0x000000111504a223 */ /* 0x000fe20000010004 */
[----:B------:R-:W-:Y:S01]  /*3320*/  IADD3 R6, P5, R16, UR15, RZ ;  /* 0x0000000f10067c10 */ /* 0x000fe2000ffbe0ff */
[----:B------:R-:W-:Y:S01]  /*3330*/  VIADD R21, R23, 0x2 ;  /* 0x0000000217157836 */ /* 0x000fe20000000000 */
[----:B------:R-:W-:-:S02]  /*3340*/  IADD3.X R17, R22, UR16, RZ, P3, P4 ;  /* 0x0000001016117c10 */ /* 0x000fc40009fe84ff */
[C---:B------:R-:W-:Y:S02]  /*3350*/  LEA R16, P2, R6.reuse, UR28, 0x1 ;  /* 0x0000001c06107c11 */ /* 0x040fe4000f8408ff */
        /* <DEDUP_REMOVED lines=9> */
[----:B------:R-:W-:Y:S02]  /*33f0*/  HADD2.F32 R29, -RZ, R28.H0_H0 ;  /* 0x2000001cff1d7230 */ /* 0x000fe40000004100 */
[----:B---3--:R-:W-:Y:S01]  /*3400*/  @!P1 HADD2.F32 R19, -RZ, R18.H0_H0 ;  /* 0x20000012ff139230 */ /* 0x008fe20000004100 */
[----:B------:R-:W-:-:S04]  /*3410*/  LOP3.LUT R18, R27, R8, RZ, 0xfc, !PT ;  /* 0x000000081b127212 */ /* 0x000fc800078efcff */
[----:B------:R-:W-:Y:S01]  /*3420*/  @!P1 FFMA.FTZ R4, R29, R19, R4 ;  /* 0x000000131d049223 */ /* 0x000fe20000010004 */
[----:B------:R-:W-:Y:S01]  /*3430*/  ISETP.LT.OR P1, PT, R18, RZ, P0 ;  /* 0x000000ff1200720c */ /* 0x000fe20000721670 */
[----:B--2---:R-:W-:Y:S01]  /*3440*/  HADD2.F32 R29, -RZ, R26.H0_H0 ;  /* 0x2000001aff1d7230 */ /* 0x004fe20000004100 */
[----:B------:R-:W-:Y:S01]  /*3450*/  LOP3.LUT R27, R27, R12, RZ, 0xfc, !PT ;  /* 0x0000000c1b1b7212 */ /* 0x000fe200078efcff */
[----:B------:R-:W2:Y:S01]  /*3460*/  LDG.E.U16 R18, desc[UR12][R14.64+0x10] ;  /* 0x0000100c0e127981 */ /* 0x000ea2000c1e1500 */
[----:B------:R-:W-:-:S04]  /*3470*/  ISETP.GE.OR P1, PT, R21, UR27, P1 ;  /* 0x0000001b15007c0c */ /* 0x000fc80008f26670 */
[----:B------:R-:W-:Y:S01]  /*3480*/  ISETP.GE.OR P1, PT, R8, UR30, P1 ;  /* 0x0000001e08007c0c */ /* 0x000fe20008f26670 */
[----:B----4-:R-:W-:Y:S02]  /*3490*/  @!P2 HADD2.F32 R19, -RZ, R6.H0_H0 ;  /* 0x20000006ff13a230 */ /* 0x010fe40000004100 */
[----:B------:R-:W3:Y:S03]  /*34a0*/  LDG.E.U16 R6, desc[UR12][R14.64+0xe] ;  /* 0x00000e0c0e067981 */ /* 0x000ee6000c1e1500 */
[----:B------:R-:W-:-:S07]  /*34b0*/  @!P2 FFMA.FTZ R4, R29, R19, R4 ;  /* 0x000000131d04a223 */ /* 0x000fce0000010004 */
[----:B------:R-:W4:Y:S01]  /*34c0*/  @!P1 LDG.E.U16 R19, desc[UR12][R16.64+0x6] ;  /* 0x0000060c10139981 */ /* 0x000f22000c1e1500 */
[----:B------:R-:W-:-:S04]  /*34d0*/  ISETP.LT.OR P0, PT, R27, RZ, P0 ;  /* 0x000000ff1b00720c */ /* 0x000fc80000701670 */
[----:B------:R-:W-:-:S04]  /*34e0*/  ISETP.GE.OR P0, PT, R21, UR27, P0 ;  /* 0x0000001b15007c0c */ /* 0x000fc80008706670 */
[----:B------:R-:W-:-:S13]  /*34f0*/  ISETP.GE.OR P2, PT, R12, UR30, P0 ;  /* 0x0000001e0c007c0c */ /* 0x000fda0008746670 */
[----:B------:R-:W5:Y:S01]  /*3500*/  @!P2 LDG.E.U16 R27, desc[UR12][R16.64+0x8] ;  /* 0x0000080c101ba981 */ /* 0x000f62000c1e1500 */
[----:B------:R-:W-:-:S05]  /*3510*/  VIADD R26, R24, 0x1 ;  /* 0x00000001181a7836 */ /* 0x000fca0000000000 */
[----:B------:R-:W-:Y:S01]  /*3520*/  ISETP.GE.AND P0, PT, R26, UR26, PT ;  /* 0x0000001a1a007c0c */ /* 0x000fe2000bf06270 */
[----:B---3--:R-:W-:Y:S02]  /*3530*/  HADD2.F32 R29, -RZ, R6.H0_H0 ;  /* 0x20000006ff1d7230 */ /* 0x008fe40000004100 */
[----:B----4-:R-:W-:-:S05]  /*3540*/  @!P1 HADD2.F32 R19, -RZ, R19.H0_H0 ;  /* 0x20000013ff139230 */ /* 0x010fca0000004100 */
[----:B------:R-:W-:Y:S01]  /*3550*/  @!P1 FFMA.FTZ R4, R29, R19, R4 ;  /* 0x000000131d049223 */ /* 0x000fe20000010004 */
[----:B------:R-:W-:-:S04]  /*3560*/  LOP3.LUT R19, R23, R26, RZ, 0xfc, !PT ;  /* 0x0000001a17137212 */ /* 0x000fc800078efcff */
[----:B------:R-:W-:-:S04]  /*3570*/  LOP3.LUT R6, R19, R13, RZ, 0xfc, !PT ;  /* 0x0000000d13067212 */ /* 0x000fc800078efcff */
[----:B------:R-:W-:-:S04]  /*3580*/  ISETP.LT.OR P1, PT, R6, RZ, P0 ;  /* 0x000000ff0600720c */ /* 0x000fc80000721670 */
[----:B------:R-:W-:-:S04]  /*3590*/  ISETP.GE.OR P1, PT, R23, UR27, P1 ;  /* 0x0000001b17007c0c */ /* 0x000fc80008f26670 */
[----:B------:R-:W-:Y:S02]  /*35a0*/  ISETP.GE.OR P1, PT, R13, UR30, P1 ;  /* 0x0000001e0d007c0c */ /* 0x000fe40008f26670 */
[----:B------:R-:W-:Y:S01]  /*35b0*/  IADD3 R6, P3, R25, UR6, RZ ;  /* 0x0000000619067c10 */ /* 0x000fe2000ff7e0ff */
[----:B--2---:R-:W-:Y:S02]  /*35c0*/  HADD2.F32 R25, -RZ, R18.H0_H0 ;  /* 0x20000012ff197230 */ /* 0x004fe40000004100 */
[----:B-----5:R-:W-:Y:S01]  /*35d0*/  @!P2 HADD2.F32 R27, -RZ, R27.H0_H0 ;  /* 0x2000001bff1ba230 */ /* 0x020fe20000004100 */
[----:B------:R-:W-:-:S04]  /*35e0*/  IADD3.X R22, R22, UR7, RZ, P3, !PT ;  /* 0x0000000716167c10 */ /* 0x000fc80009ffe4ff */
[----:B------:R-:W-:-:S03]  /*35f0*/  @!P2 FFMA.FTZ R4, R25, R27, R4 ;  /* 0x0000001b1904a223 */ /* 0x000fc60000010004 */
        /* <DEDUP_REMOVED lines=30> */
[----:B--2---:R-:W-:Y:S02]  /*37e0*/  HADD2.F32 R29, -RZ, R25.H0_H0 ;  /* 0x20000019ff1d7230 */ /* 0x004fe40000004100 */
[----:B---3--:R-:W-:-:S05]  /*37f0*/  @!P2 HADD2.F32 R25, -RZ, R16.H0_H0 ;  /* 0x20000010ff19a230 */ /* 0x008fca0000004100 */
[----:B------:R-:W-:Y:S01]  /*3800*/  @!P2 FFMA.FTZ R4, R29, R25, R4 ;  /* 0x000000191d04a223 */ /* 0x000fe20000010004 */
[----:B------:R-:W-:-:S04]  /*3810*/  LOP3.LUT R25, R5, R26, RZ, 0xfc, !PT ;  /* 0x0000001a05197212 */ /* 0x000fc800078efcff */
[----:B------:R-:W-:Y:S01]  /*3820*/  LOP3.LUT R16, R25, R13, RZ, 0xfc, !PT ;  /* 0x0000000d19107212 */ /* 0x000fe200078efcff */
[----:B----4-:R-:W-:Y:S02]  /*3830*/  HADD2.F32 R27, -RZ, R27.H0_H0 ;  /* 0x2000001bff1b7230 */ /* 0x010fe40000004100 */
[----:B-----5:R-:W-:Y:S01]  /*3840*/  @!P3 HADD2.F32 R17, -RZ, R18.H0_H0 ;  /* 0x20000012ff11b230 */ /* 0x020fe20000004100 */
[----:B------:R-:W-:-:S04]  /*3850*/  ISETP.LT.OR P1, PT, R16, RZ, P0 ;  /* 0x000000ff1000720c */ /* 0x000fc80000721670 */
        /* <DEDUP_REMOVED lines=49> */
[----:B------:R-:W-:Y:S01]  /*3b70*/  LOP3.LUT R25, R25, R12, RZ, 0xfc, !PT ;  /* 0x0000000c19197212 */ /* 0x000fe200078efcff */
[----:B----4-:R-:W-:-:S03]  /*3b80*/  HADD2.F32 R29, -RZ, R26.H0_H0 ;  /* 0x2000001aff1d7230 */ /* 0x010fc60000004100 */
[----:B------:R-:W-:Y:S01]  /*3b90*/  ISETP.LT.OR P0, PT, R25, RZ, P0 ;  /* 0x000000ff1900720c */ /* 0x000fe20000701670 */
[----:B------:R-:W-:-:S03]  /*3ba0*/  IMAD.U32 R25, RZ, RZ, UR6 ;  /* 0x00000006ff197e24 */ /* 0x000fc6000f8e00ff */
[----:B------:R-:W-:Y:S01]  /*3bb0*/  ISETP.GE.OR P0, PT, R21, UR27, P0 ;  /* 0x0000001b15007c0c */ /* 0x000fe20008706670 */
[----:B------:R-:W-:Y:S02]  /*3bc0*/  VIADD R24, R24, 0x2 ;  /* 0x0000000218187836 */ /* 0x000fe40000000000 */
[----:B--2---:R-:W-:-:S05]  /*3bd0*/  @!P2 HADD2.F32 R27, -RZ, R27.H0_H0 ;  /* 0x2000001bff1ba230 */ /* 0x004fca0000004100 */
[----:B------:R-:W-:Y:S01]  /*3be0*/  @!P2 FFMA.FTZ R4, R29, R27, R4 ;  /* 0x0000001b1d04a223 */ /* 0x000fe20000010004 */
[----:B------:R-:W-:Y:S01]  /*3bf0*/  ISETP.GE.OR P2, PT, R12, UR30, P0 ;  /* 0x0000001e0c007c0c */ /* 0x000fe20008746670 */
[----:B------:R-:W-:Y:S01]  /*3c00*/  IMAD.U32 R27, RZ, RZ, UR7 ;  /* 0x00000007ff1b7e24 */ /* 0x000fe2000f8e00ff */
[----:B------:R-:W-:Y:S01]  /*3c10*/  IADD3 R6, P0, P3, R25, UR17, R6 ;  /* 0x0000001119067c10 */ /* 0x000fe2000fb1e006 */
[----:B---3--:R-:W-:-:S03]  /*3c20*/  HADD2.F32 R25, -RZ, R17.H0_H0 ;  /* 0x20000011ff197230 */ /* 0x008fc60000004100 */
[----:B------:R-:W-:Y:S02]  /*3c30*/  IADD3.X R22, R27, UR10, R22, P0, P3 ;  /* 0x0000000a1b167c10 */ /* 0x000fe400087e6416 */
[----:B------:R-:W-:Y:S01]  /*3c40*/  IADD3 R26, P0, R6, UR17, RZ ;  /* 0x00000011061a7c10 */ /* 0x000fe2000ff1e0ff */
[----:B------:R-:W2:Y:S04]  /*3c50*/  LDG.E.U16 R27, desc[UR12][R14.64+0x22] ;  /* 0x0000220c0e1b7981 */ /* 0x000ea8000c1e1500 */
[----:B------:R-:W3:Y:S01]  /*3c60*/  @!P2 LDG.E.U16 R18, desc[UR12][R18.64+0x8] ;  /* 0x0000080c1212a981 */ /* 0x000ee2000c1e1500 */
        /* <DEDUP_REMOVED lines=13> */
[----:B--2---:R-:W-:Y:S02]  /*3d40*/  HADD2.F32 R29, -RZ, R27.H0_H0 ;  /* 0x2000001bff1d7230 */ /* 0x004fe40000004100 */
[----:B---3--:R-:W-:Y:S01]  /*3d50*/  @!P2 HADD2.F32 R27, -RZ, R18.H0_H0 ;  /* 0x20000012ff1ba230 */ /* 0x008fe20000004100 */
[C---:B------:R-:W-:Y:S02]  /*3d60*/  LOP3.LUT R18, R25.reuse, R8, RZ, 0xfc, !PT ;  /* 0x0000000819127212 */ /* 0x040fe400078efcff */
[----:B------:R-:W-:Y:S02]  /*3d70*/  LOP3.LUT R25, R25, R12, RZ, 0xfc, !PT ;  /* 0x0000000c19197212 */ /* 0x000fe400078efcff */
[----:B------:R-:W-:Y:S01]  /*3d80*/  @!P2 FFMA.FTZ R4, R29, R27, R4 ;  /* 0x0000001b1d04a223 */ /* 0x000fe20000010004 */
[----:B------:R-:W-:Y:S02]  /*3d90*/  ISETP.LT.OR P2, PT, R18, RZ, P1 ;  /* 0x000000ff1200720c */ /* 0x000fe40000f41670 */
[----:B------:R-:W-:Y:S01]  /*3da0*/  ISETP.LT.OR P3, PT, R25, RZ, P1 ;  /* 0x000000ff1900720c */ /* 0x000fe20000f61670 */
[----:B------:R-:W2:Y:S01]  /*3db0*/  LDG.E.U16 R18, desc[UR12][R14.64+0x28] ;  /* 0x0000280c0e127981 */ /* 0x000ea2000c1e1500 */
[----:B------:R-:W-:-:S03]  /*3dc0*/  ISETP.GE.OR P2, PT, R23, UR27, P2 ;  /* 0x0000001b17007c0c */ /* 0x000fc60009746670 */
[----:B------:R-:W3:Y:S01]  /*3dd0*/  LDG.E.U16 R25, desc[UR12][R14.64+0x26] ;  /* 0x0000260c0e197981 */ /* 0x000ee2000c1e1500 */
[----:B------:R-:W-:Y:S02]  /*3de0*/  ISETP.GE.OR P5, PT, R8, UR30, P2 ;  /* 0x0000001e08007c0c */ /* 0x000fe400097a6670 */
[----:B------:R-:W-:-:S04]  /*3df0*/  ISETP.GE.OR P2, PT, R23, UR27, P3 ;  /* 0x0000001b17007c0c */ /* 0x000fc80009f46670 */
[----:B------:R-:W-:Y:S01]  /*3e00*/  ISETP.GE.OR P2, PT, R12, UR30, P2 ;  /* 0x0000001e0c007c0c */ /* 0x000fe20009746670 */
[----:B----4-:R-:W-:Y:S02]  /*3e10*/  HADD2.F32 R23, -RZ, R26.H0_H0 ;  /* 0x2000001aff177230 */ /* 0x010fe40000004100 */
[----:B-----5:R-:W-:-:S05]  /*3e20*/  @!P0 HADD2.F32 R19, -RZ, R19.H0_H0 ;  /* 0x20000013ff138230 */ /* 0x020fca0000004100 */
        /* <DEDUP_REMOVED lines=16> */
[----:B--2---:R-:W-:Y:S02]  /*3f30*/  HADD2.F32 R17, -RZ, R18.H0_H0 ;  /* 0x20000012ff117230 */ /* 0x004fe40000004100 */
[----:B---3--:R-:W-:-:S02]  /*3f40*/  HADD2.F32 R25, -RZ, R25.H0_H0 ;  /* 0x20000019ff197230 */ /* 0x008fc40000004100 */
[----:B----4-:R-:W-:Y:S02]  /*3f50*/  @!P5 HADD2.F32 R23, -RZ, R23.H0_H0 ;  /* 0x20000017ff17d230 */ /* 0x010fe40000004100 */
[----:B-----5:R-:W-:-:S03]  /*3f60*/  @!P2 HADD2.F32 R19, -RZ, R19.H0_H0 ;  /* 0x20000013ff13a230 */ /* 0x020fc60000004100 */
[----:B------:R-:W-:Y:S01]  /*3f70*/  @!P5 FFMA.FTZ R4, R25, R23, R4 ;  /* 0x000000171904d223 */ /* 0x000fe20000010004 */
[----:B------:R-:W-:Y:S01]  /*3f80*/  IMAD.U32 R25, RZ, RZ, UR16 ;  /* 0x00000010ff197e24 */ /* 0x000fe2000f8e00ff */
[----:B------:R-:W-:Y:S02]  /*3f90*/  IADD3 R6, P5, P6, R27, UR17, R6 ;  /* 0x000000111b067c10 */ /* 0x000fe4000febe006 */
        /* <DEDUP_REMOVED lines=8> */
[----:B------:R-:W-:Y:S02]  /*4020*/  ISETP.LT.OR P4, PT, R18, RZ, P1 ;  /* 0x000000ff1200720c */ /* 0x000fe40000f81670 */
[----:B------:R-:W-:Y:S01]  /*4030*/  IADD3 R19, P6, P5, R19, 0x2, R6 ;  /* 0x0000000213137810 */ /* 0x000fe20007dde006 */
[----:B------:R-:W2:Y:S01]  /*4040*/  @!P0 LDG.E.U16 R24, desc[UR12][R16.64+0x8] ;  /* 0x0000080c10188981 */ /* 0x000ea2000c1e1500 */
[----:B------:R-:W-:Y:S02]  /*4050*/  LOP3.LUT R22, R23, R8, RZ, 0xfc, !PT ;  /* 0x0000000817167212 */ /* 0x000fe400078efcff */
[----:B------:R-:W-:Y:S01]  /*4060*/  ISETP.GE.OR P4, PT, R21, UR27, P4 ;  /* 0x0000001b15007c0c */ /* 0x000fe2000a786670 */
[----:B------:R-:W3:Y:S01]  /*4070*/  LDG.E.U16 R6, desc[UR12][R14.64+0x2a] ;  /* 0x00002a0c0e067981 */ /* 0x000ee2000c1e1500 */
[----:B------:R-:W-:-:S02]  /*4080*/  IADD3.X R26, RZ, UR16, R5, P6, P5 ;  /* 0x00000010ff1a7c10 */ /* 0x000fc4000b7ea405 */
[----:B------:R-:W-:Y:S01]  /*4090*/  ISETP.LT.OR P5, PT, R22, RZ, P1 ;  /* 0x000000ff1600720c */ /* 0x000fe20000fa1670 */
[----:B------:R-:W4:Y:S01]  /*40a0*/  @!P2 LDG.E.U16 R5, desc[UR12][R16.64+0x4] ;  /* 0x0000040c1005a981 */ /* 0x000f22000c1e1500 */
[----:B------:R-:W-:Y:S02]  /*40b0*/  ISETP.GE.OR P4, PT, R13, UR30, P4 ;  /* 0x0000001e0d007c0c */ /* 0x000fe4000a786670 */
[----:B------:R-:W-:Y:S01]  /*40c0*/  LOP3.LUT R23, R23, R12, RZ, 0xfc, !PT ;  /* 0x0000000c17177212 */ /* 0x000fe200078efcff */
[----:B------:R-:W5:Y:S01]  /*40d0*/  LDG.E.U16 R13, desc[UR12][R14.64+0x2c] ;  /* 0x00002c0c0e0d7981 */ /* 0x000f62000c1e1500 */
[----:B------:R-:W-:Y:S02]  /*40e0*/  ISETP.GE.OR P5, PT, R21, UR27, P5 ;  /* 0x0000001b15007c0c */ /* 0x000fe4000afa6670 */
[----:B------:R-:W-:Y:S01]  /*40f0*/  LEA R18, P6, R19, UR28, 0x1 ;  /* 0x0000001c13127c11 */ /* 0x000fe2000f8c08ff */
[----:B------:R3:W2:Y:S01]  /*4100*/  @!P3 LDG.E.U16 R22, desc[UR12][R16.64+0x6] ;  /* 0x0000060c1016b981 */ /* 0x0006a2000c1e1500 */
[----:B------:R-:W-:-:S02]  /*4110*/  ISETP.LT.OR P1, PT, R23, RZ, P1 ;  /* 0x000000ff1700720c */ /* 0x000fc40000f21670 */
[----:B------:R-:W-:Y:S01]  /*4120*/  ISETP.GE.OR P5, PT, R8, UR30, P5 ;  /* 0x0000001e08007c0c */ /* 0x000fe2000afa6670 */
[----:B------:R-:W2:Y:S01]  /*4130*/  LDG.E.U16 R23, desc[UR12][R14.64+0x2e] ;  /* 0x00002e0c0e177981 */ /* 0x000ea2000c1e1500 */
[----:B------:R-:W-:Y:S02]  /*4140*/  LEA.HI.X R19, R19, UR29, R26, 0x1, P6 ;  /* 0x0000001d13137c11 */ /* 0x000fe4000b0f0c1a */
[----:B------:R-:W-:Y:S01]  /*4150*/  ISETP.GE.OR P1, PT, R21, UR27, P1 ;  /* 0x0000001b15007c0c */ /* 0x000fe20008f26670 */
[----:B------:R-:W2:Y:S03]  /*4160*/  LDG.E.U16 R26, desc[UR12][R14.64+0x30] ;  /* 0x0000300c0e1a7981 */ /* 0x000ea6000c1e1500 */
[----:B------:R-:W-:Y:S01]  /*4170*/  ISETP.GE.OR P1, PT, R12, UR30, P1 ;  /* 0x0000001e0c007c0c */ /* 0x000fe20008f26670 */
[----:B------:R-:W2:Y:S04]  /*4180*/  @!P4 LDG.E.U16 R25, desc[UR12][R18.64+0x4] ;  /* 0x0000040c1219c981 */ /* 0x000ea8000c1e1500 */
[----:B------:R-:W2:Y:S04]  /*4190*/  LDG.E.U16 R12, desc[UR12][R14.64+0x32] ;  /* 0x0000320c0e0c7981 */ /* 0x000ea8000c1e1500 */
[----:B------:R-:W2:Y:S04]  /*41a0*/  @!P5 LDG.E.U16 R8, desc[UR12][R18.64+0x6] ;  /* 0x0000060c1208d981 */ /* 0x000ea8000c1e1500 */
[----:B------:R0:W2:Y:S04]  /*41b0*/  LDG.E.U16 R21, desc[UR12][R14.64+0x34] ;  /* 0x0000340c0e157981 */ /* 0x0000a8000c1e1500 */
[----:B------:R-:W2:Y:S01]  /*41c0*/  @!P1 LDG.E.U16 R16, desc[UR12][R18.64+0x8] ;  /* 0x0000080c12109981 */ /* 0x000ea2000c1e1500 */
[----:B------:R-:W-:-:S02]  /*41d0*/  IMAD R20, R20, UR37, RZ ;  /* 0x0000002514147c24 */ /* 0x000fc4000f8e02ff */
[----:B------:R-:W-:Y:S02]  /*41e0*/  IMAD R9, R9, UR35, RZ ;  /* 0x0000002309097c24 */ /* 0x000fe4000f8e02ff */
[----:B------:R-:W-:Y:S02]  /*41f0*/  IMAD R10, R10, UR32, RZ ;  /* 0x000000200a0a7c24 */ /* 0x000fe4000f8e02ff */
[----:B---3--:R-:W-:Y:S02]  /*4200*/  HADD2.F32 R17, -RZ, R6.H0_H0 ;  /* 0x20000006ff117230 */ /* 0x008fe40000004100 */
[----:B----4-:R-:W-:Y:S02]  /*4210*/  @!P2 HADD2.F32 R5, -RZ, R5.H0_H0 ;  /* 0x20000005ff05a230 */ /* 0x010fe40000004100 */
[----:B-----5:R-:W-:-:S03]  /*4220*/  HADD2.F32 R27, -RZ, R13.H0_H0 ;  /* 0x2000000dff1b7230 */ /* 0x020fc60000004100 */
[----:B------:R-:W-:Y:S01]  /*4230*/  @!P2 FFMA.FTZ R4, R17, R5, R4 ;  /* 0x000000051104a223 */ /* 0x000fe20000010004 */
[----:B--2---:R-:W-:Y:S02]  /*4240*/  @!P3 HADD2.F32 R13, -RZ, R22.H0_H0 ;  /* 0x20000016ff0db230 */ /* 0x004fe40000004100 */
[----:B------:R-:W-:Y:S02]  /*4250*/  @!P0 HADD2.F32 R5, -RZ, R24.H0_H0 ;  /* 0x20000018ff058230 */ /* 0x000fe40000004100 */
[----:B------:R-:W-:Y:S02]  /*4260*/  HADD2.F32 R23, -RZ, R23.H0_H0 ;  /* 0x20000017ff177230 */ /* 0x000fe40000004100 */
[----:B------:R-:W-:Y:S01]  /*4270*/  @!P3 FFMA.FTZ R4, R27, R13, R4 ;  /* 0x0000000d1b04b223 */ /* 0x000fe20000010004 */
[----:B------:R-:W-:-:S03]  /*4280*/  IMAD R6, R11, UR36, RZ ;  /* 0x000000240b067c24 */ /* 0x000fc6000f8e02ff */
[----:B------:R-:W-:Y:S01]  /*4290*/  @!P0 FFMA.FTZ R4, R23, R5, R4 ;  /* 0x0000000517048223 */ /* 0x000fe20000010004 */
[----:B------:R-:W-:Y:S02]  /*42a0*/  HADD2.F32 R5, -RZ, R26.H0_H0 ;  /* 0x2000001aff057230 */ /* 0x000fe40000004100 */
[----:B------:R-:W-:Y:S01]  /*42b0*/  @!P4 HADD2.F32 R25, -RZ, R25.H0_H0 ;  /* 0x20000019ff19c230 */ /* 0x000fe20000004100 */
[--C-:B------:R-:W-:Y:S02]  /*42c0*/  SHF.R.S32.HI R13, RZ, 0x1f, R20.reuse ;  /* 0x0000001fff0d7819 */ /* 0x100fe40000011414 */
[----:B------:R-:W-:Y:S01]  /*42d0*/  IADD3 R20, P0, P2, R9, R6, R20 ;  /* 0x0000000609147210 */ /* 0x000fe20007a1e014 */
[----:B0-----:R-:W-:Y:S02]  /*42e0*/  HADD2.F32 R15, -RZ, R12.H0_H0 ;  /* 0x2000000cff0f7230 */ /* 0x001fe40000004100 */
[----:B------:R-:W-:Y:S01]  /*42f0*/  @!P4 FFMA.FTZ R4, R5, R25, R4 ;  /* 0x000000190504c223 */ /* 0x000fe20000010004 */
[----:B------:R-:W-:-:S02]  /*4300*/  SHF.R.S32.HI R11, RZ, 0x1f, R6 ;  /* 0x0000001fff0b7819 */ /* 0x000fc40000011406 */
[----:B------:R-:W-:Y:S01]  /*4310*/  SHF.R.S32.HI R6, RZ, 0x1f, R9 ;  /* 0x0000001fff067819 */ /* 0x000fe20000011409 */
[----:B------:R-:W-:Y:S02]  /*4320*/  @!P5 HADD2.F32 R5, -RZ, R8.H0_H0 ;  /* 0x20000008ff05d230 */ /* 0x000fe40000004100 */
[----:B------:R-:W-:Y:S01]  /*4330*/  IMAD R9, R7, UR34, RZ ;  /* 0x0000002207097c24 */ /* 0x000fe2000f8e02ff */
[----:B------:R-:W-:Y:S02]  /*4340*/  IADD3.X R6, R6, R11, R13, P0, P2 ;  /* 0x0000000b06067210 */ /* 0x000fe400007e440d */
[----:B------:R-:W-:Y:S01]  /*4350*/  @!P5 FFMA.FTZ R4, R15, R5, R4 ;  /* 0x000000050f04d223 */ /* 0x000fe20000010004 */
[----:B------:R-:W-:Y:S01]  /*4360*/  HADD2.F32 R21, -RZ, R21.H0_H0 ;  /* 0x20000015ff157230 */ /* 0x000fe20000004100 */
[----:B------:R-:W-:Y:S01]  /*4370*/  IADD3 R5, P0, P2, R10, R20, R9 ;  /* 0x000000140a057210 */ /* 0x000fe20007a1e009 */
[----:B------:R-:W-:Y:S01]  /*4380*/  @!P1 HADD2.F32 R7, -RZ, R16.H0_H0 ;  /* 0x20000010ff079230 */ /* 0x000fe20000004100 */
[----:B------:R-:W-:-:S02]  /*4390*/  SHF.R.S32.HI R10, RZ, 0x1f, R10 ;  /* 0x0000001fff0a7819 */ /* 0x000fc4000001140a */
[----:B------:R-:W-:Y:S02]  /*43a0*/  SHF.R.S32.HI R9, RZ, 0x1f, R9 ;  /* 0x0000001fff097819 */ /* 0x000fe40000011409 */
[----:B------:R-:W-:Y:S02]  /*43b0*/  @!P1 FFMA.FTZ R4, R21, R7, R4 ;  /* 0x0000000715049223 */ /* 0x000fe40000010004 */
[----:B------:R-:W-:Y:S02]  /*43c0*/  IADD3.X R10, R10, R6, R9, P0, P2 ;  /* 0x000000060a0a7210 */ /* 0x000fe400007e4409 */
[C---:B------:R-:W-:Y:S02]  /*43d0*/  LEA R6, P0, R5.reuse, UR38, 0x1 ;  /* 0x0000002605067c11 */ /* 0x040fe4000f8008ff */
[----:B------:R-:W-:Y:S02]  /*43e0*/  F2FP.F16.F32.PACK_AB R4, RZ, R4 ;  /* 0x00000004ff04723e */ /* 0x000fe400000000ff */
[----:B------:R-:W-:-:S02]  /*43f0*/  LEA.HI.X R7, R5, UR39, R10, 0x1, P0 ;  /* 0x0000002705077c11 */ /* 0x000fc400080f0c0a */
[----:B------:R-:W-:-:S03]  /*4400*/  IADD3 R2, P0, R2, UR9, RZ ;  /* 0x0000000902027c10 */ /* 0x000fc6000ff1e0ff */
[----:B------:R0:W-:Y:S02]  /*4410*/  STG.E.U16 desc[UR12][R6.64], R4 ;  /* 0x0000000406007986 */ /* 0x0001e4000c10150c */
[----:B------:R-:W-:Y:S01]  /*4420*/  IMAD.X R3, RZ, RZ, R3, P0 ;  /* 0x000000ffff037224 */ /* 0x000fe200000e0603 */
[----:B------:R-:W-:-:S04]  /*4430*/  ISETP.GE.U32.AND P0, PT, R2, UR8, PT ;  /* 0x0000000802007c0c */ /* 0x000fc8000bf06070 */
[----:B------:R-:W-:-:S13]  /*4440*/  ISETP.GE.AND.EX P0, PT, R3, UR14, PT, P0 ;  /* 0x0000000e03007c0c */ /* 0x000fda000bf06300 */
[----:B0-----:R-:W-:Y:S05]  /*4450*/  @!P0 BRA `(.L_x_391) ;  /* 0xffffffe000508947 */ /* 0x001fea000383ffff */
[----:B------:R-:W-:Y:S05]  /*4460*/  BSYNC B0 ;  /* 0x0000000000007941 */ /* 0x000fea0003800000 */
.L_x_390:
[----:B------:R-:W-:Y:S05]  /*4470*/  EXIT ;  /* 0x000000000000794d */ /* 0x000fea0003800000 */
.L_x_392:
        /* <DEDUP_REMOVED lines=16> */
.L_x_498:


//--------------------- .text._ZN2at6native51_GLOBAL__N__11011a27_18_DepthwiseConv3d_cu_35e0c7b528conv_depthwise3d_cuda_kernelIffLin1ELin1ELin1ELin1ELin1ELin1EEEvNS_27GenericPackedTensorAccessorIKT_Lm5ENS_16DefaultPtrTraitsEiEENS3_IS4_Lm5ES6_iEES7_PS5_iiiiiiiii --------------------------
	.section	.text._ZN2at6native51_GLOBAL__N__11011a27_18_DepthwiseConv3d_cu_35e0c7b528conv_depthwise3d_cuda_kernelIffLin1ELin1ELin1ELin1ELin1ELin1EEEvNS_27GenericPackedTensorAccessorIKT_Lm5ENS_16DefaultPtrTraitsEiEENS3_IS4_Lm5ES6_iEES7_PS5_iiiiiiiii,"ax",@progbits
	.align	128
.text._ZN2at6native51_GLOBAL__N__11011a27_18_DepthwiseConv3d_cu_35e0c7b528conv_depthwise3d_cuda_kernelIffLin1ELin1ELin1ELin1ELin1ELin1EEEvNS_27GenericPackedTensorAccessorIKT_Lm5ENS_16DefaultPtrTraitsEiEENS3_IS4_Lm5ES6_iEES7_PS5_iiiiiiiii:
        .type           _ZN2at6native51_GLOBAL__N__11011a27_18_DepthwiseConv3d_cu_35e0c7b528conv_depthwise3d_cuda_kernelIffLin1ELin1ELin1ELin1ELin1ELin1EEEvNS_27GenericPackedTensorAccessorIKT_Lm5ENS_16DefaultPtrTraitsEiEENS3_IS4_Lm5ES6_iEES7_PS5_iiiiiiiii,@function
        .size           _ZN2at6native51_GLOBAL__N__11011a27_18_DepthwiseConv3d_cu_35e0c7b528conv_depthwise3d_cuda_kernelIffLin1ELin1ELin1ELin1ELin1ELin1EEEvNS_27GenericPackedTensorAccessorIKT_Lm5ENS_16DefaultPtrTraitsEiEENS3_IS4_Lm5ES6_iEES7_PS5_iiiiiiiii,(.L_x_499 - _ZN2at6native51_GLOBAL__N__11011a27_18_DepthwiseConv3d_cu_35e0c7b528conv_depthwise3d_cuda_kernelIffLin1ELin1ELin1ELin1ELin1ELin1EEEvNS_27GenericPackedTensorAccessorIKT_Lm5ENS_16DefaultPtrTraitsEiEENS3_IS4_Lm5ES6_iEES7_PS5_iiiiiiiii)
        .other          _ZN2at6native51_GLOBAL__N__11011a27_18_DepthwiseConv3d_cu_35e0c7b528conv_depthwise3d_cuda_kernelIffLin1ELin1ELin1ELin1ELin1ELin1EEEvNS_27GenericPackedTensorAccessorIKT_Lm5ENS_16DefaultPtrTraitsEiEENS3_IS4_Lm5ES6_iEES7_PS5_iiiiiiiii,@"STO_CUDA_ENTRY STV_DEFAULT"
_ZN2at6native51_GLOBAL__N__11011a27_18_DepthwiseConv3d_cu_35e0c7b528conv_depthwise3d_cuda_kernelIffLin1ELin1ELin1ELin1ELin1ELin1EEEvNS_27GenericPackedTensorAccessorIKT_Lm5ENS_16DefaultPtrTraitsEiEENS3_IS4_Lm5ES6_iEES7_PS5_iiiiiiiii:
        /* <DEDUP_REMOVED lines=18> */
[----:B------:R-:W-:Y:S01]  /*0120*/  UIMAD UR7, UR7, UR5, URZ ;  /* 0x00000005070772a4 */ /* 0x000fe2000f8e023f */
[----:B------:R-:W-:Y:S01]  /*0130*/  ULDC UR8, c[0x0][0x288] ;  /* 0x0000a20000087ab9 */ /* 0x000fe20000000800 */
[----:B------:R-:W-:Y:S02]  /*0140*/  ULDC UR9, c[0x0][0x2c8] ;  /* 0x0000b20000097ab9 */ /* 0x000fe40000000800 */
[----:B------:R-:W1:Y:S01]  /*0150*/  LDC R11, c[0x0][0x24c] ;  /* 0x00009300ff0b7b82 */ /* 0x000e620000000800 */
[----:B------:R-:W-:Y:S02]  /*0160*/  UIMAD UR6, UR6, UR4, URZ ;  /* 0x00000004060672a4 */ /* 0x000fe4000f8e023f */
[----:B------:R-:W-:-:S02]  /*0170*/  UIADD3 UR5, -UR8, URZ, URZ ;  /* 0x0000003f08057290 */ /* 0x000fc4000fffe13f */
[----:B------:R-:W-:Y:S02]  /*0180*/  ULOP3.LUT UR14, UR8, 0x3, URZ, 0xc0, !UPT ;  /* 0x00000003080e7892 */ /* 0x000fe4000f8ec03f */
[----:B------:R-:W-:Y:S02]  /*0190*/  UIMAD UR4, UR8, UR9, -UR7 ;  /* 0x00000009080472a4 */ /* 0x000fe4000f8e0a07 */
[----:B------:R-:W-:Y:S02]  /*01a0*/  UIMAD UR7, UR9, UR5, UR7 ;  /* 0x00000005090772a4 */ /* 0x000fe4000f8e0207 */
[----:B------:R-:W-:Y:S02]  /*01b0*/  USHF.R.S32.HI UR15, URZ, 0x1f, UR9 ;  /* 0x0000001f3f0f7899 */ /* 0x000fe40008011409 */
[----:B------:R-:W-:Y:S02]  /*01c0*/  UIADD3 UR16, -UR14, UR8, URZ ;  /* 0x000000080e107290 */ /* 0x000fe4000fffe13f */
[----:B------:R-:W-:Y:S01]  /*01d0*/  UIMAD.WIDE UR4, UR4, 0x10, URZ ;  /* 0x00000010040478a5 */ /* 0x000fe2000f8e023f */
[----:B0-----:R-:W-:Y:S01]  /*01e0*/  IABS R7, R6 ;  /* 0x0000000600077213 */ /* 0x001fe20000000000 */
[----:B------:R-:W-:Y:S01]  /*01f0*/  ULDC.64 UR12, c[0x0][0x208] ;  /* 0x00008200000c7ab9 */ /* 0x000fe20000000a00 */
[----:B------:R-:W-:-:S02]  /*0200*/  ISETP.NE.AND P2, PT, R6, RZ, PT ;  /* 0x000000ff0600720c */ /* 0x000fc40003f45270 */
        /* <DEDUP_REMOVED lines=11> */
[C---:B------:R-:W-:Y:S02]  /*02c0*/  IMAD R4, R7.reuse, R5, R8 ;  /* 0x0000000507047224 */ /* 0x040fe400078e0208 */
[----:B------:R-:W0:Y:S03]  /*02d0*/  LDC.64 R8, c[0x0][0x280] ;  /* 0x0000a000ff087b82 */ /* 0x000e260000000a00 */
[----:B------:R-:W-:-:S13]  /*02e0*/  ISETP.GT.U32.AND P1, PT, R7, R4, PT ;  /* 0x000000040700720c */ /* 0x000fda0003f24070 */
[----:B------:R-:W-:Y:S02]  /*02f0*/  @!P1 IMAD.IADD R4, R4, 0x1, -R7 ;  /* 0x0000000104049824 */ /* 0x000fe400078e0a07 */
[----:B------:R-:W-:-:S03]  /*0300*/  @!P1 VIADD R0, R0, 0x1 ;  /* 0x0000000100009836 */ /* 0x000fc60000000000 */
[----:B------:R-:W-:Y:S02]  /*0310*/  ISETP.GE.U32.AND P0, PT, R4, R7, PT ;  /* 0x000000070400720c */ /* 0x000fe40003f06070 */
[----:B------:R-:W-:Y:S02]  /*0320*/  LOP3.LUT R4, R11, R6, RZ, 0x3c, !PT ;  /* 0x000000060b047212 */ /* 0x000fe400078e3cff */
[----:B0-----:R-:W-:Y:S02]  /*0330*/  ISETP.GE.AND P1, PT, R9, 0x1, PT ;  /* 0x000000010900780c */ /* 0x001fe40003f26270 */
[----:B------:R-:W-:Y:S02]  /*0340*/  ISETP.GE.AND P3, PT, R4, RZ, PT ;  /* 0x000000ff0400720c */ /* 0x000fe40003f66270 */
[----:B------:R-:W-:-:S05]  /*0350*/  ISETP.LT.OR P1, PT, R8, 0x1, !P1 ;  /* 0x000000010800780c */ /* 0x000fca0004f21670 */
[----:B------:R-:W-:-:S06]  /*0360*/  @P0 VIADD R0, R0, 0x1 ;  /* 0x0000000100000836 */ /* 0x000fcc0000000000 */
[----:B------:R-:W-:Y:S01]  /*0370*/  @!P3 IMAD.MOV R0, RZ, RZ, -R0 ;  /* 0x000000ffff00b224 */ /* 0x000fe200078e0a00 */
[----:B------:R-:W-:-:S07]  /*0380*/  @!P2 LOP3.LUT R0, RZ, R6, RZ, 0x33, !PT ;  /* 0x00000006ff00a212 */ /* 0x000fce00078e33ff */
.L_x_405:
[----:B------:R-:W0:Y:S01]  /*0390*/  LDC R7, c[0x0][0x258] ;  /* 0x00009600ff077b82 */ /* 0x000e220000000800 */
[----:B------:R-:W-:Y:S01]  /*03a0*/  IABS R10, R2 ;  /* 0x00000002000a7213 */ /* 0x000fe20000000000 */
[----:B------:R-:W-:-:S06]  /*03b0*/  ULDC UR8, c[0x0][0x2b0] ;  /* 0x0000ac0000087ab9 */ /* 0x000fcc0000000800 */
[----:B------:R-:W1:Y:S08]  /*03c0*/  LDC R9, c[0x0][0x254] ;  /* 0x00009500ff097b82 */ /* 0x000e700000000800 */
[----:B------:R-:W2:Y:S01]  /*03d0*/  LDC R16, c[0x0][0x2bc] ;  /* 0x0000af00ff107b82 */ /* 0x000ea20000000800 */
[----:B0-----:R-:W-:-:S04]  /*03e0*/  IABS R8, R7 ;  /* 0x0000000700087213 */ /* 0x001fc80000000000 */
[----:B------:R-:W0:Y:S08]  /*03f0*/  I2F.RP R6, R8 ;  /* 0x0000000800067306 */ /* 0x000e300000209400 */
[----:B0-----:R-:W0:Y:S02]  /*0400*/  MUFU.RCP R6, R6 ;  /* 0x0000000600067308 */ /* 0x001e240000001000 */
[----:B0-----:R-:W-:Y:S01]  /*0410*/  VIADD R4, R6, 0xffffffe ;  /* 0x0ffffffe06047836 */ /* 0x001fe20000000000 */
[----:B-1----:R-:W-:-:S05]  /*0420*/  IABS R6, R9 ;  /* 0x0000000900067213 */ /* 0x002fca0000000000 */
[----:B------:R0:W1:Y:S08]  /*0430*/  F2I.FTZ.U32.TRUNC.NTZ R5, R4 ;  /* 0x0000000400057305 */ /* 0x000070000021f000 */
[----:B------:R-:W3:Y:S01]  /*0440*/  I2F.RP R12, R6 ;  /* 0x00000006000c7306 */ /* 0x000ee20000209400 */
[----:B0-----:R-:W-:Y:S01]  /*0450*/  HFMA2.MMA R4, -RZ, RZ, 0, 0 ;  /* 0x00000000ff047435 */ /* 0x001fe200000001ff */
[----:B-1----:R-:W-:-:S04]  /*0460*/  IMAD.MOV R11, RZ, RZ, -R5 ;  /* 0x000000ffff0b7224 */ /* 0x002fc800078e0a05 */
[----:B------:R-:W-:-:S05]  /*0470*/  IMAD R11, R11, R8, RZ ;  /* 0x000000080b0b7224 */ /* 0x000fca00078e02ff */
[----:B------:R-:W-:Y:S01]  /*0480*/  IMAD.HI.U32 R5, R5, R11, R4 ;  /* 0x0000000b05057227 */ /* 0x000fe200078e0004 */
[----:B---3--:R-:W0:Y:S05]  /*0490*/  MUFU.RCP R12, R12 ;  /* 0x0000000c000c7308 */ /* 0x008e2a0000001000 */
[----:B------:R-:W-:-:S04]  /*04a0*/  IMAD.HI.U32 R4, R5, R10, RZ ;  /* 0x0000000a05047227 */ /* 0x000fc800078e00ff */
[----:B------:R-:W-:-:S04]  /*04b0*/  IMAD.MOV R5, RZ, RZ, -R4 ;  /* 0x000000ffff057224 */ /* 0x000fc800078e0a04 */
[----:B------:R-:W-:Y:S02]  /*04c0*/  IMAD R5, R8, R5, R10 ;  /* 0x0000000508057224 */ /* 0x000fe400078e020a */
[----:B0-----:R-:W-:-:S03]  /*04d0*/  VIADD R10, R12, 0xffffffe ;  /* 0x0ffffffe0c0a7836 */ /* 0x001fc60000000000 */
[----:B------:R-:W-:Y:S01]  /*04e0*/  ISETP.GT.U32.AND P2, PT, R8, R5, PT ;  /* 0x000000050800720c */ /* 0x000fe20003f44070 */
[----:B------:R0:W1:Y:S02]  /*04f0*/  F2I.FTZ.U32.TRUNC.NTZ R11, R10 ;  /* 0x0000000a000b7305 */ /* 0x000064000021f000 */
[----:B0-----:R-:W-:-:S10]  /*0500*/  IMAD.MOV.U32 R10, RZ, RZ, RZ ;  /* 0x000000ffff0a7224 */ /* 0x001fd400078e00ff */
[----:B------:R-:W-:Y:S02]  /*0510*/  @!P2 IMAD.IADD R5, R5, 0x1, -R8 ;  /* 0x000000010505a824 */ /* 0x000fe400078e0a08 */
[----:B------:R-:W-:Y:S01]  /*0520*/  @!P2 VIADD R4, R4, 0x1 ;  /* 0x000000010404a836 */ /* 0x000fe20000000000 */
[----:B------:R-:W-:Y:S01]  /*0530*/  ISETP.NE.AND P2, PT, R7, RZ, PT ;  /* 0x000000ff0700720c */ /* 0x000fe20003f45270 */
[----:B-1----:R-:W-:Y:S01]  /*0540*/  IMAD.MOV R13, RZ, RZ, -R11 ;  /* 0x000000ffff0d7224 */ /* 0x002fe200078e0a0b */
[----:B------:R-:W-:Y:S02]  /*0550*/  ISETP.GE.U32.AND P0, PT, R5, R8, PT ;  /* 0x000000080500720c */ /* 0x000fe40003f06070 */
[----:B------:R-:W0:Y:S01]  /*0560*/  LDC R8, c[0x0][0x250] ;  /* 0x00009400ff087b82 */ /* 0x000e220000000800 */
[----:B------:R-:W-:Y:S01]  /*0570*/  LOP3.LUT R5, R2, R7, RZ, 0x3c, !PT ;  /* 0x0000000702057212 */ /* 0x000fe200078e3cff */
[----:B------:R-:W-:-:S03]  /*0580*/  IMAD R13, R13, R6, RZ ;  /* 0x000000060d0d7224 */ /* 0x000fc600078e02ff */
[----:B------:R-:W-:Y:S01]  /*0590*/  ISETP.GE.AND P3, PT, R5, RZ, PT ;  /* 0x000000ff0500720c */ /* 0x000fe20003f66270 */
[----:B------:R-:W-:-:S05]  /*05a0*/  IMAD.HI.U32 R10, R11, R13, R10 ;  /* 0x0000000d0b0a7227 */ /* 0x000fca00078e000a */
[----:B------:R-:W-:-:S07]  /*05b0*/  @P0 VIADD R4, R4, 0x1 ;  /* 0x0000000104040836 */ /* 0x000fce0000000000 */
[----:B------:R-:W-:Y:S01]  /*05c0*/  @!P3 IMAD.MOV R4, RZ, RZ, -R4 ;  /* 0x000000ffff04b224 */ /* 0x000fe200078e0a04 */
[----:B------:R-:W-:-:S04]  /*05d0*/  @!P2 LOP3.LUT R4, RZ, R7, RZ, 0x33, !PT ;  /* 0x00000007ff04a212 */ /* 0x000fc800078e33ff */
[----:B------:R-:W-:Y:S02]  /*05e0*/  IABS R12, R4 ;  /* 0x00000004000c7213 */ /* 0x000fe40000000000 */
[----:B0-----:R-:W-:-:S03]  /*05f0*/  IABS R5, R8 ;  /* 0x0000000800057213 */ /* 0x001fc60000000000 */
[----:B------:R-:W-:Y:S01]  /*0600*/  IMAD.MOV.U32 R13, RZ, RZ, R12 ;  /* 0x000000ffff0d7224 */ /* 0x000fe200078e000c */
[----:B------:R-:W0:Y:S03]  /*0610*/  I2F.RP R14, R5 ;  /* 0x00000005000e7306 */ /* 0x000e260000209400 */
[----:B------:R-:W-:-:S04]  /*0620*/  IMAD.HI.U32 R11, R10, R13, RZ ;  /* 0x0000000d0a0b7227 */ /* 0x000fc800078e00ff */
[----:B------:R-:W-:-:S04]  /*0630*/  IMAD.MOV R10, RZ, RZ, -R11 ;  /* 0x000000ffff0a7224 */ /* 0x000fc800078e0a0b */
[C---:B------:R-:W-:Y:S02]  /*0640*/  IMAD R13, R6.reuse, R10, R13 ;  /* 0x0000000a060d7224 */ /* 0x040fe400078e020d */
[----:B------:R-:W1:Y:S01]  /*0650*/  LDC R10, c[0x0][0x24c] ;  /* 0x00009300ff0a7b82 */ /* 0x000e620000000800 */
[----:B0-----:R-:W0:Y:S02]  /*0660*/  MUFU.RCP R14, R14 ;  /* 0x0000000e000e7308 */ /* 0x001e240000001000 */
[----:B------:R-:W-:-:S13]  /*0670*/  ISETP.GT.U32.AND P2, PT, R6, R13, PT ;  /* 0x0000000d0600720c */ /* 0x000fda0003f44070 */
[-C--:B------:R-:W-:Y:S01]  /*0680*/  @!P2 IADD3 R13, R13, -R6.reuse, RZ ;  /* 0x800000060d0da210 */ /* 0x080fe20007ffe0ff */
[----:B------:R-:W-:Y:S01]  /*0690*/  @!P2 VIADD R11, R11, 0x1 ;  /* 0x000000010b0ba836 */ /* 0x000fe20000000000 */
[----:B------:R-:W-:Y:S01]  /*06a0*/  ISETP.NE.AND P2, PT, R9, RZ, PT ;  /* 0x000000ff0900720c */ /* 0x000fe20003f45270 */
[----:B0-----:R-:W-:Y:S01]  /*06b0*/  VIADD R12, R14, 0xffffffe ;  /* 0x0ffffffe0e0c7836 */ /* 0x001fe20000000000 */
[----:B------:R-:W-:Y:S02]  /*06c0*/  ISETP.GE.U32.AND P0, PT, R13, R6, PT ;  /* 0x000000060d00720c */ /* 0x000fe40003f06070 */
[----:B------:R-:W-:Y:S01]  /*06d0*/  LOP3.LUT R6, R4, R9, RZ, 0x3c, !PT ;  /* 0x0000000904067212 */ /* 0x000fe200078e3cff */
[----:B------:R1:W0:Y:S03]  /*06e0*/  F2I.FTZ.U32.TRUNC.NTZ R13, R12 ;  /* 0x0000000c000d7305 */ /* 0x000226000021f000 */
[----:B------:R-:W-:-:S02]  /*06f0*/  ISETP.GE.AND P3, PT, R6, RZ, PT ;  /* 0x000000ff0600720c */ /* 0x000fc40003f66270 */
[----:B-1----:R-:W-:-:S05]  /*0700*/  IABS R12, R10 ;  /* 0x0000000a000c7213 */ /* 0x002fca0000000000 */
[----:B------:R-:W-:Y:S02]  /*0710*/  @P0 VIADD R11, R11, 0x1 ;  /* 0x000000010b0b0836 */ /* 0x000fe40000000000 */
[----:B0-----:R-:W-:-:S04]  /*0720*/  IMAD.MOV R6, RZ, RZ, -R13 ;  /* 0x000000ffff067224 */ /* 0x001fc800078e0a0d */
[----:B------:R-:W-:Y:S01]  /*0730*/  @!P3 IMAD.MOV R11, RZ, RZ, -R11 ;  /* 0x000000ffff0bb224 */ /* 0x000fe200078e0a0b */
[----:B------:R-:W-:Y:S01]  /*0740*/  @!P2 LOP3.LUT R11, RZ, R9, RZ, 0x33, !PT ;  /* 0x00000009ff0ba212 */ /* 0x000fe200078e33ff */
[----:B------:R-:W-:Y:S02]  /*0750*/  IMAD R15, R6, R5, RZ ;  /* 0x00000005060f7224 */ /* 0x000fe400078e02ff */
[----:B------:R-:W-:Y:S01]  /*0760*/  IMAD.MOV.U32 R6, RZ, RZ, R12 ;  /* 0x000000ffff067224 */ /* 0x000fe200078e000c */
[----:B------:R-:W-:Y:S01]  /*0770*/  IABS R14, R11 ;  /* 0x0000000b000e7213 */ /* 0x000fe20000000000 */
[----:B------:R-:W-:-:S04]  /*0780*/  IMAD.MOV.U32 R12, RZ, RZ, RZ ;  /* 0x000000ffff0c7224 */ /* 0x000fc800078e00ff */
        /* <DEDUP_REMOVED lines=12> */
[----:B------:R-:W-:Y:S01]  /*0850*/  ISETP.GE.U32.AND P0, PT, R12, R5, PT ;  /* 0x000000050c00720c */ /* 0x000fe20003f06070 */
[----:B------:R-:W-:Y:S01]  /*0860*/  IMAD.MOV.U32 R12, RZ, RZ, RZ ;  /* 0x000000ffff0c7224 */ /* 0x000fe200078e00ff */
[----:B------:R-:W-:-:S03]  /*0870*/  LOP3.LUT R5, R11, R8, RZ, 0x3c, !PT ;  /* 0x000000080b057212 */ /* 0x000fc600078e3cff */
[----:B------:R-:W0:Y:S01]  /*0880*/  F2I.FTZ.U32.TRUNC.NTZ R13, R13 ;  /* 0x0000000d000d7305 */ /* 0x000e22000021f000 */
[----:B------:R-:W-:-:S07]  /*0890*/  ISETP.GE.AND P3, PT, R5, RZ, PT ;  /* 0x000000ff0500720c */ /* 0x000fce0003f66270 */
[----:B------:R-:W-:-:S06]  /*08a0*/  @P0 VIADD R15, R15, 0x1 ;  /* 0x000000010f0f0836 */ /* 0x000fcc0000000000 */
[----:B------:R-:W-:Y:S01]  /*08b0*/  @!P3 IMAD.MOV R15, RZ, RZ, -R15 ;  /* 0x000000ffff0fb224 */ /* 0x000fe200078e0a0f */
[----:B------:R-:W-:Y:S01]  /*08c0*/  @!P2 LOP3.LUT R15, RZ, R8, RZ, 0x33, !PT ;  /* 0x00000008ff0fa212 */ /* 0x000fe200078e33ff */
[----:B0-----:R-:W-:-:S03]  /*08d0*/  IMAD.MOV R5, RZ, RZ, -R13 ;  /* 0x000000ffff057224 */ /* 0x001fc600078e0a0d */
[----:B------:R-:W-:Y:S01]  /*08e0*/  IABS R14, R15 ;  /* 0x0000000f000e7213 */ /* 0x000fe20000000000 */
[----:B------:R-:W-:-:S04]  /*08f0*/  IMAD R5, R5, R6, RZ ;  /* 0x0000000605057224 */ /* 0x000fc800078e02ff */
[----:B------:R-:W-:-:S04]  /*0900*/  IMAD.HI.U32 R12, R13, R5, R12 ;  /* 0x000000050d0c7227 */ /* 0x000fc800078e000c */
[----:B------:R-:W-:-:S04]  /*0910*/  IMAD.MOV.U32 R13, RZ, RZ, R14 ;  /* 0x000000ffff0d7224 */ /* 0x000fc800078e000e */
[----:B------:R-:W-:-:S04]  /*0920*/  IMAD.HI.U32 R5, R12, R13, RZ ;  /* 0x0000000d0c057227 */ /* 0x000fc800078e00ff */
[----:B------:R-:W-:-:S04]  /*0930*/  IMAD.MOV R12, RZ, RZ, -R5 ;  /* 0x000000ffff0c7224 */ /* 0x000fc800078e0a05 */
[----:B------:R-:W-:Y:S02]  /*0940*/  IMAD R13, R6, R12, R13 ;  /* 0x0000000c060d7224 */ /* 0x000fe400078e020d */
[----:B------:R-:W-:-:S03]  /*0950*/  IMAD.MOV R12, RZ, RZ, -R11 ;  /* 0x000000ffff0c7224 */ /* 0x000fc600078e0a0b */
[----:B------:R-:W-:-:S13]  /*0960*/  ISETP.GT.U32.AND P2, PT, R6, R13, PT ;  /* 0x0000000d0600720c */ /* 0x000fda0003f44070 */
[----:B------:R-:W-:Y:S01]  /*0970*/  @!P2 IMAD.IADD R13, R13, 0x1, -R6 ;  /* 0x000000010d0da824 */ /* 0x000fe200078e0a06 */
[----:B------:R-:W-:Y:S02]  /*0980*/  @!P2 IADD3 R5, R5, 0x1, RZ ;  /* 0x000000010505a810 */ /* 0x000fe40007ffe0ff */
[----:B------:R-:W-:Y:S02]  /*0990*/  ISETP.NE.AND P2, PT, R10, RZ, PT ;  /* 0x000000ff0a00720c */ /* 0x000fe40003f45270 */
[----:B------:R-:W-:Y:S01]  /*09a0*/  ISETP.GE.U32.AND P0, PT, R13, R6, PT ;  /* 0x000000060d00720c */ /* 0x000fe20003f06070 */
[----:B------:R-:W-:Y:S01]  /*09b0*/  IMAD.MOV R13, RZ, RZ, -R15 ;  /* 0x000000ffff0d7224 */ /* 0x000fe200078e0a0f */
[----:B------:R-:W-:-:S04]  /*09c0*/  LOP3.LUT R6, R15, R10, RZ, 0x3c, !PT ;  /* 0x0000000a0f067212 */ /* 0x000fc800078e3cff */
[----:B------:R-:W-:Y:S01]  /*09d0*/  ISETP.GE.AND P3, PT, R6, RZ, PT ;  /* 0x000000ff0600720c */ /* 0x000fe20003f66270 */
[----:B------:R-:W-:-:S04]  /*09e0*/  IMAD.MOV R6, RZ, RZ, -R4 ;  /* 0x000000ffff067224 */ /* 0x000fc800078e0a04 */
[----:B------:R-:W-:Y:S02]  /*09f0*/  IMAD R17, R7, R6, R2 ;  /* 0x0000000607117224 */ /* 0x000fe400078e0202 */
[----:B------:R-:W-:Y:S02]  /*0a00*/  @P0 VIADD R5, R5, 0x1 ;  /* 0x0000000105050836 */ /* 0x000fe40000000000 */
[----:B------:R-:W-:Y:S02]  /*0a10*/  IMAD R7, R8, R13, R11 ;  /* 0x0000000d08077224 */ /* 0x000fe400078e020b */
[----:B--2---:R-:W-:Y:S02]  /*0a20*/  IMAD R8, R17, UR8, -R16 ;  /* 0x0000000811087c24 */ /* 0x004fe4000f8e0a10 */
[----:B------:R-:W-:Y:S01]  /*0a30*/  @!P3 IMAD.MOV R5, RZ, RZ, -R5 ;  /* 0x000000ffff05b224 */ /* 0x000fe200078e0a05 */
[----:B------:R-:W-:Y:S01]  /*0a40*/  @!P2 LOP3.LUT R5, RZ, R10, RZ, 0x33, !PT ;  /* 0x0000000aff05a212 */ /* 0x000fe200078e33ff */
[----:B------:R-:W-:-:S04]  /*0a50*/  IMAD R6, R9, R12, R4 ;  /* 0x0000000c09067224 */ /* 0x000fc800078e0204 */
[----:B------:R-:W-:-:S04]  /*0a60*/  IMAD.MOV R14, RZ, RZ, -R5 ;  /* 0x000000ffff0e7224 */ /* 0x000fc800078e0a05 */
        /* <DEDUP_REMOVED lines=9> */
[----:B0-----:R-:W-:Y:S02]  /*0b00*/  VIADD R10, R12, 0xffffffe ;  /* 0x0ffffffe0c0a7836 */ /* 0x001fe40000000000 */
[----:B------:R-:W-:-:S04]  /*0b10*/  IMAD.MOV R12, RZ, RZ, -R16 ;  /* 0x000000ffff0c7224 */ /* 0x000fc800078e0a10 */
[----:B------:R0:W1:Y:S02]  /*0b20*/  F2I.FTZ.U32.TRUNC.NTZ R11, R10 ;  /* 0x0000000a000b7305 */ /* 0x000064000021f000 */
[----:B0-----:R-:W-:Y:S02]  /*0b30*/  IMAD.MOV.U32 R10, RZ, RZ, RZ ;  /* 0x000000ffff0a7224 */ /* 0x001fe400078e00ff */
[----:B-1----:R-:W-:-:S04]  /*0b40*/  IMAD.MOV R14, RZ, RZ, -R11 ;  /* 0x000000ffff0e7224 */ /* 0x002fc800078e0a0b */
[----:B------:R-:W-:Y:S01]  /*0b50*/  IMAD R13, R14, R17, RZ ;  /* 0x000000110e0d7224 */ /* 0x000fe200078e02ff */
[----:B------:R-:W-:-:S03]  /*0b60*/  MOV R14, R15 ;  /* 0x0000000f000e7202 */ /* 0x000fc60000000f00 */
[----:B------:R-:W-:Y:S02]  /*0b70*/  IMAD.HI.U32 R11, R11, R13, R10 ;  /* 0x0000000d0b0b7227 */ /* 0x000fe400078e000a */
[----:B------:R-:W0:Y:S04]  /*0b80*/  LDC R13, c[0x0][0x2b8] ;  /* 0x0000ae00ff0d7b82 */ /* 0x000e280000000800 */
[----:B------:R-:W-:-:S04]  /*0b90*/  IMAD.HI.U32 R15, R11, R14, RZ ;  /* 0x0000000e0b0f7227 */ /* 0x000fc800078e00ff */
[----:B------:R-:W-:Y:S02]  /*0ba0*/  IMAD R10, R15, R12, R14 ;  /* 0x0000000c0f0a7224 */ /* 0x000fe400078e020e */
[----:B------:R-:W1:Y:S03]  /*0bb0*/  LDC R12, c[0x0][0x2b4] ;  /* 0x0000ad00ff0c7b82 */ /* 0x000e660000000800 */
[----:B------:R-:W-:Y:S01]  /*0bc0*/  ISETP.GT.U32.AND P2, PT, R17, R10, PT ;  /* 0x0000000a1100720c */ /* 0x000fe20003f44070 */
[----:B0-----:R-:W-:-:S12]  /*0bd0*/  IMAD R13, R6, UR9, -R13 ;  /* 0x00000009060d7c24 */ /* 0x001fd8000f8e0a0d */
[----:B------:R-:W-:Y:S02]  /*0be0*/  @!P2 IMAD.IADD R10, R10, 0x1, -R17 ;  /* 0x000000010a0aa824 */ /* 0x000fe400078e0a11 */
[----:B------:R-:W-:Y:S01]  /*0bf0*/  @!P2 VIADD R15, R15, 0x1 ;  /* 0x000000010f0fa836 */ /* 0x000fe20000000000 */
[----:B------:R-:W-:Y:S02]  /*0c00*/  ISETP.NE.AND P2, PT, R0, RZ, PT ;  /* 0x000000ff0000720c */ /* 0x000fe40003f45270 */
[----:B------:R-:W-:Y:S02]  /*0c10*/  ISETP.GE.U32.AND P0, PT, R10, R17, PT ;  /* 0x000000110a00720c */ /* 0x000fe40003f06070 */
[----:B------:R-:W-:Y:S01]  /*0c20*/  LOP3.LUT R10, R9, R0, RZ, 0x3c, !PT ;  /* 0x00000000090a7212 */ /* 0x000fe200078e3cff */
[----:B-1----:R-:W-:Y:S01]  /*0c30*/  IMAD R12, R7, UR8, -R12 ;  /* 0x00000008070c7c24 */ /* 0x002fe2000f8e0a0c */
[----:B------:R-:W-:Y:S02]  /*0c40*/  ULDC.64 UR8, c[0x0][0x238] ;  /* 0x00008e0000087ab9 */ /* 0x000fe40000000a00 */
[----:B------:R-:W-:Y:S01]  /*0c50*/  ISETP.GE.AND P3, PT, R10, RZ, PT ;  /* 0x000000ff0a00720c */ /* 0x000fe20003f66270 */
[----:B------:R-:W-:Y:S01]  /*0c60*/  IMAD R13, R13, UR8, RZ ;  /* 0x000000080d0d7c24 */ /* 0x000fe2000f8e02ff */
[----:B------:R-:W0:Y:S01]  /*0c70*/  LDC.64 R10, c[0x0][0x270] ;  /* 0x00009c00ff0a7b82 */ /* 0x000e220000000a00 */
[----:B------:R-:W-:Y:S01]  /*0c80*/  ULDC UR8, c[0x0][0x234] ;  /* 0x00008d0000087ab9 */ /* 0x000fe20000000800 */
[----:B------:R-:W-:Y:S01]  /*0c90*/  IMAD R14, R8, UR9, RZ ;  /* 0x00000009080e7c24 */ /* 0x000fe2000f8e02ff */
[----:B------:R-:W-:Y:S01]  /*0ca0*/  ULDC UR9, c[0x0][0x22c] ;  /* 0x00008b0000097ab9 */ /* 0x000fe20000000800 */
[----:B------:R-:W-:Y:S01]  /*0cb0*/  IMAD R12, R12, UR8, RZ ;  /* 0x000000080c0c7c24 */ /* 0x000fe2000f8e02ff */
[----:B------:R-:W-:Y:S01]  /*0cc0*/  ULDC UR8, c[0x0][0x230] ;  /* 0x00008c0000087ab9 */ /* 0x000fe20000000800 */
[----:B------:R-:W-:Y:S01]  /*0cd0*/  @P0 VIADD R15, R15, 0x1 ;  /* 0x000000010f0f0836 */ /* 0x000fe20000000000 */
[----:B------:R-:W-:Y:S01]  /*0ce0*/  SHF.R.S32.HI R16, RZ, 0x1f, R14 ;  /* 0x0000001fff107819 */ /* 0x000fe2000001140e */
[----:B------:R-:W-:-:S03]  /*0cf0*/  IMAD R17, R5, UR9, RZ ;  /* 0x0000000905117c24 */ /* 0x000fc6000f8e02ff */
[----:B------:R-:W-:Y:S01]  /*0d00*/  @!P3 IMAD.MOV R15, RZ, RZ, -R15 ;  /* 0x000000ffff0fb224 */ /* 0x000fe200078e0a0f */
        /* <DEDUP_REMOVED lines=12> */
[----:B------:R-:W-:Y:S02]  /*0dd0*/  CS2R R10, SRZ ;  /* 0x00000000000a7805 */ /* 0x000fe4000001ff00 */
[----:B------:R-:W-:Y:S01]  /*0de0*/  SHF.R.S32.HI R15, RZ, 0x1f, R15 ;  /* 0x0000001fff0f7819 */ /* 0x000fe2000001140f */
[----:B------:R-:W-:-:S03]  /*0df0*/  IMAD.MOV.U32 R29, RZ, RZ, R27 ;  /* 0x000000ffff1d7224 */ /* 0x000fc600078e001b */
[----:B------:R-:W-:Y:S02]  /*0e00*/  IADD3.X R15, R15, R16, R17, P0, P2 ;  /* 0x000000100f0f7210 */ /* 0x000fe400007e4411 */
[----:B------:R-:W-:-:S04]  /*0e10*/  LEA R14, P0, R12, UR8, 0x2 ;  /* 0x000000080c0e7c11 */ /* 0x000fc8000f8010ff */
[----:B------:R-:W-:-:S09]  /*0e20*/  LEA.HI.X R15, R12, UR9, R15, 0x2, P0 ;  /* 0x000000090c0f7c11 */ /* 0x000fd200080f140f */
.L_x_404:
        /* <DEDUP_REMOVED lines=17> */
[----:B------:R-:W-:-:S04]  /*0f40*/  IADD3 R12, -R16, R13, RZ ;  /* 0x0000000d100c7210 */ /* 0x000fc80007ffe1ff */
[----:B------:R-:W-:-:S13]  /*0f50*/  ISETP.GT.AND P0, PT, R12, RZ, PT ;  /* 0x000000ff0c00720c */ /* 0x000fda0003f04270 */
[----:B------:R-:W-:Y:S05]  /*0f60*/  @!P0 BRA `(.L_x_396) ;  /* 0x0000000000588947 */ /* 0x000fea0003800000 */
[----:B------:R-:W-:Y:S02]  /*0f70*/  ISETP.GT.AND P3, PT, R12, 0xc, PT ;  /* 0x0000000c0c00780c */ /* 0x000fe40003f64270 */
[----:B------:R-:W-:-:S11]  /*0f80*/  PLOP3.LUT P0, PT, PT, PT, PT, 0x80, 0x0 ;  /* 0x000000000000781c */ /* 0x000fd60003f0f070 */
[----:B------:R-:W-:Y:S05]  /*0f90*/  @!P3 BRA `(.L_x_397) ;  /* 0x000000000028b947 */ /* 0x000fea0003800000 */
[----:B------:R-:W-:-:S13]  /*0fa0*/  PLOP3.LUT P0, PT, PT, PT, PT, 0x8, 0x0 ;  /* 0x000000000000781c */ /* 0x000fda0003f0e170 */
.L_x_398:
[----:B------:R-:W-:Y:S02]  /*0fb0*/  VIADD R12, R12, 0xfffffff0 ;  /* 0xfffffff00c0c7836 */ /* 0x000fe40000000000 */
[----:B------:R-:W-:Y:S02]  /*0fc0*/  IMAD.U32 R13, RZ, RZ, UR4 ;  /* 0x00000004ff0d7e24 */ /* 0x000fe4000f8e00ff */
[----:B------:R-:W-:Y:S01]  /*0fd0*/  IMAD.U32 R18, RZ, RZ, UR5 ;  /* 0x00000005ff127e24 */ /* 0x000fe2000f8e00ff */
[----:B------:R-:W-:Y:S02]  /*0fe0*/  ISETP.GT.AND P3, PT, R12, 0xc, PT ;  /* 0x0000000c0c00780c */ /* 0x000fe40003f64270 */
[----:B------:R-:W-:-:S04]  /*0ff0*/  IADD3 R14, P4, P5, R14, -UR4, -R13 ;  /* 0x800000040e0e7c10 */ /* 0x000fc8000fd9e80d */
[----:B------:R-:W-:Y:S02]  /*1000*/  IADD3.X R15, R15, ~UR5, ~R18, P4, P5 ;  /* 0x800000050f0f7c10 */ /* 0x000fe4000a7eac12 */
[----:B------:R-:W-:-:S04]  /*1010*/  IADD3 R14, P4, P5, R14, -UR4, -R13 ;  /* 0x800000040e0e7c10 */ /* 0x000fc8000fd9e80d */
[----:B------:R-:W-:Y:S01]  /*1020*/  IADD3.X R15, R15, ~UR5, ~R18, P4, P5 ;  /* 0x800000050f0f7c10 */ /* 0x000fe2000a7eac12 */
[----:B------:R-:W-:Y:S08]  /*1030*/  @P3 BRA `(.L_x_398) ;  /* 0xfffffffc00dc3947 */ /* 0x000ff0000383ffff */
.L_x_397:
[----:B------:R-:W-:Y:S01]  /*1040*/  ISETP.GT.AND P3, PT, R12, 0x4, PT ;  /* 0x000000040c00780c */ /* 0x000fe20003f64270 */
[----:B------:R-:W-:Y:S02]  /*1050*/  IMAD.U32 R13, RZ, RZ, UR4 ;  /* 0x00000004ff0d7e24 */ /* 0x000fe4000f8e00ff */
[----:B------:R-:W-:-:S10]  /*1060*/  IMAD.U32 R18, RZ, RZ, UR5 ;  /* 0x00000005ff127e24 */ /* 0x000fd4000f8e00ff */
[----:B------:R-:W-:Y:S01]  /*1070*/  @P3 VIADD R12, R12, 0xfffffff8 ;  /* 0xfffffff80c0c3836 */ /* 0x000fe20000000000 */
[----:B------:R-:W-:Y:S02]  /*1080*/  @P3 PLOP3.LUT P0, PT, PT, PT, PT, 0x8, 0x0 ;  /* 0x000000000000381c */ /* 0x000fe40003f0e170 */
[----:B------:R-:W-:Y:S02]  /*1090*/  @P3 IADD3 R14, P4, P5, R14, -UR4, -R13 ;  /* 0x800000040e0e3c10 */ /* 0x000fe4000fd9e80d */
[----:B------:R-:W-:Y:S02]  /*10a0*/  ISETP.NE.OR P0, PT, R12, RZ, P0 ;  /* 0x000000ff0c00720c */ /* 0x000fe40000705670 */
[----:B------:R-:W-:-:S11]  /*10b0*/  @P3 IADD3.X R15, R15, ~UR5, ~R18, P4, P5 ;  /* 0x800000050f0f3c10 */ /* 0x000fd6000a7eac12 */
[----:B------:R-:W-:Y:S05]  /*10c0*/  @!P0 BRA `(.L_x_395) ;  /* 0x0000000000148947 */ /* 0x000fea0003800000 */
.L_x_396:
[----:B------:R-:W-:Y:S01]  /*10d0*/  VIADD R12, R12, 0xfffffffc ;  /* 0xfffffffc0c0c7836 */ /* 0x000fe20000000000 */
[----:B------:R-:W-:-:S04]  /*10e0*/  IADD3 R14, P3, R14, -UR4, RZ ;  /* 0x800000040e0e7c10 */ /* 0x000fc8000ff7e0ff */
[----:B------:R-:W-:Y:S02]  /*10f0*/  ISETP.NE.AND P0, PT, R12, RZ, PT ;  /* 0x000000ff0c00720c */ /* 0x000fe40003f05270 */
[----:B------:R-:W-:-:S11]  /*1100*/  IADD3.X R15, R15, ~UR5, RZ, P3, !PT ;  /* 0x800000050f0f7c10 */ /* 0x000fd60009ffe4ff */
[----:B------:R-:W-:Y:S05]  /*1110*/  @P0 BRA `(.L_x_396) ;  /* 0xfffffffc00ec0947 */ /* 0x000fea000383ffff */
.L_x_395:
[----:B------:R-:W-:Y:S01]  /*1120*/  ISETP.NE.AND P0, PT, R16, RZ, PT ;  /* 0x000000ff1000720c */ /* 0x000fe20003f05270 */
[----:B------:R-:W-:Y:S02]  /*1130*/  IMAD.MOV.U32 R12, RZ, RZ, R14 ;  /* 0x000000ffff0c7224 */ /* 0x000fe400078e000e */
[----:B------:R-:W-:-:S10]  /*1140*/  IMAD.MOV.U32 R13, RZ, RZ, R15 ;  /* 0x000000ffff0d7224 */ /* 0x000fd400078e000f */
[----:B------:R-:W-:Y:S05]  /*1150*/  @!P0 BRA `(.L_x_399) ;  /* 0x0000000800988947 */ /* 0x000fea0003800000 */
[----:B------:R-:W-:Y:S01]  /*1160*/  ISETP.NE.AND P0, PT, R16, 0x1, PT ;  /* 0x000000011000780c */ /* 0x000fe20003f05270 */
[----:B------:R-:W-:Y:S02]  /*1170*/  USHF.R.S32.HI UR8, URZ, 0x1f, UR7 ;  /* 0x0000001f3f087899 */ /* 0x000fe40008011407 */
[----:B------:R-:W-:Y:S01]  /*1180*/  MOV R13, UR7 ;  /* 0x00000007000d7c02 */ /* 0x000fe20008000f00 */
[----:B------:R-:W-:-:S03]  /*1190*/  IMAD.U32 R18, RZ, RZ, UR7 ;  /* 0x00000007ff127e24 */ /* 0x000fc6000f8e00ff */
[----:B------:R-:W-:Y:S01]  /*11a0*/  LEA R12, P3, R13, R14, 0x2 ;  /* 0x0000000e0d0c7211 */ /* 0x000fe200078610ff */
[----:B------:R-:W-:-:S05]  /*11b0*/  IMAD.U32 R13, RZ, RZ, UR8 ;  /* 0x00000008ff0d7e24 */ /* 0x000fca000f8e00ff */
        /* <DEDUP_REMOVED lines=13> */
.L_x_394:
[----:B------:R-:W-:Y:S02]  /*1290*/  IMAD.MOV.U32 R12, RZ, RZ, R14 ;  /* 0x000000ffff0c7224 */ /* 0x000fe400078e000e */
[----:B------:R-:W-:Y:S02]  /*12a0*/  IMAD.MOV.U32 R13, RZ, RZ, R15 ;  /* 0x000000ffff0d7224 */ /* 0x000fe400078e000f */
[----:B------:R-:W-:-:S07]  /*12b0*/  IMAD.MOV.U32 R21, RZ, RZ, RZ ;  /* 0x000000ffff157224 */ /* 0x000fce00078e00ff */
.L_x_403:
[----:B------:R-:W0:Y:S01]  /*12c0*/  LDC R14, c[0x0][0x288] ;  /* 0x0000a200ff0e7b82 */ /* 0x000e220000000800 */
[----:B------:R-:W-:Y:S01]  /*12d0*/  ULDC UR8, c[0x0][0x2ac] ;  /* 0x0000ab0000087ab9 */ /* 0x000fe20000000800 */
[----:B------:R-:W-:Y:S01]  /*12e0*/  ISETP.NE.AND P4, PT, RZ, UR14, PT ;  /* 0x0000000eff007c0c */ /* 0x000fe2000bf85270 */
[----:B------:R-:W-:-:S05]  /*12f0*/  IMAD.MOV.U32 R19, RZ, RZ, RZ ;  /* 0x000000ffff137224 */ /* 0x000fca00078e00ff */
[----:B------:R-:W1:Y:S01]  /*1300*/  LDC R15, c[0x0][0x2b8] ;  /* 0x0000ae00ff0f7b82 */ /* 0x000e620000000800 */
[----:B0-----:R-:W-:-:S05]  /*1310*/  VIADD R14, R14, 0xffffffff ;  /* 0xffffffff0e0e7836 */ /* 0x001fca0000000000 */
[----:B------:R-:W-:Y:S01]  /*1320*/  ISETP.GE.U32.AND P0, PT, R14, 0x3, PT ;  /* 0x000000030e00780c */ /* 0x000fe20003f06070 */
[----:B-1----:R-:W-:Y:S01]  /*1330*/  IMAD R16, R6, UR8, -R15 ;  /* 0x0000000806107c24 */ /* 0x002fe2000f8e0a0f */
[----:B------:R-:W-:-:S03]  /*1340*/  ULDC UR8, c[0x0][0x2c4] ;  /* 0x0000b10000087ab9 */ /* 0x000fc60000000800 */
[C---:B------:R-:W-:Y:S01]  /*1350*/  IMAD R23, R21.reuse, UR8, R16 ;  /* 0x0000000815177c24 */ /* 0x040fe2000f8e0210 */
[----:B------:R-:W-:Y:S01]  /*1360*/  ULDC UR8, c[0x0][0x284] ;  /* 0x0000a10000087ab9 */ /* 0x000fe20000000800 */
[----:B------:R-:W-:-:S03]  /*1370*/  VIADD R21, R21, 0x1 ;  /* 0x0000000115157836 */ /* 0x000fc60000000000 */
[----:B------:R-:W-:Y:S02]  /*1380*/  LOP3.LUT R22, R23, R18, RZ, 0xfc, !PT ;  /* 0x0000001217167212 */ /* 0x000fe400078efcff */
[----:B------:R-:W-:Y:S01]  /*1390*/  ISETP.GE.AND P3, PT, R21, UR8, PT ;  /* 0x0000000815007c0c */ /* 0x000fe2000bf66270 */
[----:B------:R-:W-:-:S12]  /*13a0*/  @!P0 BRA `(.L_x_400) ;  /* 0x0000000000fc8947 */ /* 0x000fd80003800000 */
[----:B------:R-:W0:Y:S01]  /*13b0*/  LDC R25, c[0x0][0x2c8] ;  /* 0x0000b200ff197b82 */ /* 0x000e220000000800 */
[----:B------:R-:W-:Y:S01]  /*13c0*/  MOV R20, UR15 ;  /* 0x0000000f00147c02 */ /* 0x000fe20008000f00 */
[----:B------:R-:W-:Y:S01]  /*13d0*/  ULDC UR8, c[0x0][0x220] ;  /* 0x0000880000087ab9 */ /* 0x000fe20000000800 */
[----:B------:R-:W-:Y:S01]  /*13e0*/  IMAD.MOV.U32 R19, RZ, RZ, RZ ;  /* 0x000000ffff137224 */ /* 0x000fe200078e00ff */
[----:B------:R-:W-:Y:S01]  /*13f0*/  ISETP.GE.AND P5, PT, R18, UR8, PT ;  /* 0x0000000812007c0c */ /* 0x000fe2000bfa6270 */
[----:B------:R-:W-:Y:S01]  /*1400*/  IMAD.U32 R24, RZ, RZ, UR16 ;  /* 0x00000010ff187e24 */ /* 0x000fe2000f8e00ff */
[----:B0-----:R-:W-:-:S11]  /*1410*/  SHF.L.U64.HI R20, R25, 0x4, R20 ;  /* 0x0000000419147819 */ /* 0x001fd60000010214 */
.L_x_401:
[----:B------:R-:W0:Y:S01]  /*1420*/  LDC R27, c[0x0][0x2c8] ;  /* 0x0000b200ff1b7b82 */ /* 0x000e220000000800 */
[----:B------:R-:W-:Y:S01]  /*1430*/  ULDC UR8, c[0x0][0x224] ;  /* 0x0000890000087ab9 */ /* 0x000fe20000000800 */
[----:B------:R-:W-:Y:S01]  /*1440*/  ULDC UR9, c[0x0][0x228] ;  /* 0x00008a0000097ab9 */ /* 0x000fe20000000800 */
[----:B0-----:R-:W-:-:S05]  /*1450*/  IMAD R16, R19, R27, R8 ;  /* 0x0000001b13107224 */ /* 0x001fca00078e0208 */
[----:B------:R-:W-:-:S04]  /*1460*/  LOP3.LUT R14, R22, R16, RZ, 0xfc, !PT ;  /* 0x00000010160e7212 */ /* 0x000fc800078efcff */
[----:B------:R-:W-:-:S04]  /*1470*/  ISETP.LT.OR P0, PT, R14, RZ, P5 ;  /* 0x000000ff0e00720c */ /* 0x000fc80002f01670 */
[----:B------:R-:W-:-:S04]  /*1480*/  ISETP.GE.OR P0, PT, R23, UR8, P0 ;  /* 0x0000000817007c0c */ /* 0x000fc80008706670 */
[----:B------:R-:W-:Y:S01]  /*1490*/  ISETP.GE.OR P0, PT, R16, UR9, P0 ;  /* 0x0000000910007c0c */ /* 0x000fe20008706670 */
[----:B------:R-:W-:Y:S02]  /*14a0*/  IMAD.MOV.U32 R14, RZ, RZ, R26 ;  /* 0x000000ffff0e7224 */ /* 0x000fe400078e001a */
[----:B------:R-:W-:-:S10]  /*14b0*/  IMAD.MOV.U32 R15, RZ, RZ, R29 ;  /* 0x000000ffff0f7224 */ /* 0x000fd400078e001d */
[----:B------:R-:W2:Y:S04]  /*14c0*/  @!P0 LDG.E R28, desc[UR12][R12.64] ;  /* 0x0000000c0c1c8981 */ /* 0x000ea8000c1e1900 */
[----:B------:R-:W2:Y:S01]  /*14d0*/  @!P0 LDG.E R17, desc[UR12][R14.64] ;  /* 0x0000000c0e118981 */ /* 0x000ea2000c1e1900 */
[----:B------:R-:W-:Y:S02]  /*14e0*/  IMAD.IADD R16, R16, 0x1, R27 ;  /* 0x0000000110107824 */ /* 0x000fe400078e021b */
[----:B------:R-:W-:Y:S02]  /*14f0*/  IMAD.U32 R26, RZ, RZ, UR15 ;  /* 0x0000000fff1a7e24 */ /* 0x000fe4000f8e00ff */
[----:B--2---:R-:W-:Y:S01]  /*1500*/  @!P0 FFMA.FTZ R10, R17, R28, R10 ;  /* 0x0000001c110a8223 */ /* 0x004fe2000001000a */
[----:B------:R-:W-:-:S04]  /*1510*/  LOP3.LUT R17, R22, R16, RZ, 0xfc, !PT ;  /* 0x0000001016117212 */ /* 0x000fc800078efcff */
[----:B------:R-:W-:-:S04]  /*1520*/  ISETP.LT.OR P0, PT, R17, RZ, P5 ;  /* 0x000000ff1100720c */ /* 0x000fc80002f01670 */
[----:B------:R-:W-:-:S04]  /*1530*/  ISETP.GE.OR P0, PT, R23, UR8, P0 ;  /* 0x0000000817007c0c */ /* 0x000fc80008706670 */
[----:B------:R-:W-:-:S13]  /*1540*/  ISETP.GE.OR P0, PT, R16, UR9, P0 ;  /* 0x0000000910007c0c */ /* 0x000fda0008706670 */
[C---:B------:R-:W-:Y:S01]  /*1550*/  @!P0 LEA R28, P6, R27.reuse, R12, 0x2 ;  /* 0x0000000c1b1c8211 */ /* 0x040fe200078c10ff */
[----:B------:R-:W2:Y:S03]  /*1560*/  @!P0 LDG.E R17, desc[UR12][R14.64+0x4] ;  /* 0x0000040c0e118981 */ /* 0x000ea6000c1e1900 */
[----:B------:R-:W-:-:S06]  /*1570*/  @!P0 LEA.HI.X R29, R27, R13, R26, 0x2, P6 ;  /* 0x0000000d1b1d8211 */ /* 0x000fcc00030f141a */
[----:B------:R-:W2:Y:S01]  /*1580*/  @!P0 LDG.E R29, desc[UR12][R28.64] ;  /* 0x0000000c1c1d8981 */ /* 0x000ea2000c1e1900 */
[----:B------:R-:W-:-:S05]  /*1590*/  IMAD.IADD R26, R16, 0x1, R27 ;  /* 0x00000001101a7824 */ /* 0x000fca00078e021b */
[----:B------:R-:W-:Y:S01]  /*15a0*/  LOP3.LUT R16, R22, R26, RZ, 0xfc, !PT ;  /* 0x0000001a16107212 */ /* 0x000fe200078efcff */
[----:B--2---:R-:W-:-:S03]  /*15b0*/  @!P0 FFMA.FTZ R10, R29, R17, R10 ;  /* 0x000000111d0a8223 */ /* 0x004fc6000001000a */
[----:B------:R-:W-:-:S04]  /*15c0*/  ISETP.LT.OR P0, PT, R16, RZ, P5 ;  /* 0x000000ff1000720c */ /* 0x000fc80002f01670 */
[----:B------:R-:W-:-:S04]  /*15d0*/  ISETP.GE.OR P0, PT, R23, UR8, P0 ;  /* 0x0000000817007c0c */ /* 0x000fc80008706670 */
[----:B------:R-:W-:Y:S01]  /*15e0*/  ISETP.GE.OR P0, PT, R26, UR9, P0 ;  /* 0x000000091a007c0c */ /* 0x000fe20008706670 */
[----:B------:R-:W-:-:S12]  /*15f0*/  IMAD.U32 R17, RZ, RZ, UR15 ;  /* 0x0000000fff117e24 */ /* 0x000fd8000f8e00ff */
        /* <DEDUP_REMOVED lines=9> */
[----:B------:R-:W-:-:S13]  /*1690*/  ISETP.GE.OR P0, PT, R29, UR9, P0 ;  /* 0x000000091d007c0c */ /* 0x000fda0008706670 */
[----:B------:R-:W-:Y:S01]  /*16a0*/  VOTEU.ALL UP0, P0 ;  /* 0x00000000003f7886 */ /* 0x000fe20000000000 */
[----:B------:R-:W-:-:S04]  /*16b0*/  @!P0 IMAD.WIDE.U32 R26, R27, 0xc, R12 ;  /* 0x0000000c1b1a8825 */ /* 0x000fc800078e000c */
[----:B------:R-:W-:Y:S01]  /*16c0*/  @!UP0 UIMAD UR8, UR15, 0xc, URZ ;  /* 0x0000000c0f0888a4 */ /* 0x000fe2000f8e023f */
[----:B------:R-:W-:Y:S02]  /*16d0*/  @!P0 IMAD.MOV.U32 R16, RZ, RZ, R26 ;  /* 0x000000ffff108224 */ /* 0x000fe400078e001a */
[----:B------:R-:W2:Y:S03]  /*16e0*/  @!P0 LDG.E R26, desc[UR12][R14.64+0xc] ;  /* 0x00000c0c0e1a8981 */ /* 0x000ea6000c1e1900 */
[----:B------:R-:W-:-:S06]  /*16f0*/  @!P0 IADD3 R17, R27, UR8, RZ ;  /* 0x000000081b118c10 */ /* 0x000fcc000fffe0ff */
[----:B------:R-:W2:Y:S01]  /*1700*/  @!P0 LDG.E R17, desc[UR12][R16.64] ;  /* 0x0000000c10118981 */ /* 0x000ea2000c1e1900 */
[----:B------:R-:W-:Y:S02]  /*1710*/  VIADD R24, R24, 0xfffffffc ;  /* 0xfffffffc18187836 */ /* 0x000fe40000000000 */
[----:B------:R-:W-:Y:S02]  /*1720*/  VIADD R19, R19, 0x4 ;  /* 0x0000000413137836 */ /* 0x000fe40000000000 */
[----:B--2---:R-:W-:Y:S01]  /*1730*/  @!P0 FFMA.FTZ R10, R17, R26, R10 ;  /* 0x0000001a110a8223 */ /* 0x004fe2000001000a */
[----:B------:R-:W-:Y:S02]  /*1740*/  ISETP.NE.AND P0, PT, R24, RZ, PT ;  /* 0x000000ff1800720c */ /* 0x000fe40003f05270 */
[----:B------:R-:W-:-:S05]  /*1750*/  IADD3 R26, P6, R14, 0x10, RZ ;  /* 0x000000100e1a7810 */ /* 0x000fca0007fde0ff */
[----:B------:R-:W-:Y:S01]  /*1760*/  IMAD.X R29, RZ, RZ, R15, P6 ;  /* 0x000000ffff1d7224 */ /* 0x000fe200030e060f */
[----:B------:R-:W-:-:S05]  /*1770*/  LEA R12, P6, R25, R12, 0x4 ;  /* 0x0000000c190c7211 */ /* 0x000fca00078c20ff */
[----:B------:R-:W-:Y:S01]  /*1780*/  IMAD.X R13, R13, 0x1, R20, P6 ;  /* 0x000000010d0d7824 */ /* 0x000fe200030e0614 */
[----:B------:R-:W-:Y:S07]  /*1790*/  @P0 BRA `(.L_x_401) ;  /* 0xfffffffc00200947 */ /* 0x000fee000383ffff */
.L_x_400:
[----:B------:R-:W-:Y:S02]  /*17a0*/  IMAD.MOV.U32 R28, RZ, RZ, R12 ;  /* 0x000000ffff1c7224 */ /* 0x000fe400078e000c */
[----:B------:R-:W-:Y:S01]  /*17b0*/  IMAD.MOV.U32 R27, RZ, RZ, R13 ;  /* 0x000000ffff1b7224 */ /* 0x000fe200078e000d */
[----:B------:R-:W-:Y:S06]  /*17c0*/  @!P4 BRA `(.L_x_402) ;  /* 0x0000000000e0c947 */ /* 0x000fec0003800000 */
[----:B------:R-:W0:Y:S01]  /*17d0*/  LDC R20, c[0x0][0x2c8] ;  /* 0x0000b200ff147b82 */ /* 0x000e220000000800 */
[----:B------:R-:W-:Y:S02]  /*17e0*/  ULDC.64 UR8, c[0x0][0x220] ;  /* 0x0000880000087ab9 */ /* 0x000fe40000000a00 */
[----:B------:R-:W-:Y:S01]  /*17f0*/  ISETP.GE.AND P0, PT, R18, UR8, PT ;  /* 0x0000000812007c0c */ /* 0x000fe2000bf06270 */
[----:B------:R-:W-:Y:S01]  /*1800*/  ULDC UR8, c[0x0][0x228] ;  /* 0x00008a0000087ab9 */ /* 0x000fe20000000800 */
[----:B0-----:R-:W-:-:S05]  /*1810*/  IMAD R19, R19, R20, R8 ;  /* 0x0000001413137224 */ /* 0x001fca00078e0208 */
[----:B------:R-:W-:-:S04]  /*1820*/  LOP3.LUT R14, R22, R19, RZ, 0xfc, !PT ;  /* 0x00000013160e7212 */ /* 0x000fc800078efcff */
[----:B------:R-:W-:-:S04]  /*1830*/  ISETP.LT.OR P4, PT, R14, RZ, P0 ;  /* 0x000000ff0e00720c */ /* 0x000fc80000781670 */
[----:B------:R-:W-:-:S04]  /*1840*/  ISETP.GE.OR P4, PT, R23, UR9, P4 ;  /* 0x0000000917007c0c */ /* 0x000fc8000a786670 */
[----:B------:R-:W-:-:S13]  /*1850*/  ISETP.GE.OR P4, PT, R19, UR8, P4 ;  /* 0x0000000813007c0c */ /* 0x000fda000a786670 */
[----:B------:R-:W-:Y:S01]  /*1860*/  @!P4 IMAD.MOV.U32 R28, RZ, RZ, R26 ;  /* 0x000000ffff1cc224 */ /* 0x000fe200078e001a */
[----:B------:R-:W2:Y:S04]  /*1870*/  @!P4 LDG.E R14, desc[UR12][R12.64] ;  /* 0x0000000c0c0ec981 */ /* 0x000ea8000c1e1900 */
[----:B------:R0:W2:Y:S01]  /*1880*/  @!P4 LDG.E R15, desc[UR12][R28.64] ;  /* 0x0000000c1c0fc981 */ /* 0x0000a2000c1e1900 */
[----:B------:R-:W-:-:S06]  /*1890*/  UISETP.NE.AND UP0, UPT, UR14, 0x1, UPT ;  /* 0x000000010e00788c */ /* 0x000fcc000bf05270 */
[----:B------:R-:W-:Y:S01]  /*18a0*/  PLOP3.LUT P6, PT, PT, PT, UP0, 0x80, 0x0 ;  /* 0x000000000000781c */ /* 0x000fe20003fcf008 */
[----:B------:R-:W-:Y:S01]  /*18b0*/  IMAD.MOV.U32 R16, RZ, RZ, R26 ;  /* 0x000000ffff107224 */ /* 0x000fe200078e001a */
[----:B------:R-:W-:Y:S01]  /*18c0*/  IADD3 R26, P5, R26, 0x4, RZ ;  /* 0x000000041a1a7810 */ /* 0x000fe20007fbe0ff */
[----:B------:R-:W-:-:S04]  /*18d0*/  IMAD.MOV.U32 R17, RZ, RZ, R29 ;  /* 0x000000ffff117224 */ /* 0x000fc800078e001d */
[----:B0-----:R-:W-:Y:S02]  /*18e0*/  IMAD.X R29, RZ, RZ, R29, P5 ;  /* 0x000000ffff1d7224 */ /* 0x001fe400028e061d */
[----:B--2---:R-:W-:Y:S01]  /*18f0*/  @!P4 FFMA.FTZ R10, R15, R14, R10 ;  /* 0x0000000e0f0ac223 */ /* 0x004fe2000001000a */
[----:B------:R-:W-:Y:S02]  /*1900*/  MOV R14, UR15 ;  /* 0x0000000f000e7c02 */ /* 0x000fe40008000f00 */
[----:B------:R-:W-:-:S04]  /*1910*/  LEA R24, P4, R20, R12, 0x2 ;  /* 0x0000000c14187211 */ /* 0x000fc800078810ff */
[----:B------:R-:W-:Y:S01]  /*1920*/  LEA.HI.X R25, R20, R13, R14, 0x2, P4 ;  /* 0x0000000d14197211 */ /* 0x000fe200020f140e */
[----:B------:R-:W-:-:S04]  /*1930*/  IMAD.MOV.U32 R28, RZ, RZ, R24 ;  /* 0x000000ffff1c7224 */ /* 0x000fc800078e0018 */
[----:B------:R-:W-:Y:S01]  /*1940*/  IMAD.MOV.U32 R27, RZ, RZ, R25 ;  /* 0x000000ffff1b7224 */ /* 0x000fe200078e0019 */
[----:B------:R-:W-:Y:S06]  /*1950*/  @!P6 BRA `(.L_x_402) ;  /* 0x00000000007ce947 */ /* 0x000fec0003800000 */
[----:B------:R-:W-:-:S05]  /*1960*/  IMAD.IADD R19, R19, 0x1, R20 ;  /* 0x0000000113137824 */ /* 0x000fca00078e0214 */
[----:B------:R-:W-:-:S04]  /*1970*/  LOP3.LUT R14, R22, R19, RZ, 0xfc, !PT ;  /* 0x00000013160e7212 */ /* 0x000fc800078efcff */
[----:B------:R-:W-:-:S04]  /*1980*/  ISETP.LT.OR P4, PT, R14, RZ, P0 ;  /* 0x000000ff0e00720c */ /* 0x000fc80000781670 */
[----:B------:R-:W-:-:S04]  /*1990*/  ISETP.GE.OR P4, PT, R23, UR9, P4 ;  /* 0x0000000917007c0c */ /* 0x000fc8000a786670 */
[----:B------:R-:W-:-:S13]  /*19a0*/  ISETP.GE.OR P4, PT, R19, UR8, P4 ;  /* 0x0000000813007c0c */ /* 0x000fda000a786670 */
[----:B------:R-:W2:Y:S04]  /*19b0*/  @!P4 LDG.E R25, desc[UR12][R24.64] ;  /* 0x0000000c1819c981 */ /* 0x000ea8000c1e1900 */
[----:B------:R-:W2:Y:S01]  /*19c0*/  @!P4 LDG.E R15, desc[UR12][R16.64+0x4] ;  /* 0x0000040c100fc981 */ /* 0x000ea2000c1e1900 */
[----:B------:R-:W-:Y:S01]  /*19d0*/  UISETP.NE.AND UP0, UPT, UR14, 0x2, UPT ;  /* 0x000000020e00788c */ /* 0x000fe2000bf05270 */
[----:B------:R-:W-:-:S05]  /*19e0*/  LEA R14, P5, R20, R12, 0x3 ;  /* 0x0000000c140e7211 */ /* 0x000fca00078a18ff */
[----:B------:R-:W-:Y:S01]  /*19f0*/  PLOP3.LUT P6, PT, PT, PT, UP0, 0x80, 0x0 ;  /* 0x000000000000781c */ /* 0x000fe20003fcf008 */
[----:B------:R-:W-:Y:S02]  /*1a00*/  IMAD.MOV.U32 R28, RZ, RZ, R14 ;  /* 0x000000ffff1c7224 */ /* 0x000fe400078e000e */
[----:B--2---:R-:W-:Y:S01]  /*1a10*/  @!P4 FFMA.FTZ R10, R25, R15, R10 ;  /* 0x0000000f190ac223 */ /* 0x004fe2000001000a */
[----:B------:R-:W-:Y:S01]  /*1a20*/  IMAD.U32 R15, RZ, RZ, UR15 ;  /* 0x0000000fff0f7e24 */ /* 0x000fe2000f8e00ff */
[----:B------:R-:W-:-:S04]  /*1a30*/  IADD3 R26, P4, R16, 0x8, RZ ;  /* 0x00000008101a7810 */ /* 0x000fc80007f9e0ff */
[----:B------:R-:W-:Y:S01]  /*1a40*/  LEA.HI.X R15, R20, R13, R15, 0x3, P5 ;  /* 0x0000000d140f7211 */ /* 0x000fe200028f1c0f */
[----:B------:R-:W-:-:S04]  /*1a50*/  IMAD.X R29, RZ, RZ, R17, P4 ;  /* 0x000000ffff1d7224 */ /* 0x000fc800020e0611 */
[----:B------:R-:W-:Y:S01]  /*1a60*/  IMAD.MOV.U32 R27, RZ, RZ, R15 ;  /* 0x000000ffff1b7224 */ /* 0x000fe200078e000f */
[----:B------:R-:W-:Y:S06]  /*1a70*/  @!P6 BRA `(.L_x_402) ;  /* 0x000000000034e947 */ /* 0x000fec0003800000 */
[----:B------:R-:W-:-:S04]  /*1a80*/  IADD3 R19, R19, R20, RZ ;  /* 0x0000001413137210 */ /* 0x000fc80007ffe0ff */
[----:B------:R-:W-:-:S04]  /*1a90*/  LOP3.LUT R22, R22, R19, RZ, 0xfc, !PT ;  /* 0x0000001316167212 */ /* 0x000fc800078efcff */
[----:B------:R-:W-:-:S04]  /*1aa0*/  ISETP.LT.OR P0, PT, R22, RZ, P0 ;  /* 0x000000ff1600720c */ /* 0x000fc80000701670 */
[----:B------:R-:W-:-:S04]  /*1ab0*/  ISETP.GE.OR P0, PT, R23, UR9, P0 ;  /* 0x0000000917007c0c */ /* 0x000fc80008706670 */
[----:B------:R-:W-:-:S13]  /*1ac0*/  ISETP.GE.OR P0, PT, R19, UR8, P0 ;  /* 0x0000000813007c0c */ /* 0x000fda0008706670 */
[----:B------:R-:W2:Y:S04]  /*1ad0*/  @!P0 LDG.E R15, desc[UR12][R14.64] ;  /* 0x0000000c0e0f8981 */ /* 0x000ea8000c1e1900 */
[----:B------:R-:W2:Y:S01]  /*1ae0*/  @!P0 LDG.E R19, desc[UR12][R16.64+0x8] ;  /* 0x0000080c10138981 */ /* 0x000ea2000c1e1900 */
[----:B------:R-:W-:Y:S01]  /*1af0*/  UIMAD UR8, UR15, 0xc, URZ ;  /* 0x0000000c0f0878a4 */ /* 0x000fe2000f8e023f */
[----:B------:R-:W-:Y:S01]  /*1b00*/  IMAD.WIDE.U32 R28, R20, 0xc, R12 ;  /* 0x0000000c141c7825 */ /* 0x000fe200078e000c */
[----:B------:R-:W-:-:S04]  /*1b10*/  IADD3 R26, P4, R16, 0xc, RZ ;  /* 0x0000000c101a7810 */ /* 0x000fc80007f9e0ff */
[----:B------:R-:W-:Y:S02]  /*1b20*/  VIADD R27, R29, UR8 ;  /* 0x000000081d1b7c36 */ /* 0x000fe40008000000 */
[----:B------:R-:W-:Y:S02]  /*1b30*/  IMAD.X R29, RZ, RZ, R17, P4 ;  /* 0x000000ffff1d7224 */ /* 0x000fe400020e0611 */
[----:B--2---:R-:W-:-:S07]  /*1b40*/  @!P0 FFMA.FTZ R10, R15, R19, R10 ;  /* 0x000000130f0a8223 */ /* 0x004fce000001000a */
.L_x_402:
[----:B------:R-:W-:Y:S02]  /*1b50*/  USHF.R.S32.HI UR8, URZ, 0x1f, UR7 ;  /* 0x0000001f3f087899 */ /* 0x000fe40008011407 */
[----:B------:R-:W-:Y:S02]  /*1b60*/  IMAD.U32 R13, RZ, RZ, UR7 ;  /* 0x00000007ff0d7e24 */ /* 0x000fe4000f8e00ff */
[----:B------:R-:W-:-:S03]  /*1b70*/  IMAD.U32 R14, RZ, RZ, UR7 ;  /* 0x00000007ff0e7e24 */ /* 0x000fc6000f8e00ff */
[----:B------:R-:W-:Y:S01]  /*1b80*/  LEA R12, P0, R13, R28, 0x2 ;  /* 0x0000001c0d0c7211 */ /* 0x000fe200078010ff */
[----:B------:R-:W-:-:S05]  /*1b90*/  IMAD.U32 R13, RZ, RZ, UR8 ;  /* 0x00000008ff0d7e24 */ /* 0x000fca000f8e00ff */
[----:B------:R-:W-:Y:S01]  /*1ba0*/  LEA.HI.X R13, R14, R27, R13, 0x2, P0 ;  /* 0x0000001b0e0d7211 */ /* 0x000fe200000f140d */
[----:B------:R-:W-:Y:S06]  /*1bb0*/  @!P3 BRA `(.L_x_403) ;  /* 0xfffffff400c0b947 */ /* 0x000fec000383ffff */
.L_x_399:
[----:B------:R-:W0:Y:S01]  /*1bc0*/  LDC R14, c[0x0][0x228] ;  /* 0x00008a00ff0e7b82 */ /* 0x000e220000000800 */
[----:B------:R-:W-:Y:S01]  /*1bd0*/  ULDC UR8, c[0x0][0x284] ;  /* 0x0000a10000087ab9 */ /* 0x000fe20000000800 */
[----:B------:R-:W-:Y:S01]  /*1be0*/  ULDC.64 UR10, c[0x0][0x2c0] ;  /* 0x0000b000000a7ab9 */ /* 0x000fe20000000a00 */
[----:B------:R-:W-:Y:S01]  /*1bf0*/  ULDC UR9, c[0x0][0x224] ;  /* 0x0000890000097ab9 */ /* 0x000fe20000000800 */
[----:B------:R-:W-:-:S04]  /*1c00*/  UIMAD UR8, UR8, UR11, URZ ;  /* 0x0000000b080872a4 */ /* 0x000fc8000f8e023f */
[----:B------:R-:W-:-:S06]  /*1c10*/  UIMAD UR8, UR9, UR10, -UR8 ;  /* 0x0000000a090872a4 */ /* 0x000fcc000f8e0a08 */
[----:B0-----:R-:W-:-:S05]  /*1c20*/  IMAD R15, R14, UR8, RZ ;  /* 0x000000080e0f7c24 */ /* 0x001fca000f8e02ff */
[----:B------:R-:W-:Y:S02]  /*1c30*/  SHF.R.S32.HI R16, RZ, 0x1f, R15 ;  /* 0x0000001fff107819 */ /* 0x000fe4000001140f */
[C---:B------:R-:W-:Y:S02]  /*1c40*/  LEA R14, P0, R15.reuse, R12, 0x2 ;  /* 0x0000000c0f0e7211 */ /* 0x040fe400078010ff */
[----:B------:R-:W-:-:S05]  /*1c50*/  SHF.L.U64.HI R16, R15, 0x2, R16 ;  /* 0x000000020f107819 */ /* 0x000fca0000010210 */
[----:B------:R-:W-:Y:S01]  /*1c60*/  IMAD.X R15, R16, 0x1, R13, P0 ;  /* 0x00000001100f7824 */ /* 0x000fe200000e060d */
[----:B------:R-:W-:Y:S06]  /*1c70*/  @!P2 BRA `(.L_x_404) ;  /* 0xfffffff0006ca947 */ /* 0x000fec000383ffff */
.L_x_393:
        /* <DEDUP_REMOVED lines=10> */
[----:B------:R-:W2:Y:S01]  /*1d20*/  @P0 LDG.E R12, desc[UR12][R12.64] ;  /* 0x0000000c0c0c0981 */ /* 0x000ea2000c1e1900 */
[----:B------:R-:W-:Y:S02]  /*1d30*/  IMAD R7, R7, UR9, RZ ;  /* 0x0000000907077c24 */ /* 0x000fe4000f8e02ff */
[----:B------:R-:W-:Y:S02]  /*1d40*/  IMAD R6, R6, UR10, RZ ;  /* 0x0000000a06067c24 */ /* 0x000fe4000f8e02ff */
[----:B------:R-:W-:Y:S02]  /*1d50*/  IMAD R8, R8, UR11, RZ ;  /* 0x0000000b08087c24 */ /* 0x000fe4000f8e02ff */
[----:B------:R-:W-:Y:S01]  /*1d60*/  IMAD R4, R9, UR8, RZ ;  /* 0x0000000809047c24 */ /* 0x000fe2000f8e02ff */
[----:B------:R-:W-:Y:S01]  /*1d70*/  SHF.R.S32.HI R9, RZ, 0x1f, R7 ;  /* 0x0000001fff097819 */ /* 0x000fe20000011407 */
[----:B------:R-:W-:Y:S01]  /*1d80*/  IMAD R5, R5, UR19, RZ ;  /* 0x0000001305057c24 */ /* 0x000fe2000f8e02ff */
[----:B------:R-:W-:Y:S01]  /*1d90*/  IADD3 R7, P2, P3, R7, R6, R8 ;  /* 0x0000000607077210 */ /* 0x000fe20007b5e008 */
[----:B------:R-:W-:Y:S01]  /*1da0*/  ULDC.64 UR8, c[0x0][0x240] ;  /* 0x0000900000087ab9 */ /* 0x000fe20000000a00 */
[----:B------:R-:W-:-:S02]  /*1db0*/  SHF.R.S32.HI R6, RZ, 0x1f, R6 ;  /* 0x0000001fff067819 */ /* 0x000fc40000011406 */
[----:B------:R-:W-:-:S04]  /*1dc0*/  SHF.R.S32.HI R8, RZ, 0x1f, R8 ;  /* 0x0000001fff087819 */ /* 0x000fc80000011408 */
[----:B------:R-:W-:Y:S02]  /*1dd0*/  IADD3.X R8, R9, R6, R8, P2, P3 ;  /* 0x0000000609087210 */ /* 0x000fe400017e6408 */
[--C-:B------:R-:W-:Y:S02]  /*1de0*/  IADD3 R6, P2, P3, R5, R7, R4.reuse ;  /* 0x0000000705067210 */ /* 0x100fe40007b5e004 */
[----:B------:R-:W-:Y:S02]  /*1df0*/  SHF.R.S32.HI R5, RZ, 0x1f, R5 ;  /* 0x0000001fff057819 */ /* 0x000fe40000011405 */
[----:B------:R-:W-:-:S04]  /*1e00*/  SHF.R.S32.HI R4, RZ, 0x1f, R4 ;  /* 0x0000001fff047819 */ /* 0x000fc80000011404 */
[----:B------:R-:W-:Y:S02]  /*1e10*/  IADD3.X R5, R5, R8, R4, P2, P3 ;  /* 0x0000000805057210 */ /* 0x000fe400017e6404 */
[----:B------:R-:W-:Y:S01]  /*1e20*/  LEA R4, P2, R6, UR8, 0x2 ;  /* 0x0000000806047c11 */ /* 0x000fe2000f8410ff */
[----:B------:R-:W-:-:S03]  /*1e30*/  ULDC UR8, c[0x0][0x248] ;  /* 0x0000920000087ab9 */ /* 0x000fc60000000800 */
[----:B------:R-:W-:Y:S01]  /*1e40*/  LEA.HI.X R5, R6, UR9, R5, 0x2, P2 ;  /* 0x0000000906057c11 */ /* 0x000fe200090f1405 */
[----:B------:R-:W-:Y:S02]  /*1e50*/  ULDC UR9, c[0x0][0x25c] ;  /* 0x0000970000097ab9 */ /* 0x000fe40000000800 */
[----:B------:R-:W-:-:S04]  /*1e60*/  UIMAD UR8, UR8, UR9, URZ ;  /* 0x00000009080872a4 */ /* 0x000fc8000f8e023f */
[----:B------:R-:W-:Y:S01]  /*1e70*/  USHF.R.S32.HI UR9, URZ, 0x1f, UR8 ;  /* 0x0000001f3f097899 */ /* 0x000fe20008011408 */
[----:B--2---:R-:W-:Y:S01]  /*1e80*/  @P0 FADD.FTZ R10, R12, R10 ;  /* 0x0000000a0c0a0221 */ /* 0x004fe20000010000 */
[----:B------:R-:W-:-:S04]  /*1e90*/  IADD3 R2, P0, R2, UR6, RZ ;  /* 0x0000000602027c10 */ /* 0x000fc8000ff1e0ff */
[----:B------:R0:W-:Y:S01]  /*1ea0*/  STG.E desc[UR12][R4.64], R10 ;  /* 0x0000000a04007986 */ /* 0x0001e2000c10190c */
[----:B------:R-:W-:Y:S01]  /*1eb0*/  IMAD.X R3, RZ, RZ, R3, P0 ;  /* 0x000000ffff037224 */ /* 0x000fe200000e0603 */
[----:B------:R-:W-:-:S04]  /*1ec0*/  ISETP.GE.U32.AND P0, PT, R2, UR8, PT ;  /* 0x0000000802007c0c */ /* 0x000fc8000bf06070 */
[----:B------:R-:W-:-:S13]  /*1ed0*/  ISETP.GE.AND.EX P0, PT, R3, UR9, PT, P0 ;  /* 0x0000000903007c0c */ /* 0x000fda000bf06300 */
[----:B0-----:R-:W-:Y:S05]  /*1ee0*/  @!P0 BRA `(.L_x_405) ;  /* 0xffffffe400288947 */ /* 0x001fea000383ffff */
[----:B------:R-:W-:Y:S05]  /*1ef0*/  EXIT ;  /* 0x000000000000794d */ /* 0x000fea0003800000 */
.L_x_406:
        /* <DEDUP_REMOVED lines=16> */
.L_x_499:


//--------------------- .text._ZN2at6native51_GLOBAL__N__11011a27_18_DepthwiseConv3d_cu_35e0c7b528conv_depthwise3d_cuda_kernelIffLin1ELin1ELin1ELi1ELi1ELi1EEEvNS_27GenericPackedTensorAccessorIKT_Lm5ENS_16DefaultPtrTraitsEiEENS3_IS4_Lm5ES6_iEES7_PS5_iiiiiiiii --------------------------
	.section	.text._ZN2at6native51_GLOBAL__N__11011a27_18_DepthwiseConv3d_cu_35e0c7b528conv_depthwise3d_cuda_kernelIffLin1ELin1ELin1ELi1ELi1ELi1EEEvNS_27GenericPackedTensorAccessorIKT_Lm5ENS_16DefaultPtrTraitsEiEENS3_IS4_Lm5ES6_iEES7_PS5_iiiiiiiii,"ax",@progbits
	.align	128
.text._ZN2at6native51_GLOBAL__N__11011a27_18_DepthwiseConv3d_cu_35e0c7b528conv_depthwise3d_cuda_kernelIffLin1ELin1ELin1ELi1ELi1ELi1EEEvNS_27GenericPackedTensorAccessorIKT_Lm5ENS_16DefaultPtrTraitsEiEENS3_IS4_Lm5ES6_iEES7_PS5_iiiiiiiii:
        .type           _ZN2at6native51_GLOBAL__N__11011a27_18_DepthwiseConv3d_cu_35e0c7b528conv_depthwise3d_cuda_kernelIffLin1ELin1ELin1ELi1ELi1ELi1EEEvNS_27GenericPackedTensorAccessorIKT_Lm5ENS_16DefaultPtrTraitsEiEENS3_IS4_Lm5ES6_iEES7_PS5_iiiiiiiii,@function
        .size           _ZN2at6native51_GLOBAL__N__11011a27_18_DepthwiseConv3d_cu_35e0c7b528conv_depthwise3d_cuda_kernelIffLin1ELin1ELin1ELi1ELi1ELi1EEEvNS_27GenericPackedTensorAccessorIKT_Lm5ENS_16DefaultPtrTraitsEiEENS3_IS4_Lm5ES6_iEES7_PS5_iiiiiiiii,(.L_x_500 - _ZN2at6native51_GLOBAL__N__11011a27_18_DepthwiseConv3d_cu_35e0c7b528conv_depthwise3d_cuda_kernelIffLin1ELin1ELin1ELi1ELi1ELi1EEEvNS_27GenericPackedTensorAccessorIKT_Lm5ENS_16DefaultPtrTraitsEiEENS3_IS4_Lm5ES6_iEES7_PS5_iiiiiiiii)
        .other          _ZN2at6native51_GLOBAL__N__11011a27_18_DepthwiseConv3d_cu_35e0c7b528conv_depthwise3d_cuda_kernelIffLin1ELin1ELin1ELi1ELi1ELi1EEEvNS_27GenericPackedTensorAccessorIKT_Lm5ENS_16DefaultPtrTraitsEiEENS3_IS4_Lm5ES6_iEES7_PS5_iiiiiiiii,@"STO_CUDA_ENTRY STV_DEFAULT"
_ZN2at6native51_GLOBAL__N__11011a27_18_DepthwiseConv3d_cu_35e0c7b528conv_depthwise3d_cuda_kernelIffLin1ELin1ELin1ELi1ELi1ELi1EEEvNS_27GenericPackedTensorAccessorIKT_Lm5ENS_16DefaultPtrTraitsEiEENS3_IS4_Lm5ES6_iEES7_PS5_iiiiiiiii:
        /* <DEDUP_REMOVED lines=17> */
[----:B------:R-:W1:Y:S08]  /*0110*/  LDC R13, c[0x0][0x24c] ;  /* 0x00009300ff0d7b82 */ /* 0x000e700000000800 */
[----:B------:R-:W2:Y:S01]  /*0120*/  LDC.64 R14, c[0x0][0x280] ;  /* 0x0000a000ff0e7b82 */ /* 0x000ea20000000a00 */
[----:B0-----:R-:W-:-:S07]  /*0130*/  IABS R9, R6 ;  /* 0x0000000600097213 */ /* 0x001fce0000000000 */
[----:B------:R-:W0:Y:S01]  /*0140*/  LDC R10, c[0x0][0x288] ;  /* 0x0000a200ff0a7b82 */ /* 0x000e220000000800 */
[----:B------:R-:W-:Y:S01]  /*0150*/  ISETP.NE.AND P2, PT, R6, RZ, PT ;  /* 0x000000ff0600720c */ /* 0x000fe20003f45270 */
[----:B------:R-:W3:Y:S08]  /*0160*/  I2F.RP R0, R9 ;  /* 0x0000000900007306 */ /* 0x000ef00000209400 */
[----:B---3--:R-:W3:Y:S01]  /*0170*/  MUFU.RCP R0, R0 ;  /* 0x0000000000007308 */ /* 0x008ee20000001000 */
[----:B0-----:R-:W-:-:S05]  /*0180*/  IADD3 R18, R10, -UR5, RZ ;  /* 0x800000050a127c10 */ /* 0x001fca000fffe0ff */
[----:B------:R-:W-:-:S04]  /*0190*/  IMAD.WIDE R18, R18, 0x10, RZ ;  /* 0x0000001012127825 */ /* 0x000fc800078e02ff */
[----:B---3--:R-:W-:-:S04]  /*01a0*/  VIADD R2, R0, 0xffffffe ;  /* 0x0ffffffe00027836 */ /* 0x008fc80000000000 */
[----:B------:R0:W3:Y:S02]  /*01b0*/  F2I.FTZ.U32.TRUNC.NTZ R3, R2 ;  /* 0x0000000200037305 */ /* 0x0000e4000021f000 */
[----:B0-----:R-:W-:Y:S02]  /*01c0*/  IMAD.MOV.U32 R2, RZ, RZ, RZ ;  /* 0x000000ffff027224 */ /* 0x001fe400078e00ff */
[----:B---3--:R-:W-:-:S04]  /*01d0*/  IMAD.MOV R8, RZ, RZ, -R3 ;  /* 0x000000ffff087224 */ /* 0x008fc800078e0a03 */
[----:B------:R-:W-:Y:S01]  /*01e0*/  IMAD R11, R8, R9, RZ ;  /* 0x00000009080b7224 */ /* 0x000fe200078e02ff */
[----:B-1----:R-:W-:-:S03]  /*01f0*/  IABS R8, R13 ;  /* 0x0000000d00087213 */ /* 0x002fc60000000000 */
[----:B------:R-:W-:-:S06]  /*0200*/  IMAD.HI.U32 R3, R3, R11, R2 ;  /* 0x0000000b03037227 */ /* 0x000fcc00078e0002 */
[----:B------:R-:W-:-:S04]  /*0210*/  IMAD.HI.U32 R2, R3, R8, RZ ;  /* 0x0000000803027227 */ /* 0x000fc800078e00ff */
[----:B------:R-:W-:Y:S02]  /*0220*/  IMAD.MOV R0, RZ, RZ, -R2 ;  /* 0x000000ffff007224 */ /* 0x000fe400078e0a02 */
[----:B------:R-:W-:Y:S01]  /*0230*/  IMAD.MOV.U32 R3, RZ, RZ, R5 ;  /* 0x000000ffff037224 */ /* 0x000fe200078e0005 */
[----:B------:R-:W-:Y:S01]  /*0240*/  LOP3.LUT R5, R10, 0x3, RZ, 0xc0, !PT ;  /* 0x000000030a057812 */ /* 0x000fe200078ec0ff */
[----:B------:R-:W-:Y:S01]  /*0250*/  IMAD R0, R9, R0, R8 ;  /* 0x0000000009007224 */ /* 0x000fe200078e0208 */
[----:B--2---:R-:W-:Y:S01]  /*0260*/  IADD3 R8, -R15, UR4, RZ ;  /* 0x000000040f087c10 */ /* 0x004fe2000fffe1ff */
[----:B------:R-:W-:Y:S02]  /*0270*/  ULDC UR4, c[0x0][0xc] ;  /* 0x0000030000047ab9 */ /* 0x000fe40000000800 */
[----:B------:R-:W-:Y:S01]  /*0280*/  IMAD R7, R7, UR4, RZ ;  /* 0x0000000407077c24 */ /* 0x000fe2000f8e02ff */
[----:B------:R-:W-:Y:S01]  /*0290*/  ISETP.GT.U32.AND P1, PT, R9, R0, PT ;  /* 0x000000000900720c */ /* 0x000fe20003f24070 */
[----:B------:R-:W-:-:S12]  /*02a0*/  IMAD R8, R8, UR5, RZ ;  /* 0x0000000508087c24 */ /* 0x000fd8000f8e02ff */
[----:B------:R-:W-:Y:S02]  /*02b0*/  @!P1 IMAD.IADD R0, R0, 0x1, -R9 ;  /* 0x0000000100009824 */ /* 0x000fe400078e0a09 */
[----:B------:R-:W-:Y:S01]  /*02c0*/  @!P1 VIADD R2, R2, 0x1 ;  /* 0x0000000102029836 */ /* 0x000fe20000000000 */
[----:B------:R-:W-:Y:S02]  /*02d0*/  ISETP.GE.AND P1, PT, R15, 0x1, PT ;  /* 0x000000010f00780c */ /* 0x000fe40003f26270 */
[----:B------:R-:W-:Y:S01]  /*02e0*/  ISETP.GE.U32.AND P0, PT, R0, R9, PT ;  /* 0x000000090000720c */ /* 0x000fe20003f06070 */
[----:B------:R-:W-:Y:S01]  /*02f0*/  IMAD.IADD R9, R10, 0x1, -R5 ;  /* 0x000000010a097824 */ /* 0x000fe200078e0a05 */
[----:B------:R-:W-:Y:S02]  /*0300*/  LOP3.LUT R0, R13, R6, RZ, 0x3c, !PT ;  /* 0x000000060d007212 */ /* 0x000fe400078e3cff */
[----:B------:R-:W-:Y:S02]  /*0310*/  ISETP.LT.OR P1, PT, R14, 0x1, !P1 ;  /* 0x000000010e00780c */ /* 0x000fe40004f21670 */
[----:B------:R-:W-:-:S07]  /*0320*/  ISETP.GE.AND P3, PT, R0, RZ, PT ;  /* 0x000000ff0000720c */ /* 0x000fce0003f66270 */
[----:B------:R-:W-:-:S06]  /*0330*/  @P0 VIADD R2, R2, 0x1 ;  /* 0x0000000102020836 */ /* 0x000fcc0000000000 */
[----:B------:R-:W-:Y:S01]  /*0340*/  @!P3 IMAD.MOV R2, RZ, RZ, -R2 ;  /* 0x000000ffff02b224 */ /* 0x000fe200078e0a02 */
[----:B------:R-:W-:Y:S02]  /*0350*/  @!P2 LOP3.LUT R2, RZ, R6, RZ, 0x33, !PT ;  /* 0x00000006ff02a212 */ /* 0x000fe400078e33ff */
[----:B------:R-:W-:-:S07]  /*0360*/  IADD3 R6, -R10, UR5, RZ ;  /* 0x000000050a067c10 */ /* 0x000fce000fffe1ff */
.L_x_419:
        /* <DEDUP_REMOVED lines=8> */
[----:B0-----:R-:W-:-:S06]  /*03f0*/  VIADD R10, R0, 0xffffffe ;  /* 0x0ffffffe000a7836 */ /* 0x001fcc0000000000 */
[----:B------:R0:W3:Y:S02]  /*0400*/  F2I.FTZ.U32.TRUNC.NTZ R11, R10 ;  /* 0x0000000a000b7305 */ /* 0x0000e4000021f000 */
[----:B0-----:R-:W-:Y:S02]  /*0410*/  IMAD.MOV.U32 R10, RZ, RZ, RZ ;  /* 0x000000ffff0a7224 */ /* 0x001fe400078e00ff */
[----:B---3--:R-:W-:-:S04]  /*0420*/  IMAD.MOV R12, RZ, RZ, -R11 ;  /* 0x000000ffff0c7224 */ /* 0x008fc800078e0a0b */
[----:B------:R-:W-:Y:S01]  /*0430*/  IMAD R21, R12, R17, RZ ;  /* 0x000000110c157224 */ /* 0x000fe200078e02ff */
[----:B-1----:R-:W-:-:S03]  /*0440*/  IABS R12, R15 ;  /* 0x0000000f000c7213 */ /* 0x002fc60000000000 */
[----:B------:R-:W-:Y:S01]  /*0450*/  IMAD.HI.U32 R11, R11, R21, R10 ;  /* 0x000000150b0b7227 */ /* 0x000fe200078e000a */
[----:B------:R-:W0:Y:S05]  /*0460*/  I2F.RP R14, R12 ;  /* 0x0000000c000e7306 */ /* 0x000e2a0000209400 */
[----:B------:R-:W-:Y:S01]  /*0470*/  IMAD.HI.U32 R10, R11, R16, RZ ;  /* 0x000000100b0a7227 */ /* 0x000fe200078e00ff */
[----:B------:R-:W-:-:S03]  /*0480*/  LOP3.LUT R11, R4, R13, RZ, 0x3c, !PT ;  /* 0x0000000d040b7212 */ /* 0x000fc600078e3cff */
[----:B------:R-:W-:Y:S01]  /*0490*/  IMAD.MOV R0, RZ, RZ, -R10 ;  /* 0x000000ffff007224 */ /* 0x000fe200078e0a0a */
[----:B------:R-:W-:-:S03]  /*04a0*/  ISETP.GE.AND P3, PT, R11, RZ, PT ;  /* 0x000000ff0b00720c */ /* 0x000fc60003f66270 */
        /* <DEDUP_REMOVED lines=8> */
[----:B------:R1:W3:Y:S01]  /*0530*/  F2I.FTZ.U32.TRUNC.NTZ R17, R16 ;  /* 0x0000001000117305 */ /* 0x0002e2000021f000 */
[----:B------:R-:W-:Y:S01]  /*0540*/  ISETP.NE.AND P2, PT, R13, RZ, PT ;  /* 0x000000ff0d00720c */ /* 0x000fe20003f45270 */
[----:B-1----:R-:W-:-:S08]  /*0550*/  IMAD.MOV.U32 R16, RZ, RZ, RZ ;  /* 0x000000ffff107224 */ /* 0x002fd000078e00ff */
[----:B------:R-:W-:Y:S01]  /*0560*/  @P0 VIADD R10, R10, 0x1 ;  /* 0x000000010a0a0836 */ /* 0x000fe20000000000 */
[----:B---3--:R-:W-:-:S03]  /*0570*/  IADD3 R21, RZ, -R17, RZ ;  /* 0x80000011ff157210 */ /* 0x008fc60007ffe0ff */
        /* <DEDUP_REMOVED lines=17> */
[----:B------:R-:W-:Y:S02]  /*0690*/  ISETP.GE.U32.AND P0, PT, R17, R12, PT ;  /* 0x0000000c1100720c */ /* 0x000fe40003f06070 */
[----:B------:R-:W-:Y:S01]  /*06a0*/  LOP3.LUT R12, R10, R15, RZ, 0x3c, !PT ;  /* 0x0000000f0a0c7212 */ /* 0x000fe200078e3cff */
[----:B------:R1:W0:Y:S01]  /*06b0*/  F2I.FTZ.U32.TRUNC.NTZ R17, R16 ;  /* 0x0000001000117305 */ /* 0x000222000021f000 */
[----:B------:R-:W-:Y:S02]  /*06c0*/  ISETP.NE.AND P2, PT, R15, RZ, PT ;  /* 0x000000ff0f00720c */ /* 0x000fe40003f45270 */
[----:B------:R-:W-:-:S02]  /*06d0*/  ISETP.GE.AND P3, PT, R12, RZ, PT ;  /* 0x000000ff0c00720c */ /* 0x000fc40003f66270 */
[----:B-1----:R-:W-:-:S05]  /*06e0*/  IABS R16, R14 ;  /* 0x0000000e00107213 */ /* 0x002fca0000000000 */
[----:B------:R-:W-:Y:S02]  /*06f0*/  @P0 VIADD R21, R21, 0x1 ;  /* 0x0000000115150836 */ /* 0x000fe40000000000 */
[----:B0-----:R-:W-:-:S04]  /*0700*/  IMAD.MOV R12, RZ, RZ, -R17 ;  /* 0x000000ffff0c7224 */ /* 0x001fc800078e0a11 */
[----:B------:R-:W-:Y:S02]  /*0710*/  @!P3 IADD3 R21, -R21, RZ, RZ ;  /* 0x000000ff1515b210 */ /* 0x000fe40007ffe1ff */
        /* <DEDUP_REMOVED lines=34> */
[----:B------:R-:W-:-:S13]  /*0940*/  ISETP.GT.U32.AND P2, PT, R12, R17, PT ;  /* 0x000000110c00720c */ /* 0x000fda0003f44070 */
[----:B------:R-:W-:Y:S02]  /*0950*/  @!P2 IMAD.IADD R17, R17, 0x1, -R12 ;  /* 0x000000011111a824 */ /* 0x000fe400078e0a0c */
[----:B------:R-:W-:Y:S01]  /*0960*/  @!P2 VIADD R11, R11, 0x1 ;  /* 0x000000010b0ba836 */ /* 0x000fe20000000000 */
[----:B------:R-:W-:Y:S02]  /*0970*/  ISETP.NE.AND P2, PT, R14, RZ, PT ;  /* 0x000000ff0e00720c */ /* 0x000fe40003f45270 */
[----:B------:R-:W-:Y:S02]  /*0980*/  ISETP.GE.U32.AND P0, PT, R17, R12, PT ;  /* 0x0000000c1100720c */ /* 0x000fe40003f06070 */
[C---:B------:R-:W-:Y:S02]  /*0990*/  LOP3.LUT R12, R23.reuse, R14, RZ, 0x3c, !PT ;  /* 0x0000000e170c7212 */ /* 0x040fe400078e3cff */
[----:B------:R-:W-:Y:S02]  /*09a0*/  IADD3 R17, -R23, RZ, RZ ;  /* 0x000000ff17117210 */ /* 0x000fe40007ffe1ff */
[----:B------:R-:W-:Y:S01]  /*09b0*/  ISETP.GE.AND P3, PT, R12, RZ, PT ;  /* 0x000000ff0c00720c */ /* 0x000fe20003f66270 */
[----:B------:R-:W-:-:S04]  /*09c0*/  IMAD.MOV R12, RZ, RZ, -R10 ;  /* 0x000000ffff0c7224 */ /* 0x000fc800078e0a0a */
[----:B------:R-:W-:Y:S02]  /*09d0*/  IMAD R25, R13, R12, R4 ;  /* 0x0000000c0d197224 */ /* 0x000fe400078e0204 */
[----:B------:R-:W-:Y:S02]  /*09e0*/  @P0 VIADD R11, R11, 0x1 ;  /* 0x000000010b0b0836 */ /* 0x000fe40000000000 */
[----:B------:R-:W-:Y:S02]  /*09f0*/  IMAD R12, R15, R16, R10 ;  /* 0x000000100f0c7224 */ /* 0x000fe400078e020a */
[----:B------:R-:W-:Y:S02]  /*0a00*/  IMAD R13, R0, R17, R21 ;  /* 0x00000011000d7224 */ /* 0x000fe400078e0215 */
[----:B------:R-:W-:Y:S01]  /*0a10*/  @!P3 IMAD.MOV R11, RZ, RZ, -R11 ;  /* 0x000000ffff0bb224 */ /* 0x000fe200078e0a0b */
[----:B------:R-:W-:Y:S01]  /*0a20*/  @!P2 LOP3.LUT R11, RZ, R14, RZ, 0x33, !PT ;  /* 0x0000000eff0ba212 */ /* 0x000fe200078e33ff */
[----:B------:R-:W-:-:S04]  /*0a30*/  IMAD.MOV.U32 R0, RZ, RZ, RZ ;  /* 0x000000ffff007224 */ /* 0x000fc800078e00ff */
[----:B------:R-:W-:-:S04]  /*0a40*/  IMAD.MOV R20, RZ, RZ, -R11 ;  /* 0x000000ffff147224 */ /* 0x000fc800078e0a0b */
[----:B------:R-:W-:Y:S02]  /*0a50*/  IMAD R15, R14, R20, R23 ;  /* 0x000000140e0f7224 */ /* 0x000fe400078e0217 */
[----:B--2---:R-:W-:Y:S01]  /*0a60*/  IMAD R14, R25, UR4, -R22 ;  /* 0x00000004190e7c24 */ /* 0x004fe2000f8e0a16 */
        /* <DEDUP_REMOVED lines=20> */
[----:B------:R-:W-:Y:S01]  /*0bb0*/  @!P2 IMAD.IADD R0, R0, 0x1, -R21 ;  /* 0x000000010000a824 */ /* 0x000fe200078e0a15 */
[----:B------:R-:W-:Y:S02]  /*0bc0*/  @!P2 IADD3 R22, R22, 0x1, RZ ;  /* 0x000000011616a810 */ /* 0x000fe40007ffe0ff */
        /* <DEDUP_REMOVED lines=15> */
[----:B------:R-:W-:Y:S01]  /*0cc0*/  IMAD R24, R11, UR5, RZ ;  /* 0x000000050b187c24 */ /* 0x000fe2000f8e02ff */
[----:B------:R-:W-:Y:S01]  /*0cd0*/  SHF.R.S32.HI R23, RZ, 0x1f, R21 ;  /* 0x0000001fff177819 */ /* 0x000fe20000011415 */
[----:B------:R-:W-:Y:S01]  /*0ce0*/  @!P3 IMAD.MOV R22, RZ, RZ, -R22 ;  /* 0x000000ffff16b224 */ /* 0x000fe200078e0a16 */
[----:B------:R-:W-:-:S02]  /*0cf0*/  @!P2 LOP3.LUT R22, RZ, R2, RZ, 0x33, !PT ;  /* 0x00000002ff16a212 */ /* 0x000fc400078e33ff */
        /* <DEDUP_REMOVED lines=12> */
[----:B------:R-:W-:-:S03]  /*0dc0*/  IMAD.MOV.U32 R0, RZ, RZ, RZ ;  /* 0x000000ffff007224 */ /* 0x000fc600078e00ff */
[----:B------:R-:W-:Y:S01]  /*0dd0*/  IADD3.X R22, R22, R23, R24, P0, P2 ;  /* 0x0000001716167210 */ /* 0x000fe200007e4418 */
[----:B------:R-:W-:Y:S01]  /*0de0*/  IMAD.MOV.U32 R24, RZ, RZ, RZ ;  /* 0x000000ffff187224 */ /* 0x000fe200078e00ff */
[----:B------:R-:W-:-:S04]  /*0df0*/  LEA R25, P0, R27, UR4, 0x2 ;  /* 0x000000041b197c11 */ /* 0x000fc8000f8010ff */
[----:B------:R-:W-:-:S09]  /*0e00*/  LEA.HI.X R27, R27, UR5, R22, 0x2, P0 ;  /* 0x000000051b1b7c11 */ /* 0x000fd200080f1416 */
.L_x_418:
        /* <DEDUP_REMOVED lines=19> */
.L_x_412:
[----:B------:R-:W-:Y:S01]  /*0f40*/  VIADD R16, R16, 0xfffffff0 ;  /* 0xfffffff010107836 */ /* 0x000fe20000000000 */
[----:B------:R-:W-:-:S04]  /*0f50*/  IADD3 R25, P3, P4, -R18, R25, -R18 ;  /* 0x0000001912197210 */ /* 0x000fc80007c7e912 */
[----:B------:R-:W-:Y:S02]  /*0f60*/  ISETP.GT.AND P2, PT, R16, 0xc, PT ;  /* 0x0000000c1000780c */ /* 0x000fe40003f44270 */
[----:B------:R-:W-:Y:S02]  /*0f70*/  IADD3 R25, P5, P6, -R18, R25, -R18 ;  /* 0x0000001912197210 */ /* 0x000fe40007ebe912 */
[----:B------:R-:W-:-:S04]  /*0f80*/  IADD3.X R27, ~R19, R27, ~R19, P3, P4 ;  /* 0x0000001b131b7210 */ /* 0x000fc80001fe8d13 */
[----:B------:R-:W-:-:S05]  /*0f90*/  IADD3.X R27, ~R19, R27, ~R19, P5, P6 ;  /* 0x0000001b131b7210 */ /* 0x000fca0002fecd13 */
[----:B------:R-:W-:Y:S05]  /*0fa0*/  @P2 BRA `(.L_x_412) ;  /* 0xfffffffc00e42947 */ /* 0x000fea000383ffff */
.L_x_411:
[----:B------:R-:W-:-:S13]  /*0fb0*/  ISETP.GT.AND P2, PT, R16, 0x4, PT ;  /* 0x000000041000780c */ /* 0x000fda0003f44270 */
[----:B------:R-:W-:Y:S01]  /*0fc0*/  @P2 VIADD R16, R16, 0xfffffff8 ;  /* 0xfffffff810102836 */ /* 0x000fe20000000000 */
[----:B------:R-:W-:Y:S02]  /*0fd0*/  @P2 PLOP3.LUT P0, PT, PT, PT, PT, 0x8, 0x0 ;  /* 0x000000000000281c */ /* 0x000fe40003f0e170 */
[----:B------:R-:W-:Y:S02]  /*0fe0*/  @P2 IADD3 R25, P3, P4, -R18, R25, -R18 ;  /* 0x0000001912192210 */ /* 0x000fe40007c7e912 */
[----:B------:R-:W-:Y:S02]  /*0ff0*/  ISETP.NE.OR P0, PT, R16, RZ, P0 ;  /* 0x000000ff1000720c */ /* 0x000fe40000705670 */
[----:B------:R-:W-:-:S11]  /*1000*/  @P2 IADD3.X R27, ~R19, R27, ~R19, P3, P4 ;  /* 0x0000001b131b2210 */ /* 0x000fd60001fe8d13 */
[----:B------:R-:W-:Y:S05]  /*1010*/  @!P0 BRA `(.L_x_409) ;  /* 0x0000000000148947 */ /* 0x000fea0003800000 */
.L_x_410:
[----:B------:R-:W-:Y:S02]  /*1020*/  IADD3 R16, R16, -0x4, RZ ;  /* 0xfffffffc10107810 */ /* 0x000fe40007ffe0ff */
[----:B------:R-:W-:Y:S02]  /*1030*/  IADD3 R25, P2, -R18, R25, RZ ;  /* 0x0000001912197210 */ /* 0x000fe40007f5e1ff */
[----:B------:R-:W-:-:S03]  /*1040*/  ISETP.NE.AND P0, PT, R16, RZ, PT ;  /* 0x000000ff1000720c */ /* 0x000fc60003f05270 */
[----:B------:R-:W-:-:S10]  /*1050*/  IMAD.X R27, R27, 0x1, ~R19, P2 ;  /* 0x000000011b1b7824 */ /* 0x000fd400010e0e13 */
[----:B------:R-:W-:Y:S05]  /*1060*/  @P0 BRA `(.L_x_410) ;  /* 0xfffffffc00ec0947 */ /* 0x000fea000383ffff */
.L_x_409:
        /* <DEDUP_REMOVED lines=18> */
.L_x_408:
[----:B------:R-:W-:Y:S02]  /*1190*/  IMAD.MOV.U32 R22, RZ, RZ, R25 ;  /* 0x000000ffff167224 */ /* 0x000fe400078e0019 */
[----:B------:R-:W-:Y:S02]  /*11a0*/  IMAD.MOV.U32 R23, RZ, RZ, R27 ;  /* 0x000000ffff177224 */ /* 0x000fe400078e001b */
[----:B------:R-:W-:Y:S02]  /*11b0*/  IMAD.IADD R25, R17, 0x1, R24 ;  /* 0x0000000111197824 */ /* 0x000fe400078e0218 */
[----:B------:R-:W-:-:S07]  /*11c0*/  IMAD.MOV.U32 R26, RZ, RZ, RZ ;  /* 0x000000ffff1a7224 */ /* 0x000fce00078e00ff */
.L_x_417:
[----:B------:R-:W0:Y:S01]  /*11d0*/  LDC R16, c[0x0][0x288] ;  /* 0x0000a200ff107b82 */ /* 0x000e220000000800 */
[----:B------:R-:W-:Y:S01]  /*11e0*/  ULDC UR4, c[0x0][0x2ac] ;  /* 0x0000ab0000047ab9 */ /* 0x000fe20000000800 */
[----:B------:R-:W-:Y:S01]  /*11f0*/  ISETP.NE.AND P5, PT, R5, RZ, PT ;  /* 0x000000ff0500720c */ /* 0x000fe20003fa5270 */
[----:B------:R-:W-:-:S05]  /*1200*/  IMAD.MOV.U32 R31, RZ, RZ, RZ ;  /* 0x000000ffff1f7224 */ /* 0x000fca00078e00ff */
[----:B------:R-:W1:Y:S01]  /*1210*/  LDC R17, c[0x0][0x2b8] ;  /* 0x0000ae00ff117b82 */ /* 0x000e620000000800 */
[----:B0-----:R-:W-:-:S04]  /*1220*/  IADD3 R16, R16, -0x1, RZ ;  /* 0xffffffff10107810 */ /* 0x001fc80007ffe0ff */
        /* <DEDUP_REMOVED lines=13> */
.L_x_415:
[----:B------:R-:W-:Y:S01]  /*1300*/  IMAD.IADD R34, R14, 0x1, R31 ;  /* 0x000000010e227824 */ /* 0x000fe200078e021f */
[----:B------:R-:W-:Y:S01]  /*1310*/  ULDC UR4, c[0x0][0x224] ;  /* 0x0000890000047ab9 */ /* 0x000fe20000000800 */
[----:B------:R-:W-:Y:S01]  /*1320*/  ULDC UR5, c[0x0][0x228] ;  /* 0x00008a0000057ab9 */ /* 0x000fe20000000800 */
[----:B------:R-:W-:Y:S01]  /*1330*/  IMAD.MOV.U32 R17, RZ, RZ, R23 ;  /* 0x000000ffff117224 */ /* 0x000fe200078e0017 */
[----:B------:R-:W-:Y:S01]  /*1340*/  MOV R20, R28 ;  /* 0x0000001c00147202 */ /* 0x000fe20000000f00 */
[----:B------:R-:W-:Y:S01]  /*1350*/  IMAD.MOV.U32 R21, RZ, RZ, R29 ;  /* 0x000000ffff157224 */ /* 0x000fe200078e001d */
[----:B------:R-:W-:-:S04]  /*1360*/  LOP3.LUT R16, R27, R34, RZ, 0xfc, !PT ;  /* 0x000000221b107212 */ /* 0x000fc800078efcff */
[----:B------:R-:W-:Y:S01]  /*1370*/  ISETP.LT.OR P0, PT, R16, RZ, P6 ;  /* 0x000000ff1000720c */ /* 0x000fe20003701670 */
[----:B------:R-:W-:-:S03]  /*1380*/  IMAD.MOV.U32 R16, RZ, RZ, R22 ;  /* 0x000000ffff107224 */ /* 0x000fc600078e0016 */
[----:B------:R-:W-:-:S04]  /*1390*/  ISETP.GE.OR P0, PT, R30, UR4, P0 ;  /* 0x000000041e007c0c */ /* 0x000fc80008706670 */
[----:B------:R-:W-:-:S13]  /*13a0*/  ISETP.GE.OR P3, PT, R34, UR5, P0 ;  /* 0x0000000522007c0c */ /* 0x000fda0008766670 */
[----:B------:R-:W2:Y:S04]  /*13b0*/  @!P3 LDG.E R23, desc[UR6][R20.64] ;  /* 0x000000061417b981 */ /* 0x000ea8000c1e1900 */
[----:B------:R-:W2:Y:S01]  /*13c0*/  @!P3 LDG.E R22, desc[UR6][R16.64] ;  /* 0x000000061016b981 */ /* 0x000ea2000c1e1900 */
[----:B------:R-:W-:-:S05]  /*13d0*/  VIADD R28, R34, 0x1 ;  /* 0x00000001221c7836 */ /* 0x000fca0000000000 */
[----:B------:R-:W-:-:S04]  /*13e0*/  LOP3.LUT R29, R27, R28, RZ, 0xfc, !PT ;  /* 0x0000001c1b1d7212 */ /* 0x000fc800078efcff */
[----:B------:R-:W-:-:S04]  /*13f0*/  ISETP.LT.OR P0, PT, R29, RZ, P6 ;  /* 0x000000ff1d00720c */ /* 0x000fc80003701670 */
[----:B------:R-:W-:-:S04]  /*1400*/  ISETP.GE.OR P0, PT, R30, UR4, P0 ;  /* 0x000000041e007c0c */ /* 0x000fc80008706670 */
[----:B------:R-:W-:Y:S01]  /*1410*/  ISETP.GE.OR P2, PT, R28, UR5, P0 ;  /* 0x000000051c007c0c */ /* 0x000fe20008746670 */
[C---:B------:R-:W-:Y:S02]  /*1420*/  VIADD R28, R34.reuse, 0x2 ;  /* 0x00000002221c7836 */ /* 0x040fe40000000000 */
[----:B------:R-:W-:-:S03]  /*1430*/  VIADD R34, R34, 0x3 ;  /* 0x0000000322227836 */ /* 0x000fc60000000000 */
        /* <DEDUP_REMOVED lines=8> */
[----:B------:R-:W3:Y:S04]  /*14c0*/  @!P0 LDG.E R29, desc[UR6][R16.64+0x8] ;  /* 0x00000806101d8981 */ /* 0x000ee8000c1e1900 */
[----:B------:R-:W3:Y:S04]  /*14d0*/  @!P0 LDG.E R28, desc[UR6][R20.64+0x8] ;  /* 0x00000806141c8981 */ /* 0x000ee8000c1e1900 */
[----:B------:R-:W4:Y:S04]  /*14e0*/  @!P4 LDG.E R33, desc[UR6][R16.64+0xc] ;  /* 0x00000c061021c981 */ /* 0x000f28000c1e1900 */
[----:B------:R-:W4:Y:S01]  /*14f0*/  @!P4 LDG.E R34, desc[UR6][R20.64+0xc] ;  /* 0x00000c061422c981 */ /* 0x000f22000c1e1900 */
[----:B--2---:R-:W-:-:S03]  /*1500*/  @!P3 FFMA.FTZ R0, R23, R22, R0 ;  /* 0x000000161700b223 */ /* 0x004fc60000010000 */
[----:B------:R-:W2:Y:S04]  /*1510*/  @!P2 LDG.E R23, desc[UR6][R16.64+0x4] ;  /* 0x000004061017a981 */ /* 0x000ea8000c1e1900 */
[----:B------:R-:W2:Y:S01]  /*1520*/  @!P2 LDG.E R22, desc[UR6][R20.64+0x4] ;  /* 0x000004061416a981 */ /* 0x000ea2000c1e1900 */
[----:B------:R-:W-:-:S05]  /*1530*/  VIADD R32, R32, 0xfffffffc ;  /* 0xfffffffc20207836 */ /* 0x000fca0000000000 */
[----:B------:R-:W-:Y:S01]  /*1540*/  ISETP.NE.AND P3, PT, R32, RZ, PT ;  /* 0x000000ff2000720c */ /* 0x000fe20003f65270 */
[----:B------:R-:W-:Y:S02]  /*1550*/  VIADD R31, R31, 0x4 ;  /* 0x000000041f1f7836 */ /* 0x000fe40000000000 */
[----:B--2---:R-:W-:Y:S01]  /*1560*/  @!P2 FFMA.FTZ R0, R23, R22, R0 ;  /* 0x000000161700a223 */ /* 0x004fe20000010000 */
[----:B------:R-:W-:-:S03]  /*1570*/  IADD3 R22, P2, R16, 0x10, RZ ;  /* 0x0000001010167810 */ /* 0x000fc60007f5e0ff */
[----:B---3--:R-:W-:Y:S01]  /*1580*/  @!P0 FFMA.FTZ R0, R29, R28, R0 ;  /* 0x0000001c1d008223 */ /* 0x008fe20000010000 */
[----:B------:R-:W-:Y:S01]  /*1590*/  IADD3 R28, P0, R20, 0x10, RZ ;  /* 0x00000010141c7810 */ /* 0x000fe20007f1e0ff */
[----:B------:R-:W-:Y:S02]  /*15a0*/  IMAD.X R23, RZ, RZ, R17, P2 ;  /* 0x000000ffff177224 */ /* 0x000fe400010e0611 */
[----:B----4-:R-:W-:Y:S02]  /*15b0*/  @!P4 FFMA.FTZ R0, R33, R34, R0 ;  /* 0x000000222100c223 */ /* 0x010fe40000010000 */
[----:B------:R-:W-:Y:S01]  /*15c0*/  IMAD.X R29, RZ, RZ, R21, P0 ;  /* 0x000000ffff1d7224 */ /* 0x000fe200000e0615 */
[----:B------:R-:W-:Y:S07]  /*15d0*/  @P3 BRA `(.L_x_415) ;  /* 0xfffffffc00483947 */ /* 0x000fee000383ffff */
.L_x_414:
[----:B------:R-:W-:Y:S01]  /*15e0*/  MOV R33, R22 ;  /* 0x0000001600217202 */ /* 0x000fe20000000f00 */
[----:B------:R-:W-:Y:S01]  /*15f0*/  IMAD.MOV.U32 R35, RZ, RZ, R23 ;  /* 0x000000ffff237224 */ /* 0x000fe200078e0017 */
[----:B------:R-:W-:Y:S06]  /*1600*/  @!P5 BRA `(.L_x_416) ;  /* 0x0000000000e8d947 */ /* 0x000fec0003800000 */
[----:B------:R-:W0:Y:S01]  /*1610*/  LDC R16, c[0x0][0x2b4] ;  /* 0x0000ad00ff107b82 */ /* 0x000e220000000800 */
[----:B------:R-:W-:Y:S01]  /*1620*/  ULDC.64 UR4, c[0x0][0x2a8] ;  /* 0x0000aa0000047ab9 */ /* 0x000fe20000000a00 */
[----:B------:R-:W-:-:S06]  /*1630*/  IMAD.IADD R30, R14, 0x1, R31 ;  /* 0x000000010e1e7824 */ /* 0x000fcc00078e021f */
        /* <DEDUP_REMOVED lines=8> */
[----:B------:R-:W-:Y:S02]  /*16c0*/  ULDC UR4, c[0x0][0x228] ;  /* 0x00008a0000047ab9 */ /* 0x000fe40000000800 */
[----:B------:R-:W-:-:S04]  /*16d0*/  ISETP.LT.OR P2, PT, R16, RZ, P0 ;  /* 0x000000ff1000720c */ /* 0x000fc80000741670 */
[----:B------:R-:W-:-:S04]  /*16e0*/  ISETP.GE.OR P2, PT, R31, UR5, P2 ;  /* 0x000000051f007c0c */ /* 0x000fc80009746670 */
[----:B------:R-:W-:-:S13]  /*16f0*/  ISETP.GE.OR P2, PT, R30, UR4, P2 ;  /* 0x000000041e007c0c */ /* 0x000fda0009746670 */
[----:B------:R-:W-:Y:S01]  /*1700*/  @!P2 IMAD.MOV.U32 R20, RZ, RZ, R28 ;  /* 0x000000ffff14a224 */ /* 0x000fe200078e001c */
[----:B------:R-:W2:Y:S01]  /*1710*/  @!P2 LDG.E R32, desc[UR6][R22.64] ;  /* 0x000000061620a981 */ /* 0x000ea2000c1e1900 */
[----:B------:R-:W-:-:S05]  /*1720*/  @!P2 IMAD.MOV.U32 R21, RZ, RZ, R29 ;  /* 0x000000ffff15a224 */ /* 0x000fca00078e001d */
[----:B------:R-:W2:Y:S01]  /*1730*/  @!P2 LDG.E R17, desc[UR6][R20.64] ;  /* 0x000000061411a981 */ /* 0x000ea2000c1e1900 */
[----:B------:R-:W-:Y:S01]  /*1740*/  ISETP.NE.AND P3, PT, R5, 0x1, PT ;  /* 0x000000010500780c */ /* 0x000fe20003f65270 */
[----:B------:R-:W-:Y:S01]  /*1750*/  IMAD.MOV.U32 R16, RZ, RZ, R28 ;  /* 0x000000ffff107224 */ /* 0x000fe200078e001c */
[----:B------:R-:W-:Y:S02]  /*1760*/  IADD3 R28, P5, R28, 0x4, RZ ;  /* 0x000000041c1c7810 */ /* 0x000fe40007fbe0ff */
[----:B------:R-:W-:-:S04]  /*1770*/  IADD3 R33, P4, R22, 0x4, RZ ;  /* 0x0000000416217810 */ /* 0x000fc80007f9e0ff */
[----:B------:R-:W-:Y:S01]  /*1780*/  IADD3.X R35, RZ, R23, RZ, P4, !PT ;  /* 0x00000017ff237210 */ /* 0x000fe200027fe4ff */
[----:B--2---:R-:W-:Y:S01]  /*1790*/  @!P2 FFMA.FTZ R0, R17, R32, R0 ;  /* 0x000000201100a223 */ /* 0x004fe20000010000 */
[--C-:B------:R-:W-:Y:S02]  /*17a0*/  IMAD.MOV.U32 R17, RZ, RZ, R29.reuse ;  /* 0x000000ffff117224 */ /* 0x100fe400078e001d */
[----:B------:R-:W-:Y:S01]  /*17b0*/  IMAD.X R29, RZ, RZ, R29, P5 ;  /* 0x000000ffff1d7224 */ /* 0x000fe200028e061d */
[----:B------:R-:W-:Y:S06]  /*17c0*/  @!P3 BRA `(.L_x_416) ;  /* 0x000000000078b947 */ /* 0x000fec0003800000 */
[----:B------:R-:W-:-:S05]  /*17d0*/  VIADD R20, R30, 0x1 ;  /* 0x000000011e147836 */ /* 0x000fca0000000000 */
[----:B------:R-:W-:-:S04]  /*17e0*/  LOP3.LUT R21, R27, R20, RZ, 0xfc, !PT ;  /* 0x000000141b157212 */ /* 0x000fc800078efcff */
[----:B------:R-:W-:-:S04]  /*17f0*/  ISETP.LT.OR P2, PT, R21, RZ, P0 ;  /* 0x000000ff1500720c */ /* 0x000fc80000741670 */
[----:B------:R-:W-:-:S04]  /*1800*/  ISETP.GE.OR P2, PT, R31, UR5, P2 ;  /* 0x000000051f007c0c */ /* 0x000fc80009746670 */
[----:B------:R-:W-:-:S13]  /*1810*/  ISETP.GE.OR P2, PT, R20, UR4, P2 ;  /* 0x0000000414007c0c */ /* 0x000fda0009746670 */
[----:B------:R-:W-:Y:S01]  /*1820*/  @!P2 IMAD.MOV.U32 R21, RZ, RZ, R23 ;  /* 0x000000ffff15a224 */ /* 0x000fe200078e0017 */
[----:B------:R-:W2:Y:S01]  /*1830*/  @!P2 LDG.E R29, desc[UR6][R16.64+0x4] ;  /* 0x00000406101da981 */ /* 0x000ea2000c1e1900 */
[----:B------:R-:W-:-:S05]  /*1840*/  @!P2 IMAD.MOV.U32 R20, RZ, RZ, R22 ;  /* 0x000000ffff14a224 */ /* 0x000fca00078e0016 */
[----:B------:R-:W2:Y:S01]  /*1850*/  @!P2 LDG.E R21, desc[UR6][R20.64+0x4] ;  /* 0x000004061415a981 */ /* 0x000ea2000c1e1900 */
[----:B------:R-:W-:Y:S02]  /*1860*/  ISETP.NE.AND P3, PT, R5, 0x2, PT ;  /* 0x000000020500780c */ /* 0x000fe40003f65270 */
[----:B------:R-:W-:Y:S02]  /*1870*/  IADD3 R33, P4, R22, 0x8, RZ ;  /* 0x0000000816217810 */ /* 0x000fe40007f9e0ff */
[----:B------:R-:W-:-:S03]  /*1880*/  IADD3 R28, P5, R16, 0x8, RZ ;  /* 0x00000008101c7810 */ /* 0x000fc60007fbe0ff */
[----:B------:R-:W-:Y:S02]  /*1890*/  IMAD.X R35, RZ, RZ, R23, P4 ;  /* 0x000000ffff237224 */ /* 0x000fe400020e0617 */
[----:B--2---:R-:W-:Y:S01]  /*18a0*/  @!P2 FFMA.FTZ R0, R21, R29, R0 ;  /* 0x0000001d1500a223 */ /* 0x004fe20000010000 */
[----:B------:R-:W-:-:S03]  /*18b0*/  IMAD.X R29, RZ, RZ, R17, P5 ;  /* 0x000000ffff1d7224 */ /* 0x000fc600028e0611 */
[----:B------:R-:W-:Y:S05]  /*18c0*/  @!P3 BRA `(.L_x_416) ;  /* 0x000000000038b947 */ /* 0x000fea0003800000 */
[----:B------:R-:W-:-:S05]  /*18d0*/  VIADD R30, R30, 0x2 ;  /* 0x000000021e1e7836 */ /* 0x000fca0000000000 */
[----:B------:R-:W-:-:S04]  /*18e0*/  LOP3.LUT R27, R27, R30, RZ, 0xfc, !PT ;  /* 0x0000001e1b1b7212 */ /* 0x000fc800078efcff */
[----:B------:R-:W-:-:S04]  /*18f0*/  ISETP.LT.OR P0, PT, R27, RZ, P0 ;  /* 0x000000ff1b00720c */ /* 0x000fc80000701670 */
[----:B------:R-:W-:-:S04]  /*1900*/  ISETP.GE.OR P0, PT, R31, UR5, P0 ;  /* 0x000000051f007c0c */ /* 0x000fc80008706670 */
[----:B------:R-:W-:-:S13]  /*1910*/  ISETP.GE.OR P0, PT, R30, UR4, P0 ;  /* 0x000000041e007c0c */ /* 0x000fda0008706670 */
[----:B------:R-:W-:Y:S01]  /*1920*/  @!P0 MOV R21, R23 ;  /* 0x0000001700158202 */ /* 0x000fe20000000f00 */
[----:B------:R-:W-:Y:S01]  /*1930*/  @!P0 IMAD.MOV.U32 R20, RZ, RZ, R22 ;  /* 0x000000ffff148224 */ /* 0x000fe200078e0016 */
[----:B------:R-:W2:Y:S04]  /*1940*/  @!P0 LDG.E R27, desc[UR6][R16.64+0x8] ;  /* 0x00000806101b8981 */ /* 0x000ea8000c1e1900 */
[----:B------:R-:W2:Y:S01]  /*1950*/  @!P0 LDG.E R21, desc[UR6][R20.64+0x8] ;  /* 0x0000080614158981 */ /* 0x000ea2000c1e1900 */
[----:B------:R-:W-:Y:S02]  /*1960*/  IADD3 R33, P2, R22, 0xc, RZ ;  /* 0x0000000c16217810 */ /* 0x000fe40007f5e0ff */
[----:B------:R-:W-:-:S03]  /*1970*/  IADD3 R28, P3, R16, 0xc, RZ ;  /* 0x0000000c101c7810 */ /* 0x000fc60007f7e0ff */
[----:B------:R-:W-:Y:S02]  /*1980*/  IMAD.X R35, RZ, RZ, R23, P2 ;  /* 0x000000ffff237224 */ /* 0x000fe400010e0617 */
[----:B------:R-:W-:Y:S02]  /*1990*/  IMAD.X R29, RZ, RZ, R17, P3 ;  /* 0x000000ffff1d7224 */ /* 0x000fe400018e0611 */
[----:B--2---:R-:W-:-:S07]  /*19a0*/  @!P0 FFMA.FTZ R0, R21, R27, R0 ;  /* 0x0000001b15008223 */ /* 0x004fce0000010000 */
.L_x_416:
[----:B------:R-:W-:Y:S01]  /*19b0*/  VIADD R26, R26, 0x1 ;  /* 0x000000011a1a7836 */ /* 0x000fe20000000000 */
[----:B------:R-:W-:Y:S01]  /*19c0*/  ULDC UR4, c[0x0][0x284] ;  /* 0x0000a10000047ab9 */ /* 0x000fe20000000800 */
[----:B------:R-:W-:Y:S02]  /*19d0*/  LEA R22, P2, R6, R33, 0x2 ;  /* 0x0000002106167211 */ /* 0x000fe400078410ff */
[----:B------:R-:W-:Y:S02]  /*19e0*/  SHF.R.S32.HI R23, RZ, 0x1f, R6 ;  /* 0x0000001fff177819 */ /* 0x000fe40000011406 */
[----:B------:R-:W-:Y:S02]  /*19f0*/  ISETP.GE.AND P0, PT, R26, UR4, PT ;  /* 0x000000041a007c0c */ /* 0x000fe4000bf06270 */
[----:B------:R-:W-:-:S11]  /*1a00*/  LEA.HI.X R23, R6, R35, R23, 0x2, P2 ;  /* 0x0000002306177211 */ /* 0x000fd600010f1417 */
[----:B------:R-:W-:Y:S05]  /*1a10*/  @!P0 BRA `(.L_x_417) ;  /* 0xfffffff400ec8947 */ /* 0x000fea000383ffff */
.L_x_413:
[----:B------:R-:W-:Y:S01]  /*1a20*/  VIADD R24, R24, 0x1 ;  /* 0x0000000118187836 */ /* 0x000fe20000000000 */
[----:B------:R-:W-:Y:S01]  /*1a30*/  ULDC UR4, c[0x0][0x280] ;  /* 0x0000a00000047ab9 */ /* 0x000fe20000000800 */
[----:B------:R-:W-:Y:S02]  /*1a40*/  SHF.R.S32.HI R17, RZ, 0x1f, R8 ;  /* 0x0000001fff117819 */ /* 0x000fe40000011408 */
[----:B------:R-:W-:Y:S02]  /*1a50*/  LEA R25, P2, R8, R22, 0x2 ;  /* 0x0000001608197211 */ /* 0x000fe400078410ff */
[----:B------:R-:W-:Y:S02]  /*1a60*/  ISETP.GE.AND P0, PT, R24, UR4, PT ;  /* 0x0000000418007c0c */ /* 0x000fe4000bf06270 */
[----:B------:R-:W-:-:S05]  /*1a70*/  SHF.L.U64.HI R16, R8, 0x2, R17 ;  /* 0x0000000208107819 */ /* 0x000fca0000010211 */
[----:B------:R-:W-:-:S06]  /*1a80*/  IMAD.X R27, R16, 0x1, R23, P2 ;  /* 0x00000001101b7824 */ /* 0x000fcc00010e0617 */
[----:B------:R-:W-:Y:S05]  /*1a90*/  @!P0 BRA `(.L_x_418) ;  /* 0xfffffff000dc8947 */ /* 0x000fea000383ffff */
.L_x_407:
        /* <DEDUP_REMOVED lines=33> */
[----:B------:R-:W-:-:S04]  /*1cb0*/  IADD3 R4, P0, R7, R4, RZ ;  /* 0x0000000407047210 */ /* 0x000fc80007f1e0ff */
[----:B------:R0:W-:Y:S01]  /*1cc0*/  STG.E desc[UR6][R10.64], R0 ;  /* 0x000000000a007986 */ /* 0x0001e2000c101906 */
[----:B------:R-:W-:Y:S01]  /*1cd0*/  IMAD.X R3, RZ, RZ, R3, P0 ;  /* 0x000000ffff037224 */ /* 0x000fe200000e0603 */
[----:B------:R-:W-:-:S04]  /*1ce0*/  ISETP.GE.U32.AND P0, PT, R4, UR4, PT ;  /* 0x0000000404007c0c */ /* 0x000fc8000bf06070 */
[----:B------:R-:W-:-:S13]  /*1cf0*/  ISETP.GE.AND.EX P0, PT, R3, UR5, PT, P0 ;  /* 0x0000000503007c0c */ /* 0x000fda000bf06300 */
[----:B0-----:R-:W-:Y:S05]  /*1d00*/  @!P0 BRA `(.L_x_419) ;  /* 0xffffffe400988947 */ /* 0x001fea000383ffff */
[----:B------:R-:W-:Y:S05]  /*1d10*/  EXIT ;  /* 0x000000000000794d */ /* 0x000fea0003800000 */
.L_x_420:
        /* <DEDUP_REMOVED lines=14> */
.L_x_500:


//--------------------- .text._ZN2at6native51_GLOBAL__N__11011a27_18_DepthwiseConv3d_cu_35e0c7b528conv_depthwise3d_cuda_kernelIffLi3ELi3ELi3ELi1ELi1ELi1EEEvNS_27GenericPackedTensorAccessorIKT_Lm5ENS_16DefaultPtrTraitsEiEENS3_IS4_Lm5ES6_iEES7_PS5_iiiiiiiii --------------------------
	.section	.text._ZN2at6native51_GLOBAL__N__11011a27_18_DepthwiseConv3d_cu_35e0c7b528conv_depthwise3d_cuda_kernelIffLi3ELi3ELi3ELi1ELi1ELi1EEEvNS_27GenericPackedTensorAccessorIKT_Lm5ENS_16DefaultPtrTraitsEiEENS3_IS4_Lm5ES6_iEES7_PS5_iiiiiiiii,"ax",@progbits
	.align	128
.text._ZN2at6native51_GLOBAL__N__11011a27_18_DepthwiseConv3d_cu_35e0c7b528conv_depthwise3d_cuda_kernelIffLi3ELi3ELi3ELi1ELi1ELi1EEEvNS_27GenericPackedTensorAccessorIKT_Lm5ENS_16DefaultPtrTraitsEiEENS3_IS4_Lm5ES6_iEES7_PS5_iiiiiiiii:
        .type           _ZN2at6native51_GLOBAL__N__11011a27_18_DepthwiseConv3d_cu_35e0c7b528conv_depthwise3d_cuda_kernelIffLi3ELi3ELi3ELi1ELi1ELi1EEEvNS_27GenericPackedTensorAccessorIKT_Lm5ENS_16DefaultPtrTraitsEiEENS3_IS4_Lm5ES6_iEES7_PS5_iiiiiiiii,@function
        .size           _ZN2at6native51_GLOBAL__N__11011a27_18_DepthwiseConv3d_cu_35e0c7b528conv_depthwise3d_cuda_kernelIffLi3ELi3ELi3ELi1ELi1ELi1EEEvNS_27GenericPackedTensorAccessorIKT_Lm5ENS_16DefaultPtrTraitsEiEENS3_IS4_Lm5ES6_iEES7_PS5_iiiiiiiii,(.L_x_501 - _ZN2at6native51_GLOBAL__N__11011a27_18_DepthwiseConv3d_cu_35e0c7b528conv_depthwise3d_cuda_kernelIffLi3ELi3ELi3ELi1ELi1ELi1EEEvNS_27GenericPackedTensorAccessorIKT_Lm5ENS_16DefaultPtrTraitsEiEENS3_IS4_Lm5ES6_iEES7_PS5_iiiiiiiii)
        .other          _ZN2at6native51_GLOBAL__N__11011a27_18_DepthwiseConv3d_cu_35e0c7b528conv_depthwise3d_cuda_kernelIffLi3ELi3ELi3ELi1ELi1ELi1EEEvNS_27GenericPackedTensorAccessorIKT_Lm5ENS_16DefaultPtrTraitsEiEENS3_IS4_Lm5ES6_iEES7_PS5_iiiiiiiii,@"STO_CUDA_ENTRY STV_DEFAULT"
_ZN2at6native51_GLOBAL__N__11011a27_18_DepthwiseConv3d_cu_35e0c7b528conv_depthwise3d_cuda_kernelIffLi3ELi3ELi3ELi1ELi1ELi1EEEvNS_27GenericPackedTensorAccessorIKT_Lm5ENS_16DefaultPtrTraitsEiEENS3_IS4_Lm5ES6_iEES7_PS5_iiiiiiiii:
        /* <DEDUP_REMOVED lines=83> */
.L_x_423:
        /* <DEDUP_REMOVED lines=9> */
[----:B------:R-:W-:-:S05]  /*05c0*/  IMAD R6, R13, R11, R6 ;  /* 0x0000000b0d067224 */ /* 0x000fca00078e0206 */
[----:B------:R-:W-:Y:S01]  /*05d0*/  ISETP.LT.U32.AND P1, PT, R6, UR18, PT ;  /* 0x0000001206007c0c */ /* 0x000fe2000bf21070 */
[----:B0-----:R-:W0:-:S12]  /*05e0*/  MUFU.RCP R7, R7 ;  /* 0x0000000700077308 */ /* 0x001e180000001000 */
[----:B------:R-:W-:Y:S02]  /*05f0*/  @!P1 IMAD.IADD R6, R6, 0x1, -R13 ;  /* 0x0000000106069824 */ /* 0x000fe400078e0a0d */
[----:B------:R-:W1:Y:S01]  /*0600*/  LDC R13, c[0x0][0x250] ;  /* 0x00009400ff0d7b82 */ /* 0x000e620000000800 */
[----:B------:R-:W-:Y:S01]  /*0610*/  @!P1 VIADD R9, R9, 0x1 ;  /* 0x0000000109099836 */ /* 0x000fe20000000000 */
[----:B------:R-:W-:Y:S01]  /*0620*/  ISETP.NE.AND P1, PT, R5, RZ, PT ;  /* 0x000000ff0500720c */ /* 0x000fe20003f25270 */
[----:B0-----:R-:W-:Y:S01]  /*0630*/  VIADD R10, R7, 0xffffffe ;  /* 0x0ffffffe070a7836 */ /* 0x001fe20000000000 */
[----:B------:R-:W-:Y:S02]  /*0640*/  ISETP.GE.U32.AND P0, PT, R6, UR18, PT ;  /* 0x0000001206007c0c */ /* 0x000fe4000bf06070 */
[----:B------:R-:W-:Y:S01]  /*0650*/  LOP3.LUT R6, R2, R5, RZ, 0x3c, !PT ;  /* 0x0000000502067212 */ /* 0x000fe200078e3cff */
[----:B------:R0:W3:Y:S03]  /*0660*/  F2I.FTZ.U32.TRUNC.NTZ R11, R10 ;  /* 0x0000000a000b7305 */ /* 0x0000e6000021f000 */
[----:B------:R-:W-:Y:S01]  /*0670*/  ISETP.GE.AND P2, PT, R6, RZ, PT ;  /* 0x000000ff0600720c */ /* 0x000fe20003f46270 */
[----:B0-----:R-:W-:-:S06]  /*0680*/  IMAD.MOV.U32 R10, RZ, RZ, RZ ;  /* 0x000000ffff0a7224 */ /* 0x001fcc00078e00ff */
[----:B------:R-:W-:Y:S02]  /*0690*/  @P0 VIADD R9, R9, 0x1 ;  /* 0x0000000109090836 */ /* 0x000fe40000000000 */
[----:B---3--:R-:W-:-:S04]  /*06a0*/  IMAD.MOV R7, RZ, RZ, -R11 ;  /* 0x000000ffff077224 */ /* 0x008fc800078e0a0b */
[----:B------:R-:W-:Y:S01]  /*06b0*/  @!P2 IMAD.MOV R9, RZ, RZ, -R9 ;  /* 0x000000ffff09a224 */ /* 0x000fe200078e0a09 */
[----:B------:R-:W-:Y:S01]  /*06c0*/  @!P1 LOP3.LUT R9, RZ, R5, RZ, 0x33, !PT ;  /* 0x00000005ff099212 */ /* 0x000fe200078e33ff */
[----:B------:R-:W-:Y:S01]  /*06d0*/  IMAD R7, R7, R4, RZ ;  /* 0x0000000407077224 */ /* 0x000fe200078e02ff */
[----:B-1----:R-:W-:Y:S02]  /*06e0*/  IABS R6, R13 ;  /* 0x0000000d00067213 */ /* 0x002fe40000000000 */
[----:B------:R-:W-:Y:S01]  /*06f0*/  IABS R12, R9 ;  /* 0x00000009000c7213 */ /* 0x000fe20000000000 */
[----:B------:R-:W-:-:S04]  /*0700*/  IMAD.HI.U32 R10, R11, R7, R10 ;  /* 0x000000070b0a7227 */ /* 0x000fc800078e000a */
        /* <DEDUP_REMOVED lines=12> */
[----:B------:R-:W-:Y:S01]  /*07d0*/  LOP3.LUT R4, R9, R8, RZ, 0x3c, !PT ;  /* 0x0000000809047212 */ /* 0x000fe200078e3cff */
[----:B------:R-:W0:Y:S02]  /*07e0*/  LDC R7, c[0x0][0x24c] ;  /* 0x00009300ff077b82 */ /* 0x000e240000000800 */
[----:B------:R-:W1:Y:S01]  /*07f0*/  F2I.FTZ.U32.TRUNC.NTZ R11, R11 ;  /* 0x0000000b000b7305 */ /* 0x000e62000021f000 */
[----:B------:R-:W-:-:S07]  /*0800*/  ISETP.GE.AND P2, PT, R4, RZ, PT ;  /* 0x000000ff0400720c */ /* 0x000fce0003f46270 */
[----:B------:R-:W-:-:S04]  /*0810*/  @P0 VIADD R10, R10, 0x1 ;  /* 0x000000010a0a0836 */ /* 0x000fc80000000000 */
[----:B------:R-:W-:Y:S02]  /*0820*/  IMAD.MOV.U32 R4, RZ, RZ, R10 ;  /* 0x000000ffff047224 */ /* 0x000fe400078e000a */
[----:B------:R-:W-:Y:S02]  /*0830*/  IMAD.MOV.U32 R10, RZ, RZ, RZ ;  /* 0x000000ffff0a7224 */ /* 0x000fe400078e00ff */
[--C-:B-1----:R-:W-:Y:S02]  /*0840*/  IMAD.MOV R15, RZ, RZ, -R11.reuse ;  /* 0x000000ffff0f7224 */ /* 0x102fe400078e0a0b */
[----:B------:R-:W-:Y:S01]  /*0850*/  @!P2 IMAD.MOV R4, RZ, RZ, -R4 ;  /* 0x000000ffff04a224 */ /* 0x000fe200078e0a04 */
[----:B------:R-:W-:Y:S01]  /*0860*/  @!P1 LOP3.LUT R4, RZ, R8, RZ, 0x33, !PT ;  /* 0x00000008ff049212 */ /* 0x000fe200078e33ff */
[----:B------:R-:W-:Y:S01]  /*0870*/  IMAD R15, R15, R6, RZ ;  /* 0x000000060f0f7224 */ /* 0x000fe200078e02ff */
[----:B0-----:R-:W-:Y:S02]  /*0880*/  IABS R14, R7 ;  /* 0x00000007000e7213 */ /* 0x001fe40000000000 */
        /* <DEDUP_REMOVED lines=15> */
[----:B------:R-:W0:Y:S01]  /*0980*/  F2I.FTZ.U32.TRUNC.NTZ R11, R15 ;  /* 0x0000000f000b7305 */ /* 0x000e22000021f000 */
[----:B------:R-:W-:-:S07]  /*0990*/  ISETP.GE.AND P2, PT, R6, RZ, PT ;  /* 0x000000ff0600720c */ /* 0x000fce0003f46270 */
[----:B------:R-:W-:-:S04]  /*09a0*/  @P0 VIADD R10, R10, 0x1 ;  /* 0x000000010a0a0836 */ /* 0x000fc80000000000 */
[----:B------:R-:W-:Y:S02]  /*09b0*/  IMAD.MOV.U32 R6, RZ, RZ, R10 ;  /* 0x000000ffff067224 */ /* 0x000fe400078e000a */
[----:B------:R-:W-:Y:S02]  /*09c0*/  IMAD.MOV.U32 R10, RZ, RZ, RZ ;  /* 0x000000ffff0a7224 */ /* 0x000fe400078e00ff */
[----:B0-----:R-:W-:Y:S02]  /*09d0*/  IMAD.MOV R17, RZ, RZ, -R11 ;  /* 0x000000ffff117224 */ /* 0x001fe400078e0a0b */
[----:B------:R-:W-:Y:S01]  /*09e0*/  @!P2 IMAD.MOV R6, RZ, RZ, -R6 ;  /* 0x000000ffff06a224 */ /* 0x000fe200078e0a06 */
[----:B------:R-:W-:Y:S01]  /*09f0*/  @!P1 LOP3.LUT R6, RZ, R13, RZ, 0x33, !PT ;  /* 0x0000000dff069212 */ /* 0x000fe200078e33ff */
[----:B------:R-:W-:-:S03]  /*0a00*/  IMAD R15, R17, R14, RZ ;  /* 0x0000000e110f7224 */ /* 0x000fc600078e02ff */
[----:B------:R-:W-:Y:S01]  /*0a10*/  IABS R12, R6 ;  /* 0x00000006000c7213 */ /* 0x000fe20000000000 */
[----:B------:R-:W-:-:S04]  /*0a20*/  IMAD.HI.U32 R10, R11, R15, R10 ;  /* 0x0000000f0b0a7227 */ /* 0x000fc800078e000a */
[----:B------:R-:W-:Y:S01]  /*0a30*/  IMAD.MOV.U32 R11, RZ, RZ, R12 ;  /* 0x000000ffff0b7224 */ /* 0x000fe200078e000c */
[----:B------:R-:W-:Y:S01]  /*0a40*/  IABS R12, R0 ;  /* 0x00000000000c7213 */ /* 0x000fe20000000000 */
[----:B------:R-:W-:Y:S02]  /*0a50*/  IMAD.MOV R17, RZ, RZ, -R6 ;  /* 0x000000ffff117224 */ /* 0x000fe400078e0a06 */
[----:B------:R-:W-:Y:S01]  /*0a60*/  IMAD.HI.U32 R20, R10, R11, RZ ;  /* 0x0000000b0a147227 */ /* 0x000fe200078e00ff */
[----:B------:R-:W0:Y:S03]  /*0a70*/  I2F.RP R15, R12 ;  /* 0x0000000c000f7306 */ /* 0x000e260000209400 */
[----:B------:R-:W-:Y:S02]  /*0a80*/  IMAD.MOV R10, RZ, RZ, -R20 ;  /* 0x000000ffff0a7224 */ /* 0x000fe400078e0a14 */
[----:B------:R-:W-:-:S02]  /*0a90*/  IMAD R13, R13, R17, R4 ;  /* 0x000000110d0d7224 */ /* 0x000fc400078e0204 */
[----:B------:R-:W-:Y:S01]  /*0aa0*/  IMAD R11, R14, R10, R11 ;  /* 0x0000000a0e0b7224 */ /* 0x000fe200078e020b */
[----:B------:R-:W-:Y:S01]  /*0ab0*/  LOP3.LUT R10, R6, R7, RZ, 0x3c, !PT ;  /* 0x00000007060a7212 */ /* 0x000fe200078e3cff */
[----:B--2---:R-:W-:-:S03]  /*0ac0*/  IMAD R24, R13, R24, -UR21 ;  /* 0x800000150d187e24 */ /* 0x004fc6000f8e0218 */
[----:B------:R-:W-:Y:S02]  /*0ad0*/  ISETP.GT.U32.AND P1, PT, R14, R11, PT ;  /* 0x0000000b0e00720c */ /* 0x000fe40003f24070 */
[----:B------:R-:W-:Y:S01]  /*0ae0*/  ISETP.GE.AND P2, PT, R10, RZ, PT ;  /* 0x000000ff0a00720c */ /* 0x000fe20003f46270 */
[----:B0-----:R-:W0:Y:S10]  /*0af0*/  MUFU.RCP R15, R15 ;  /* 0x0000000f000f7308 */ /* 0x001e340000001000 */
[----:B------:R-:W-:-:S02]  /*0b00*/  @!P1 IMAD.IADD R11, R11, 0x1, -R14 ;  /* 0x000000010b0b9824 */ /* 0x000fc400078e0a0e */
[----:B------:R-:W-:Y:S01]  /*0b10*/  @!P1 VIADD R20, R20, 0x1 ;  /* 0x0000000114149836 */ /* 0x000fe20000000000 */
[----:B------:R-:W-:Y:S02]  /*0b20*/  ISETP.NE.AND P1, PT, R7, RZ, PT ;  /* 0x000000ff0700720c */ /* 0x000fe40003f25270 */
[----:B------:R-:W-:Y:S01]  /*0b30*/  ISETP.GE.U32.AND P0, PT, R11, R14, PT ;  /* 0x0000000e0b00720c */ /* 0x000fe20003f06070 */
[----:B0-----:R-:W-:-:S06]  /*0b40*/  VIADD R11, R15, 0xffffffe ;  /* 0x0ffffffe0f0b7836 */ /* 0x001fcc0000000000 */
[----:B------:R-:W0:Y:S06]  /*0b50*/  F2I.FTZ.U32.TRUNC.NTZ R11, R11 ;  /* 0x0000000b000b7305 */ /* 0x000e2c000021f000 */
[----:B------:R-:W-:-:S04]  /*0b60*/  @P0 VIADD R20, R20, 0x1 ;  /* 0x0000000114140836 */ /* 0x000fc80000000000 */
[----:B------:R-:W-:Y:S01]  /*0b70*/  @!P2 IMAD.MOV R20, RZ, RZ, -R20 ;  /* 0x000000ffff14a224 */ /* 0x000fe200078e0a14 */
[----:B------:R-:W-:Y:S02]  /*0b80*/  @!P1 LOP3.LUT R20, RZ, R7, RZ, 0x33, !PT ;  /* 0x00000007ff149212 */ /* 0x000fe400078e33ff */
[----:B------:R-:W-:-:S03]  /*0b90*/  ISETP.NE.AND P2, PT, R0, RZ, PT ;  /* 0x000000ff0000720c */ /* 0x000fc60003f45270 */
[----:B------:R-:W-:Y:S02]  /*0ba0*/  IMAD.MOV R10, RZ, RZ, -R20 ;  /* 0x000000ffff0a7224 */ /* 0x000fe400078e0a14 */
[----:B0-----:R-:W-:Y:S02]  /*0bb0*/  IMAD.MOV R15, RZ, RZ, -R11 ;  /* 0x000000ffff0f7224 */ /* 0x001fe400078e0a0b */
[----:B------:R-:W-:Y:S01]  /*0bc0*/  IMAD R7, R7, R10, R6 ;  /* 0x0000000a07077224 */ /* 0x000fe200078e0206 */
[----:B------:R-:W-:Y:S01]  /*0bd0*/  IABS R10, R0 ;  /* 0x00000000000a7213 */ /* 0x000fe20000000000 */
[----:B------:R-:W-:Y:S02]  /*0be0*/  IMAD R15, R15, R12, RZ ;  /* 0x0000000c0f0f7224 */ /* 0x000fe400078e02ff */
[----:B------:R-:W-:Y:S01]  /*0bf0*/  IMAD.MOV R6, RZ, RZ, -R9 ;  /* 0x000000ffff067224 */ /* 0x000fe200078e0a09 */
[----:B------:R-:W-:Y:S01]  /*0c00*/  IABS R14, R7 ;  /* 0x00000007000e7213 */ /* 0x000fe20000000000 */
[----:B------:R-:W-:-:S02]  /*0c10*/  IMAD.MOV R16, RZ, RZ, -R10 ;  /* 0x000000ffff107224 */ /* 0x000fc400078e0a0a */
[----:B------:R-:W-:-:S04]  /*0c20*/  IMAD.MOV.U32 R10, RZ, RZ, RZ ;  /* 0x000000ffff0a7224 */ /* 0x000fc800078e00ff */
[----:B------:R-:W-:-:S04]  /*0c30*/  IMAD.HI.U32 R10, R11, R15, R10 ;  /* 0x0000000f0b0a7227 */ /* 0x000fc800078e000a */
[----:B------:R-:W-:-:S04]  /*0c40*/  IMAD.MOV.U32 R15, RZ, RZ, R14 ;  /* 0x000000ffff0f7224 */ /* 0x000fc800078e000e */
[----:B------:R-:W-:Y:S02]  /*0c50*/  IMAD.HI.U32 R14, R10, R15, RZ ;  /* 0x0000000f0a0e7227 */ /* 0x000fe400078e00ff */
[----:B------:R-:W0:Y:S02]  /*0c60*/  LDC.64 R10, c[0x0][0x2b8] ;  /* 0x0000ae00ff0a7b82 */ /* 0x000e240000000a00 */
[----:B------:R-:W-:Y:S02]  /*0c70*/  IMAD R15, R14, R16, R15 ;  /* 0x000000100e0f7224 */ /* 0x000fe400078e020f */
[----:B------:R-:W-:Y:S02]  /*0c80*/  IMAD.MOV R16, RZ, RZ, -R4 ;  /* 0x000000ffff107224 */ /* 0x000fe400078e0a04 */
[----:B------:R-:W-:Y:S01]  /*0c90*/  IMAD R4, R5, R6, R2 ;  /* 0x0000000605047224 */ /* 0x000fe200078e0202 */
[----:B------:R-:W-:Y:S01]  /*0ca0*/  ISETP.GT.U32.AND P0, PT, R12, R15, PT ;  /* 0x0000000f0c00720c */ /* 0x000fe20003f04070 */
[----:B------:R-:W-:Y:S01]  /*0cb0*/  IMAD R8, R8, R16, R9 ;  /* 0x0000001008087224 */ /* 0x000fe200078e0209 */
[----:B------:R-:W-:Y:S01]  /*0cc0*/  LOP3.LUT R5, R7, R0, RZ, 0x3c, !PT ;  /* 0x0000000007057212 */ /* 0x000fe200078e3cff */
[----:B------:R-:W-:-:S03]  /*0cd0*/  IMAD R6, R24, UR23, RZ ;  /* 0x0000001718067c24 */ /* 0x000fc6000f8e02ff */
[----:B------:R-:W-:-:S07]  /*0ce0*/  ISETP.GE.AND P3, PT, R5, RZ, PT ;  /* 0x000000ff0500720c */ /* 0x000fce0003f66270 */
[----:B------:R-:W-:Y:S02]  /*0cf0*/  @!P0 IMAD.IADD R15, R15, 0x1, -R12 ;  /* 0x000000010f0f8824 */ /* 0x000fe400078e0a0c */
[----:B------:R-:W-:Y:S01]  /*0d00*/  @!P0 VIADD R14, R14, 0x1 ;  /* 0x000000010e0e8836 */ /* 0x000fe20000000000 */
[----:B------:R-:W-:Y:S02]  /*0d10*/  ISETP.GE.AND P0, PT, R24, UR28, PT ;  /* 0x0000001c18007c0c */ /* 0x000fe4000bf06270 */
[----:B------:R-:W-:Y:S01]  /*0d20*/  ISETP.GE.U32.AND P1, PT, R15, R12, PT ;  /* 0x0000000c0f00720c */ /* 0x000fe20003f26070 */
[----:B0-----:R-:W-:Y:S02]  /*0d30*/  IMAD R12, R8, R25, -R10 ;  /* 0x00000019080c7224 */ /* 0x001fe400078e0a0a */
[----:B------:R-:W-:Y:S02]  /*0d40*/  IMAD R10, R4, UR20, -R11 ;  /* 0x00000014040a7c24 */ /* 0x000fe4000f8e0a0b */
[C---:B------:R-:W-:Y:S01]  /*0d50*/  IMAD R9, R12.reuse, UR24, RZ ;  /* 0x000000180c097c24 */ /* 0x040fe2000f8e02ff */
[----:B------:R-:W-:Y:S01]  /*0d60*/  LOP3.LUT R18, R12, R24, RZ, 0xfc, !PT ;  /* 0x000000180c127212 */ /* 0x000fe200078efcff */
[----:B------:R-:W-:-:S02]  /*0d70*/  IMAD R16, R10, UR25, RZ ;  /* 0x000000190a107c24 */ /* 0x000fc4000f8e02ff */
[----:B------:R-:W-:Y:S01]  /*0d80*/  VIADD R11, R10, 0x1 ;  /* 0x000000010a0b7836 */ /* 0x000fe20000000000 */
[----:B------:R-:W-:Y:S01]  /*0d90*/  LOP3.LUT R5, R18, R10, RZ, 0xfc, !PT ;  /* 0x0000000a12057212 */ /* 0x000fe200078efcff */
[----:B------:R-:W-:Y:S01]  /*0da0*/  VIADD R21, R10, 0x2 ;  /* 0x000000020a157836 */ /* 0x000fe20000000000 */
[----:B------:R-:W-:Y:S01]  /*0db0*/  SHF.R.S32.HI R17, RZ, 0x1f, R16 ;  /* 0x0000001fff117819 */ /* 0x000fe20000011410 */
[----:B------:R-:W-:Y:S01]  /*0dc0*/  @P1 VIADD R14, R14, 0x1 ;  /* 0x000000010e0e1836 */ /* 0x000fe20000000000 */
[----:B------:R-:W-:-:S03]  /*0dd0*/  ISETP.LT.OR P1, PT, R5, RZ, P0 ;  /* 0x000000ff0500720c */ /* 0x000fc60000721670 */
[----:B------:R-:W-:Y:S01]  /*0de0*/  IMAD.MOV.U32 R5, RZ, RZ, R14 ;  /* 0x000000ffff057224 */ /* 0x000fe200078e000e */
[----:B------:R-:W-:Y:S01]  /*0df0*/  ISETP.GE.OR P1, PT, R12, UR29, P1 ;  /* 0x0000001d0c007c0c */ /* 0x000fe20008f26670 */
[----:B------:R-:W0:Y:S02]  /*0e00*/  LDC.64 R14, c[0x0][0x270] ;  /* 0x00009c00ff0e7b82 */ /* 0x000e240000000a00 */
[----:B------:R-:W-:Y:S01]  /*0e10*/  @!P3 IMAD.MOV R5, RZ, RZ, -R5 ;  /* 0x000000ffff05b224 */ /* 0x000fe200078e0a05 */
[----:B------:R-:W-:Y:S02]  /*0e20*/  @!P2 LOP3.LUT R5, RZ, R0, RZ, 0x33, !PT ;  /* 0x00000000ff05a212 */ /* 0x000fe400078e33ff */
[----:B------:R-:W-:Y:S02]  /*0e30*/  IADD3 R23, P3, P4, R6, R9, R16 ;  /* 0x0000000906177210 */ /* 0x000fe40007c7e010 */
[----:B------:R-:W-:Y:S01]  /*0e40*/  SHF.R.S32.HI R16, RZ, 0x1f, R9 ;  /* 0x0000001fff107819 */ /* 0x000fe20000011409 */
[----:B------:R-:W-:Y:S01]  /*0e50*/  IMAD R5, R5, UR22, RZ ;  /* 0x0000001605057c24 */ /* 0x000fe2000f8e02ff */
[----:B------:R-:W-:Y:S01]  /*0e60*/  SHF.R.S32.HI R9, RZ, 0x1f, R6 ;  /* 0x0000001fff097819 */ /* 0x000fe20000011406 */
[----:B------:R-:W-:Y:S01]  /*0e70*/  IMAD R6, R20, UR37, RZ ;  /* 0x0000002514067c24 */ /* 0x000fe2000f8e02ff */
[----:B------:R-:W-:-:S02]  /*0e80*/  ISETP.GE.OR P1, PT, R10, UR36, P1 ;  /* 0x000000240a007c0c */ /* 0x000fc40008f26670 */
[----:B------:R-:W-:Y:S02]  /*0e90*/  IADD3.X R16, R9, R16, R17, P3, P4 ;  /* 0x0000001009107210 */ /* 0x000fe40001fe8411 */
[--C-:B------:R-:W-:Y:S02]  /*0ea0*/  IADD3 R23, P3, P4, R5, R23, R6.reuse ;  /* 0x0000001705177210 */ /* 0x100fe40007c7e006 */
[----:B------:R-:W-:Y:S02]  /*0eb0*/  SHF.R.S32.HI R6, RZ, 0x1f, R6 ;  /* 0x0000001fff067819 */ /* 0x000fe40000011406 */
[----:B------:R-:W-:Y:S01]  /*0ec0*/  SHF.R.S32.HI R9, RZ, 0x1f, R5 ;  /* 0x0000001fff097819 */ /* 0x000fe20000011405 */
[----:B------:R-:W-:Y:S01]  /*0ed0*/  IMAD R5, R7, UR19, RZ ;  /* 0x0000001307057c24 */ /* 0x000fe2000f8e02ff */
[----:B------:R-:W-:Y:S02]  /*0ee0*/  LOP3.LUT R17, R18, R11, RZ, 0xfc, !PT ;  /* 0x0000000b12117212 */ /* 0x000fe400078efcff */
[----:B------:R-:W-:Y:S01]  /*0ef0*/  IADD3.X R6, R9, R16, R6, P3, P4 ;  /* 0x0000001009067210 */ /* 0x000fe20001fe8406 */
[----:B0-----:R-:W-:Y:S01]  /*0f00*/  IMAD.WIDE R14, R5, 0x4, R14 ;  /* 0x00000004050e7825 */ /* 0x001fe200078e020e */
[----:B------:R-:W-:-:S02]  /*0f10*/  LEA R16, P3, R23, UR26, 0x2 ;  /* 0x0000001a17107c11 */ /* 0x000fc4000f8610ff */
[----:B------:R-:W-:Y:S02]  /*0f20*/  ISETP.LT.OR P2, PT, R17, RZ, P0 ;  /* 0x000000ff1100720c */ /* 0x000fe40000741670 */
[----:B------:R-:W-:Y:S01]  /*0f30*/  LEA.HI.X R17, R23, UR27, R6, 0x2, P3 ;  /* 0x0000001b17117c11 */ /* 0x000fe200098f1406 */
[----:B------:R-:W2:Y:S01]  /*0f40*/  @!P1 LDG.E R9, desc[UR12][R14.64] ;  /* 0x0000000c0e099981 */ /* 0x000ea2000c1e1900 */
[----:B------:R-:W-:-:S03]  /*0f50*/  ISETP.GE.OR P2, PT, R12, UR29, P2 ;  /* 0x0000001d0c007c0c */ /* 0x000fc60009746670 */
[----:B------:R-:W2:Y:S01]  /*0f60*/  @!P1 LDG.E R22, desc[UR12][R16.64] ;  /* 0x0000000c10169981 */ /* 0x000ea2000c1e1900 */
[----:B------:R-:W-:Y:S02]  /*0f70*/  ISETP.GE.OR P3, PT, R11, UR36, P2 ;  /* 0x000000240b007c0c */ /* 0x000fe40009766670 */
[----:B------:R-:W-:-:S04]  /*0f80*/  LOP3.LUT R18, R18, R21, RZ, 0xfc, !PT ;  /* 0x0000001512127212 */ /* 0x000fc800078efcff */
[----:B------:R-:W-:-:S07]  /*0f90*/  ISETP.LT.OR P2, PT, R18, RZ, P0 ;  /* 0x000000ff1200720c */ /* 0x000fce0000741670 */
[----:B------:R-:W3:Y:S04]  /*0fa0*/  @!P3 LDG.E R19, desc[UR12][R14.64+0x4] ;  /* 0x0000040c0e13b981 */ /* 0x000ee8000c1e1900 */
[----:B------:R-:W3:Y:S01]  /*0fb0*/  @!P3 LDG.E R18, desc[UR12][R16.64+0x4] ;  /* 0x0000040c1012b981 */ /* 0x000ee2000c1e1900 */
[----:B------:R-:W-:-:S04]  /*0fc0*/  ISETP.GE.OR P2, PT, R12, UR29, P2 ;  /* 0x0000001d0c007c0c */ /* 0x000fc80009746670 */
[----:B------:R-:W-:-:S13]  /*0fd0*/  ISETP.GE.OR P2, PT, R21, UR36, P2 ;  /* 0x0000002415007c0c */ /* 0x000fda0009746670 */
[----:B------:R0:W4:Y:S04]  /*0fe0*/  @!P2 LDG.E R26, desc[UR12][R16.64+0x8] ;  /* 0x0000080c101aa981 */ /* 0x000128000c1e1900 */
[----:B------:R-:W4:Y:S01]  /*0ff0*/  @!P2 LDG.E R27, desc[UR12][R14.64+0x8] ;  /* 0x0000080c0e1ba981 */ /* 0x000f22000c1e1900 */
[----:B------:R-:W-:Y:S02]  /*1000*/  VIADD R25, R12, 0x1 ;  /* 0x000000010c197836 */ /* 0x000fe40000000000 */
[----:B------:R-:W-:Y:S01]  /*1010*/  IMAD.MOV.U32 R5, RZ, RZ, RZ ;  /* 0x000000ffff057224 */ /* 0x000fe200078e00ff */
[----:B0-----:R-:W-:Y:S01]  /*1020*/  IADD3 R16, P4, R23, UR15, RZ ;  /* 0x0000000f17107c10 */ /* 0x001fe2000ff9e0ff */
[----:B--2---:R-:W-:Y:S01]  /*1030*/  @!P1 FFMA.FTZ R5, R9, R22, RZ ;  /* 0x0000001609059223 */ /* 0x004fe200000100ff */
[----:B------:R-:W-:-:S04]  /*1040*/  LOP3.LUT R22, R25, R24, RZ, 0xfc, !PT ;  /* 0x0000001819167212 */ /* 0x000fc800078efcff */
[----:B------:R-:W-:-:S04]  /*1050*/  LOP3.LUT R9, R22, R10, RZ, 0xfc, !PT ;  /* 0x0000000a16097212 */ /* 0x000fc800078efcff */
[----:B------:R-:W-:Y:S02]  /*1060*/  ISETP.LT.OR P1, PT, R9, RZ, P0 ;  /* 0x000000ff0900720c */ /* 0x000fe40000721670 */
[----:B------:R-:W-:Y:S02]  /*1070*/  LOP3.LUT R9, R22, R11, RZ, 0xfc, !PT ;  /* 0x0000000b16097212 */ /* 0x000fe400078efcff */
[----:B------:R-:W-:Y:S01]  /*1080*/  ISETP.GE.OR P1, PT, R25, UR29, P1 ;  /* 0x0000001d19007c0c */ /* 0x000fe20008f26670 */
[----:B---3--:R-:W-:Y:S01]  /*1090*/  @!P3 FFMA.FTZ R5, R18, R19, R5 ;  /* 0x000000131205b223 */ /* 0x008fe20000010005 */
[----:B------:R-:W-:Y:S02]  /*10a0*/  ISETP.LT.OR P3, PT, R9, RZ, P0 ;  /* 0x000000ff0900720c */ /* 0x000fe40000761670 */
[----:B------:R-:W-:Y:S02]  /*10b0*/  ISETP.GE.OR P1, PT, R10, UR36, P1 ;  /* 0x000000240a007c0c */ /* 0x000fe40008f26670 */
[----:B------:R-:W-:-:S02]  /*10c0*/  ISETP.GE.OR P3, PT, R25, UR29, P3 ;  /* 0x0000001d19007c0c */ /* 0x000fc40009f66670 */
[----:B------:R-:W-:Y:S02]  /*10d0*/  IADD3.X R9, R6, UR16, RZ, P4, !PT ;  /* 0x0000001006097c10 */ /* 0x000fe4000a7fe4ff */
[C---:B------:R-:W-:Y:S02]  /*10e0*/  LEA R18, P4, R16.reuse, UR26, 0x2 ;  /* 0x0000001a10127c11 */ /* 0x040fe4000f8810ff */
[----:B------:R-:W-:Y:S02]  /*10f0*/  ISETP.GE.OR P3, PT, R11, UR36, P3 ;  /* 0x000000240b007c0c */ /* 0x000fe40009f66670 */
[----:B------:R-:W-:-:S03]  /*1100*/  LEA.HI.X R19, R16, UR27, R9, 0x2, P4 ;  /* 0x0000001b10137c11 */ /* 0x000fc6000a0f1409 */
[----:B------:R-:W2:Y:S04]  /*1110*/  @!P1 LDG.E R17, desc[UR12][R14.64+0xc] ;  /* 0x00000c0c0e119981 */ /* 0x000ea8000c1e1900 */
[----:B------:R-:W2:Y:S04]  /*1120*/  @!P1 LDG.E R28, desc[UR12][R18.64+0x8] ;  /* 0x0000080c121c9981 */ /* 0x000ea8000c1e1900 */
[----:B------:R-:W3:Y:S04]  /*1130*/  @!P3 LDG.E R9, desc[UR12][R14.64+0x10] ;  /* 0x0000100c0e09b981 */ /* 0x000ee8000c1e1900 */
[----:B------:R-:W3:Y:S01]  /*1140*/  @!P3 LDG.E R16, desc[UR12][R18.64+0xc] ;  /* 0x00000c0c1210b981 */ /* 0x000ee2000c1e1900 */
[----:B------:R-:W-:Y:S01]  /*1150*/  LOP3.LUT R22, R22, R21, RZ, 0xfc, !PT ;  /* 0x0000001516167212 */ /* 0x000fe200078efcff */
[----:B----4-:R-:W-:-:S03]  /*1160*/  @!P2 FFMA.FTZ R5, R26, R27, R5 ;  /* 0x0000001b1a05a223 */ /* 0x010fc60000010005 */
[----:B------:R-:W-:-:S04]  /*1170*/  ISETP.LT.OR P2, PT, R22, RZ, P0 ;  /* 0x000000ff1600720c */ /* 0x000fc80000741670 */
[----:B------:R-:W-:-:S04]  /*1180*/  ISETP.GE.OR P2, PT, R25, UR29, P2 ;  /* 0x0000001d19007c0c */ /* 0x000fc80009746670 */
[----:B------:R-:W-:-:S13]  /*1190*/  ISETP.GE.OR P2, PT, R21, UR36, P2 ;  /* 0x0000002415007c0c */ /* 0x000fda0009746670 */
[----:B------:R0:W4:Y:S04]  /*11a0*/  @!P2 LDG.E R22, desc[UR12][R18.64+0x10] ;  /* 0x0000100c1216a981 */ /* 0x000128000c1e1900 */
[----:B------:R-:W4:Y:S01]  /*11b0*/  @!P2 LDG.E R26, desc[UR12][R14.64+0x14] ;  /* 0x0000140c0e1aa981 */ /* 0x000f22000c1e1900 */
[----:B--2---:R-:W-:Y:S01]  /*11c0*/  @!P1 FFMA.FTZ R5, R28, R17, R5 ;  /* 0x000000111c059223 */ /* 0x004fe20000010005 */
[----:B------:R-:W-:-:S05]  /*11d0*/  IMAD.U32 R28, RZ, RZ, UR15 ;  /* 0x0000000fff1c7e24 */ /* 0x000fca000f8e00ff */
[----:B------:R-:W-:Y:S01]  /*11e0*/  IADD3 R17, P1, P4, R23, 0x2, R28 ;  /* 0x0000000217117810 */ /* 0x000fe20007c3e01c */
[----:B---3--:R-:W-:Y:S01]  /*11f0*/  @!P3 FFMA.FTZ R5, R16, R9, R5 ;  /* 0x000000091005b223 */ /* 0x008fe20000010005 */
[----:B------:R-:W-:Y:S02]  /*1200*/  VIADD R9, R12, 0x2 ;  /* 0x000000020c097836 */ /* 0x000fe40000000000 */
[----:B------:R-:W-:Y:S02]  /*1210*/  IADD3 R17, P3, R17, UR15, RZ ;  /* 0x0000000f11117c10 */ /* 0x000fe4000ff7e0ff */
[----:B------:R-:W-:Y:S02]  /*1220*/  IADD3.X R28, R6, UR16, RZ, P1, P4 ;  /* 0x00000010061c7c10 */ /* 0x000fe40008fe84ff */
[----:B0-----:R-:W-:Y:S02]  /*1230*/  LOP3.LUT R18, R9, R24, RZ, 0xfc, !PT ;  /* 0x0000001809127212 */ /* 0x001fe400078efcff */
[----:B------:R-:W-:-:S02]  /*1240*/  IADD3.X R28, R28, UR16, RZ, P3, !PT ;  /* 0x000000101c1c7c10 */ /* 0x000fc40009ffe4ff */
[C---:B------:R-:W-:Y:S02]  /*1250*/  LEA R16, P1, R17.reuse, UR26, 0x2 ;  /* 0x0000001a11107c11 */ /* 0x040fe4000f8210ff */
[C---:B------:R-:W-:Y:S02]  /*1260*/  LOP3.LUT R19, R18.reuse, R10, RZ, 0xfc, !PT ;  /* 0x0000000a12137212 */ /* 0x040fe400078efcff */
[----:B------:R-:W-:Y:S02]  /*1270*/  LEA.HI.X R17, R17, UR27, R28, 0x2, P1 ;  /* 0x0000001b11117c11 */ /* 0x000fe400088f141c */
[----:B------:R-:W-:Y:S02]  /*1280*/  ISETP.LT.OR P1, PT, R19, RZ, P0 ;  /* 0x000000ff1300720c */ /* 0x000fe40000721670 */
[----:B------:R-:W-:Y:S02]  /*1290*/  LOP3.LUT R19, R18, R11, RZ, 0xfc, !PT ;  /* 0x0000000b12137212 */ /* 0x000fe400078efcff */
[----:B------:R-:W-:-:S02]  /*12a0*/  ISETP.GE.OR P1, PT, R9, UR29, P1 ;  /* 0x0000001d09007c0c */ /* 0x000fc40008f26670 */
[----:B------:R-:W-:Y:S02]  /*12b0*/  ISETP.LT.OR P3, PT, R19, RZ, P0 ;  /* 0x000000ff1300720c */ /* 0x000fe40000761670 */
[----:B------:R-:W-:Y:S02]  /*12c0*/  ISETP.GE.OR P1, PT, R10, UR36, P1 ;  /* 0x000000240a007c0c */ /* 0x000fe40008f26670 */
[----:B------:R-:W-:-:S04]  /*12d0*/  ISETP.GE.OR P3, PT, R9, UR29, P3 ;  /* 0x0000001d09007c0c */ /* 0x000fc80009f66670 */
[----:B------:R-:W-:Y:S01]  /*12e0*/  ISETP.GE.OR P3, PT, R11, UR36, P3 ;  /* 0x000000240b007c0c */ /* 0x000fe20009f66670 */
[----:B----4-:R-:W-:Y:S01]  /*12f0*/  @!P2 FFMA.FTZ R5, R22, R26, R5 ;  /* 0x0000001a1605a223 */ /* 0x010fe20000010005 */
[----:B------:R-:W-:-:S05]  /*1300*/  LOP3.LUT R19, R18, R21, RZ, 0xfc, !PT ;  /* 0x0000001512137212 */ /* 0x000fca00078efcff */
[----:B------:R-:W2:Y:S04]  /*1310*/  @!P1 LDG.E R22, desc[UR12][R14.64+0x18] ;  /* 0x0000180c0e169981 */ /* 0x000ea8000c1e1900 */
[----:B------:R-:W2:Y:S04]  /*1320*/  @!P1 LDG.E R18, desc[UR12][R16.64+0x8] ;  /* 0x0000080c10129981 */ /* 0x000ea8000c1e1900 */
[----:B------:R-:W3:Y:S04]  /*1330*/  @!P3 LDG.E R27, desc[UR12][R14.64+0x1c] ;  /* 0x00001c0c0e1bb981 */ /* 0x000ee8000c1e1900 */
[----:B------:R-:W3:Y:S01]  /*1340*/  @!P3 LDG.E R28, desc[UR12][R16.64+0xc] ;  /* 0x00000c0c101cb981 */ /* 0x000ee2000c1e1900 */
[----:B------:R-:W-:-:S04]  /*1350*/  ISETP.LT.OR P0, PT, R19, RZ, P0 ;  /* 0x000000ff1300720c */ /* 0x000fc80000701670 */
[----:B------:R-:W-:-:S04]  /*1360*/  ISETP.GE.OR P0, PT, R9, UR29, P0 ;  /* 0x0000001d09007c0c */ /* 0x000fc80008706670 */
[----:B------:R-:W-:-:S13]  /*1370*/  ISETP.GE.OR P2, PT, R21, UR36, P0 ;  /* 0x0000002415007c0c */ /* 0x000fda0008746670 */
[----:B------:R0:W4:Y:S04]  /*1380*/  @!P2 LDG.E R26, desc[UR12][R16.64+0x10] ;  /* 0x0000100c101aa981 */ /* 0x000128000c1e1900 */
[----:B------:R-:W4:Y:S01]  /*1390*/  @!P2 LDG.E R19, desc[UR12][R14.64+0x20] ;  /* 0x0000200c0e13a981 */ /* 0x000f22000c1e1900 */
[----:B--2---:R-:W-:Y:S01]  /*13a0*/  @!P1 FFMA.FTZ R5, R18, R22, R5 ;  /* 0x0000001612059223 */ /* 0x004fe20000010005 */
[----:B------:R-:W-:-:S05]  /*13b0*/  VIADD R22, R24, 0x1 ;  /* 0x0000000118167836 */ /* 0x000fca0000000000 */
[----:B------:R-:W-:Y:S01]  /*13c0*/  LOP3.LUT R18, R12, R22, RZ, 0xfc, !PT ;  /* 0x000000160c127212 */ /* 0x000fe200078efcff */
[----:B---3--:R-:W-:Y:S01]  /*13d0*/  @!P3 FFMA.FTZ R5, R28, R27, R5 ;  /* 0x0000001b1c05b223 */ /* 0x008fe20000010005 */
[----:B------:R-:W-:Y:S02]  /*13e0*/  ISETP.GE.AND P0, PT, R22, UR28, PT ;  /* 0x0000001c16007c0c */ /* 0x000fe4000bf06270 */
[----:B------:R-:W-:-:S04]  /*13f0*/  LOP3.LUT R27, R18, R10, RZ, 0xfc, !PT ;  /* 0x0000000a121b7212 */ /* 0x000fc800078efcff */
[----:B------:R-:W-:-:S04]  /*1400*/  ISETP.LT.OR P1, PT, R27, RZ, P0 ;  /* 0x000000ff1b00720c */ /* 0x000fc80000721670 */
[----:B------:R-:W-:-:S04]  /*1410*/  ISETP.GE.OR P1, PT, R12, UR29, P1 ;  /* 0x0000001d0c007c0c */ /* 0x000fc80008f26670 */
[----:B------:R-:W-:Y:S02]  /*1420*/  ISETP.GE.OR P1, PT, R10, UR36, P1 ;  /* 0x000000240a007c0c */ /* 0x000fe40008f26670 */
[----:B------:R-:W-:-:S04]  /*1430*/  IADD3 R23, P3, R23, UR6, RZ ;  /* 0x0000000617177c10 */ /* 0x000fc8000ff7e0ff */
[----:B------:R-:W-:-:S07]  /*1440*/  IADD3.X R6, R6, UR7, RZ, P3, !PT ;  /* 0x0000000706067c10 */ /* 0x000fce0009ffe4ff */
[----:B0-----:R-:W-:Y:S01]  /*1450*/  @!P1 IADD3 R17, P3, R23, UR17, RZ ;  /* 0x0000001117119c10 */ /* 0x001fe2000ff7e0ff */
[----:B----4-:R-:W-:Y:S02]  /*1460*/  @!P2 FFMA.FTZ R5, R26, R19, R5 ;  /* 0x000000131a05a223 */ /* 0x010fe40000010005 */
[----:B------:R-:W2:Y:S01]  /*1470*/  @!P1 LDG.E R19, desc[UR12][R14.64+0x24] ;  /* 0x0000240c0e139981 */ /* 0x000ea2000c1e1900 */
[----:B------:R-:W-:Y:S02]  /*1480*/  @!P1 IADD3.X R26, R6, UR10, RZ, P3, !PT ;  /* 0x0000000a061a9c10 */ /* 0x000fe40009ffe4ff */
[----:B------:R-:W-:-:S04]  /*1490*/  @!P1 LEA R16, P2, R17, UR26, 0x2 ;  /* 0x0000001a11109c11 */ /* 0x000fc8000f8410ff */
[----:B------:R-:W-:-:S05]  /*14a0*/  @!P1 LEA.HI.X R17, R17, UR27, R26, 0x2, P2 ;  /* 0x0000001b11119c11 */ /* 0x000fca00090f141a */
[----:B------:R0:W2:Y:S01]  /*14b0*/  @!P1 LDG.E R26, desc[UR12][R16.64] ;  /* 0x0000000c101a9981 */ /* 0x0000a2000c1e1900 */
[----:B------:R-:W-:-:S04]  /*14c0*/  LOP3.LUT R27, R18, R11, RZ, 0xfc, !PT ;  /* 0x0000000b121b7212 */ /* 0x000fc800078efcff */
[----:B------:R-:W-:-:S04]  /*14d0*/  ISETP.LT.OR P2, PT, R27, RZ, P0 ;  /* 0x000000ff1b00720c */ /* 0x000fc80000741670 */
[----:B------:R-:W-:-:S04]  /*14e0*/  ISETP.GE.OR P2, PT, R12, UR29, P2 ;  /* 0x0000001d0c007c0c */ /* 0x000fc80009746670 */
[----:B------:R-:W-:Y:S02]  /*14f0*/  ISETP.GE.OR P2, PT, R11, UR36, P2 ;  /* 0x000000240b007c0c */ /* 0x000fe40009746670 */
[----:B------:R-:W-:-:S04]  /*1500*/  LOP3.LUT R18, R18, R21, RZ, 0xfc, !PT ;  /* 0x0000001512127212 */ /* 0x000fc800078efcff */
[----:B------:R-:W-:-:S04]  /*1510*/  ISETP.LT.OR P3, PT, R18, RZ, P0 ;  /* 0x000000ff1200720c */ /* 0x000fc80000761670 */
[----:B------:R-:W-:-:S03]  /*1520*/  ISETP.GE.OR P3, PT, R12, UR29, P3 ;  /* 0x0000001d0c007c0c */ /* 0x000fc60009f66670 */
[----:B------:R-:W-:Y:S02]  /*1530*/  @!P2 IADD3 R18, P4, R23, UR17, RZ ;  /* 0x000000111712ac10 */ /* 0x000fe4000ff9e0ff */
[----:B------:R-:W-:Y:S02]  /*1540*/  ISETP.GE.OR P3, PT, R21, UR36, P3 ;  /* 0x0000002415007c0c */ /* 0x000fe40009f66670 */
[----:B0-----:R-:W-:Y:S02]  /*1550*/  @!P2 IADD3.X R17, R6, UR10, RZ, P4, !PT ;  /* 0x0000000a0611ac10 */ /* 0x001fe4000a7fe4ff */
[----:B------:R-:W-:-:S04]  /*1560*/  @!P2 LEA R16, P4, R18, UR26, 0x2 ;  /* 0x0000001a1210ac11 */ /* 0x000fc8000f8810ff */
[----:B------:R-:W-:-:S05]  /*1570*/  @!P2 LEA.HI.X R17, R18, UR27, R17, 0x2, P4 ;  /* 0x0000001b1211ac11 */ /* 0x000fca000a0f1411 */
[----:B------:R0:W3:Y:S04]  /*1580*/  @!P2 LDG.E R16, desc[UR12][R16.64+0x4] ;  /* 0x0000040c1010a981 */ /* 0x0000e8000c1e1900 */
[----:B------:R-:W4:Y:S01]  /*1590*/  @!P3 LDG.E R27, desc[UR12][R14.64+0x2c] ;  /* 0x00002c0c0e1bb981 */ /* 0x000f22000c1e1900 */
[----:B--2---:R-:W-:Y:S01]  /*15a0*/  @!P1 FFMA.FTZ R5, R26, R19, R5 ;  /* 0x000000131a059223 */ /* 0x004fe20000010005 */
[----:B------:R-:W-:Y:S02]  /*15b0*/  @!P3 IADD3 R19, P1, R23, UR17, RZ ;  /* 0x000000111713bc10 */ /* 0x000fe4000ff3e0ff */
[----:B------:R-:W3:Y:S02]  /*15c0*/  @!P2 LDG.E R26, desc[UR12][R14.64+0x28] ;  /* 0x0000280c0e1aa981 */ /* 0x000ee4000c1e1900 */
[----:B------:R-:W-:-:S02]  /*15d0*/  @!P3 IADD3.X R28, R6, UR10, RZ, P1, !PT ;  /* 0x0000000a061cbc10 */ /* 0x000fc40008ffe4ff */
[----:B------:R-:W-:-:S04]  /*15e0*/  @!P3 LEA R18, P1, R19, UR26, 0x2 ;  /* 0x0000001a1312bc11 */ /* 0x000fc8000f8210ff */
[----:B------:R-:W-:-:S05]  /*15f0*/  @!P3 LEA.HI.X R19, R19, UR27, R28, 0x2, P1 ;  /* 0x0000001b1313bc11 */ /* 0x000fca00088f141c */
[----:B------:R-:W4:Y:S01]  /*1600*/  @!P3 LDG.E R18, desc[UR12][R18.64+0x8] ;  /* 0x0000080c1212b981 */ /* 0x000f22000c1e1900 */
[----:B0-----:R-:W-:Y:S02]  /*1610*/  IMAD.U32 R17, RZ, RZ, UR16 ;  /* 0x00000010ff117e24 */ /* 0x001fe4000f8e00ff */
[----:B---3--:R-:W-:Y:S01]  /*1620*/  @!P2 FFMA.FTZ R5, R16, R26, R5 ;  /* 0x0000001a1005a223 */ /* 0x008fe20000010005 */
[----:B------:R-:W-:-:S04]  /*1630*/  LOP3.LUT R26, R25, R22, RZ, 0xfc, !PT ;  /* 0x00000016191a7212 */ /* 0x000fc800078efcff */
[----:B------:R-:W-:Y:S01]  /*1640*/  LOP3.LUT R28, R26, R10, RZ, 0xfc, !PT ;  /* 0x0000000a1a1c7212 */ /* 0x000fe200078efcff */
[----:B------:R-:W-:-:S03]  /*1650*/  IMAD.U32 R16, RZ, RZ, UR15 ;  /* 0x0000000fff107e24 */ /* 0x000fc6000f8e00ff */
[----:B------:R-:W-:-:S04]  /*1660*/  ISETP.LT.OR P1, PT, R28, RZ, P0 ;  /* 0x000000ff1c00720c */ /* 0x000fc80000721670 */
[----:B------:R-:W-:Y:S01]  /*1670*/  ISETP.GE.OR P1, PT, R25, UR29, P1 ;  /* 0x0000001d19007c0c */ /* 0x000fe20008f26670 */
[----:B----4-:R-:W-:Y:S01]  /*1680*/  @!P3 FFMA.FTZ R5, R18, R27, R5 ;  /* 0x0000001b1205b223 */ /* 0x010fe20000010005 */
[----:B------:R-:W-:Y:S02]  /*1690*/  IADD3 R27, P2, P3, R16, UR17, R23 ;  /* 0x00000011101b7c10 */ /* 0x000fe4000fb5e017 */
[----:B------:R-:W-:Y:S02]  /*16a0*/  ISETP.GE.OR P1, PT, R10, UR36, P1 ;  /* 0x000000240a007c0c */ /* 0x000fe40008f26670 */
[----:B------:R-:W-:Y:S02]  /*16b0*/  IADD3.X R18, R17, UR10, R6, P2, P3 ;  /* 0x0000000a11127c10 */ /* 0x000fe400097e6406 */
[----:B------:R-:W-:-:S04]  /*16c0*/  LEA R16, P2, R27, UR26, 0x2 ;  /* 0x0000001a1b107c11 */ /* 0x000fc8000f8410ff */
[----:B------:R-:W-:-:S05]  /*16d0*/  LEA.HI.X R17, R27, UR27, R18, 0x2, P2 ;  /* 0x0000001b1b117c11 */ /* 0x000fca00090f1412 */
[----:B------:R-:W2:Y:S04]  /*16e0*/  @!P1 LDG.E R19, desc[UR12][R14.64+0x30] ;  /* 0x0000300c0e139981 */ /* 0x000ea8000c1e1900 */
[----:B------:R-:W2:Y:S02]  /*16f0*/  @!P1 LDG.E R28, desc[UR12][R16.64+0x8] ;  /* 0x0000080c101c9981 */ /* 0x000ea4000c1e1900 */
[----:B--2---:R-:W-:Y:S01]  /*1700*/  @!P1 FFMA.FTZ R5, R28, R19, R5 ;  /* 0x000000131c059223 */ /* 0x004fe20000010005 */
[C---:B------:R-:W-:Y:S02]  /*1710*/  LOP3.LUT R19, R26.reuse, R11, RZ, 0xfc, !PT ;  /* 0x0000000b1a137212 */ /* 0x040fe400078efcff */
[----:B------:R-:W-:Y:S02]  /*1720*/  LOP3.LUT R26, R26, R21, RZ, 0xfc, !PT ;  /* 0x000000151a1a7212 */ /* 0x000fe400078efcff */
[----:B------:R-:W-:-:S02]  /*1730*/  ISETP.LT.OR P1, PT, R19, RZ, P0 ;  /* 0x000000ff1300720c */ /* 0x000fc40000721670 */
[----:B------:R-:W-:Y:S02]  /*1740*/  ISETP.LT.OR P2, PT, R26, RZ, P0 ;  /* 0x000000ff1a00720c */ /* 0x000fe40000741670 */
[C---:B------:R-:W-:Y:S02]  /*1750*/  ISETP.GE.OR P1, PT, R25.reuse, UR29, P1 ;  /* 0x0000001d19007c0c */ /* 0x040fe40008f26670 */
[----:B------:R-:W-:Y:S02]  /*1760*/  ISETP.GE.OR P3, PT, R25, UR29, P2 ;  /* 0x0000001d19007c0c */ /* 0x000fe40009766670 */
[----:B------:R-:W-:-:S13]  /*1770*/  ISETP.GE.OR P2, PT, R11, UR36, P1 ;  /* 0x000000240b007c0c */ /* 0x000fda0008f46670 */
[----:B------:R-:W2:Y:S04]  /*1780*/  @!P2 LDG.E R28, desc[UR12][R16.64+0xc] ;  /* 0x00000c0c101ca981 */ /* 0x000ea8000c1e1900 */
[----:B------:R-:W2:Y:S01]  /*1790*/  @!P2 LDG.E R19, desc[UR12][R14.64+0x34] ;  /* 0x0000340c0e13a981 */ /* 0x000ea2000c1e1900 */
[----:B------:R-:W-:Y:S02]  /*17a0*/  ISETP.GE.OR P1, PT, R21, UR36, P3 ;  /* 0x0000002415007c0c */ /* 0x000fe40009f26670 */
[----:B------:R-:W-:-:S11]  /*17b0*/  LOP3.LUT R22, R9, R22, RZ, 0xfc, !PT ;  /* 0x0000001609167212 */ /* 0x000fd600078efcff */
[----:B------:R-:W3:Y:S01]  /*17c0*/  @!P1 LDG.E R26, desc[UR12][R16.64+0x10] ;  /* 0x0000100c101a9981 */ /* 0x000ee2000c1e1900 */
[----:B--2---:R-:W-:Y:S01]  /*17d0*/  @!P2 FFMA.FTZ R5, R28, R19, R5 ;  /* 0x000000131c05a223 */ /* 0x004fe20000010005 */
[----:B------:R-:W-:-:S05]  /*17e0*/  IMAD.U32 R28, RZ, RZ, UR15 ;  /* 0x0000000fff1c7e24 */ /* 0x000fca000f8e00ff */
[----:B------:R-:W-:-:S04]  /*17f0*/  IADD3 R27, P2, P3, R28, 0x2, R27 ;  /* 0x000000021c1b7810 */ /* 0x000fc80007b5e01b */
[----:B------:R-:W-:Y:S02]  /*1800*/  IADD3.X R28, RZ, UR16, R18, P2, P3 ;  /* 0x00000010ff1c7c10 */ /* 0x000fe400097e6412 */
[----:B------:R-:W-:-:S04]  /*1810*/  LEA R18, P2, R27, UR26, 0x2 ;  /* 0x0000001a1b127c11 */ /* 0x000fc8000f8410ff */
[----:B------:R-:W-:Y:S02]  /*1820*/  LEA.HI.X R19, R27, UR27, R28, 0x2, P2 ;  /* 0x0000001b1b137c11 */ /* 0x000fe400090f141c */
[----:B------:R-:W-:Y:S01]  /*1830*/  LOP3.LUT R28, R22, R10, RZ, 0xfc, !PT ;  /* 0x0000000a161c7212 */ /* 0x000fe200078efcff */
[----:B------:R-:W3:Y:S03]  /*1840*/  @!P1 LDG.E R27, desc[UR12][R14.64+0x38] ;  /* 0x0000380c0e1b9981 */ /* 0x000ee6000c1e1900 */
[----:B------:R-:W-:-:S04]  /*1850*/  ISETP.LT.OR P2, PT, R28, RZ, P0 ;  /* 0x000000ff1c00720c */ /* 0x000fc80000741670 */
[----:B------:R-:W-:-:S04]  /*1860*/  ISETP.GE.OR P2, PT, R9, UR29, P2 ;  /* 0x0000001d09007c0c */ /* 0x000fc80009746670 */
[----:B------:R-:W-:-:S13]  /*1870*/  ISETP.GE.OR P3, PT, R10, UR36, P2 ;  /* 0x000000240a007c0c */ /* 0x000fda0009766670 */
[----:B------:R-:W2:Y:S04]  /*1880*/  @!P3 LDG.E R17, desc[UR12][R14.64+0x3c] ;  /* 0x00003c0c0e11b981 */ /* 0x000ea8000c1e1900 */
[----:B------:R-:W2:Y:S01]  /*1890*/  @!P3 LDG.E R16, desc[UR12][R18.64+0x8] ;  /* 0x0000080c1210b981 */ /* 0x000ea2000c1e1900 */
[----:B---3--:R-:W-:Y:S01]  /*18a0*/  @!P1 FFMA.FTZ R5, R26, R27, R5 ;  /* 0x0000001b1a059223 */ /* 0x008fe20000010005 */
[----:B------:R-:W-:-:S04]  /*18b0*/  LOP3.LUT R26, R22, R11, RZ, 0xfc, !PT ;  /* 0x0000000b161a7212 */ /* 0x000fc800078efcff */
[----:B------:R-:W-:-:S04]  /*18c0*/  ISETP.LT.OR P1, PT, R26, RZ, P0 ;  /* 0x000000ff1a00720c */ /* 0x000fc80000721670 */
[----:B------:R-:W-:-:S04]  /*18d0*/  ISETP.GE.OR P1, PT, R9, UR29, P1 ;  /* 0x0000001d09007c0c */ /* 0x000fc80008f26670 */
[----:B------:R-:W-:Y:S02]  /*18e0*/  ISETP.GE.OR P2, PT, R11, UR36, P1 ;  /* 0x000000240b007c0c */ /* 0x000fe40008f46670 */
[----:B------:R-:W-:-:S11]  /*18f0*/  LOP3.LUT R22, R22, R21, RZ, 0xfc, !PT ;  /* 0x0000001516167212 */ /* 0x000fd600078efcff */
[----:B------:R-:W3:Y:S01]  /*1900*/  @!P2 LDG.E R26, desc[UR12][R18.64+0xc] ;  /* 0x00000c0c121aa981 */ /* 0x000ee2000c1e1900 */
[----:B--2---:R-:W-:-:S03]  /*1910*/  @!P3 FFMA.FTZ R5, R16, R17, R5 ;  /* 0x000000111005b223 */ /* 0x004fc60000010005 */
[----:B------:R-:W3:Y:S01]  /*1920*/  @!P2 LDG.E R16, desc[UR12][R14.64+0x40] ;  /* 0x0000400c0e10a981 */ /* 0x000ee2000c1e1900 */
[----:B------:R-:W-:-:S04]  /*1930*/  ISETP.LT.OR P0, PT, R22, RZ, P0 ;  /* 0x000000ff1600720c */ /* 0x000fc80000701670 */
[----:B------:R-:W-:-:S04]  /*1940*/  ISETP.GE.OR P0, PT, R9, UR29, P0 ;  /* 0x0000001d09007c0c */ /* 0x000fc80008706670 */
[----:B------:R-:W-:-:S13]  /*1950*/  ISETP.GE.OR P1, PT, R21, UR36, P0 ;  /* 0x0000002415007c0c */ /* 0x000fda0008726670 */
[----:B------:R0:W2:Y:S04]  /*1960*/  @!P1 LDG.E R27, desc[UR12][R18.64+0x10] ;  /* 0x0000100c121b9981 */ /* 0x0000a8000c1e1900 */
[----:B------:R-:W2:Y:S01]  /*1970*/  @!P1 LDG.E R28, desc[UR12][R14.64+0x44] ;  /* 0x0000440c0e1c9981 */ /* 0x000ea2000c1e1900 */
[----:B------:R-:W-:Y:S02]  /*1980*/  IMAD.U32 R22, RZ, RZ, UR6 ;  /* 0x00000006ff167e24 */ /* 0x000fe4000f8e00ff */
[----:B------:R-:W-:-:S03]  /*1990*/  IMAD.U32 R17, RZ, RZ, UR7 ;  /* 0x00000007ff117e24 */ /* 0x000fc6000f8e00ff */
[----:B------:R-:W-:-:S04]  /*19a0*/  IADD3 R23, P0, P3, R22, UR17, R23 ;  /* 0x0000001116177c10 */ /* 0x000fc8000fb1e017 */
[----:B------:R-:W-:Y:S02]  /*19b0*/  IADD3.X R6, R17, UR10, R6, P0, P3 ;  /* 0x0000000a11067c10 */ /* 0x000fe400087e6406 */
[----:B------:R-:W-:Y:S01]  /*19c0*/  IADD3 R17, P0, R23, UR17, RZ ;  /* 0x0000001117117c10 */ /* 0x000fe2000ff1e0ff */
[----:B------:R-:W-:Y:S02]  /*19d0*/  VIADD R22, R24, 0x2 ;  /* 0x0000000218167836 */ /* 0x000fe40000000000 */
[----:B---3--:R-:W-:Y:S01]  /*19e0*/  @!P2 FFMA.FTZ R5, R26, R16, R5 ;  /* 0x000000101a05a223 */ /* 0x008fe20000010005 */
[----:B------:R-:W-:Y:S02]  /*19f0*/  IADD3.X R26, R6, UR10, RZ, P0, !PT ;  /* 0x0000000a061a7c10 */ /* 0x000fe400087fe4ff */
[----:B------:R-:W-:-:S04]  /*1a00*/  LEA R16, P0, R17, UR26, 0x2 ;  /* 0x0000001a11107c11 */ /* 0x000fc8000f8010ff */
[----:B------:R-:W-:Y:S02]  /*1a10*/  LEA.HI.X R17, R17, UR27, R26, 0x2, P0 ;  /* 0x0000001b11117c11 */ /* 0x000fe400080f141a */
[----:B------:R-:W-:Y:S02]  /*1a20*/  LOP3.LUT R26, R12, R22, RZ, 0xfc, !PT ;  /* 0x000000160c1a7212 */ /* 0x000fe400078efcff */
[----:B------:R-:W-:Y:S02]  /*1a30*/  ISETP.GE.AND P2, PT, R22, UR28, PT ;  /* 0x0000001c16007c0c */ /* 0x000fe4000bf46270 */
[----:B0-----:R-:W-:-:S04]  /*1a40*/  LOP3.LUT R18, R26, R10, RZ, 0xfc, !PT ;  /* 0x0000000a1a127212 */ /* 0x001fc800078efcff */
[----:B------:R-:W-:-:S04]  /*1a50*/  ISETP.LT.OR P0, PT, R18, RZ, P2 ;  /* 0x000000ff1200720c */ /* 0x000fc80001701670 */
[----:B------:R-:W-:-:S04]  /*1a60*/  ISETP.GE.OR P0, PT, R12, UR29, P0 ;  /* 0x0000001d0c007c0c */ /* 0x000fc80008706670 */
[----:B------:R-:W-:Y:S01]  /*1a70*/  ISETP.GE.OR P0, PT, R10, UR36, P0 ;  /* 0x000000240a007c0c */ /* 0x000fe20008706670 */
[----:B--2---:R-:W-:Y:S01]  /*1a80*/  @!P1 FFMA.FTZ R5, R27, R28, R5 ;  /* 0x0000001c1b059223 */ /* 0x004fe20000010005 */
[----:B------:R-:W-:-:S04]  /*1a90*/  LOP3.LUT R18, R26, R11, RZ, 0xfc, !PT ;  /* 0x0000000b1a127212 */ /* 0x000fc800078efcff */
[----:B------:R-:W-:Y:S02]  /*1aa0*/  ISETP.LT.OR P1, PT, R18, RZ, P2 ;  /* 0x000000ff1200720c */ /* 0x000fe40001721670 */
[----:B------:R-:W-:-:S05]  /*1ab0*/  LOP3.LUT R18, R26, R21, RZ, 0xfc, !PT ;  /* 0x000000151a127212 */ /* 0x000fca00078efcff */
[----:B------:R-:W2:Y:S04]  /*1ac0*/  @!P0 LDG.E R24, desc[UR12][R14.64+0x48] ;  /* 0x0000480c0e188981 */ /* 0x000ea8000c1e1900 */
[----:B------:R-:W2:Y:S01]  /*1ad0*/  @!P0 LDG.E R28, desc[UR12][R16.64] ;  /* 0x0000000c101c8981 */ /* 0x000ea2000c1e1900 */
[----:B------:R-:W-:Y:S02]  /*1ae0*/  ISETP.LT.OR P3, PT, R18, RZ, P2 ;  /* 0x000000ff1200720c */ /* 0x000fe40001761670 */
[C---:B------:R-:W-:Y:S02]  /*1af0*/  ISETP.GE.OR P1, PT, R12.reuse, UR29, P1 ;  /* 0x0000001d0c007c0c */ /* 0x040fe40008f26670 */
[----:B------:R-:W-:Y:S02]  /*1b00*/  ISETP.GE.OR P4, PT, R12, UR29, P3 ;  /* 0x0000001d0c007c0c */ /* 0x000fe40009f86670 */
[----:B------:R-:W-:-:S02]  /*1b10*/  ISETP.GE.OR P3, PT, R11, UR36, P1 ;  /* 0x000000240b007c0c */ /* 0x000fc40008f66670 */
[----:B------:R-:W-:-:S11]  /*1b20*/  ISETP.GE.OR P4, PT, R21, UR36, P4 ;  /* 0x0000002415007c0c */ /* 0x000fd6000a786670 */
[----:B------:R-:W3:Y:S04]  /*1b30*/  @!P3 LDG.E R19, desc[UR12][R14.64+0x4c] ;  /* 0x00004c0c0e13b981 */ /* 0x000ee8000c1e1900 */
[----:B------:R-:W3:Y:S04]  /*1b40*/  @!P3 LDG.E R26, desc[UR12][R16.64+0x4] ;  /* 0x0000040c101ab981 */ /* 0x000ee8000c1e1900 */
[----:B------:R0:W4:Y:S04]  /*1b50*/  @!P4 LDG.E R18, desc[UR12][R16.64+0x8] ;  /* 0x0000080c1012c981 */ /* 0x000128000c1e1900 */
[----:B------:R-:W4:Y:S01]  /*1b60*/  @!P4 LDG.E R12, desc[UR12][R14.64+0x50] ;  /* 0x0000500c0e0cc981 */ /* 0x000f22000c1e1900 */
[----:B------:R-:W-:-:S02]  /*1b70*/  IMAD.U32 R27, RZ, RZ, UR15 ;  /* 0x0000000fff1b7e24 */ /* 0x000fc4000f8e00ff */
[----:B--2---:R-:W-:Y:S01]  /*1b80*/  @!P0 FFMA.FTZ R5, R28, R24, R5 ;  /* 0x000000181c058223 */ /* 0x004fe20000010005 */
[----:B------:R-:W-:-:S04]  /*1b90*/  LOP3.LUT R28, R25, R22, RZ, 0xfc, !PT ;  /* 0x00000016191c7212 */ /* 0x000fc800078efcff */
[----:B------:R-:W-:-:S04]  /*1ba0*/  LOP3.LUT R24, R28, R10, RZ, 0xfc, !PT ;  /* 0x0000000a1c187212 */ /* 0x000fc800078efcff */
[----:B------:R-:W-:Y:S02]  /*1bb0*/  ISETP.LT.OR P1, PT, R24, RZ, P2 ;  /* 0x000000ff1800720c */ /* 0x000fe40001721670 */
[----:B------:R-:W-:Y:S02]  /*1bc0*/  LOP3.LUT R24, R28, R11, RZ, 0xfc, !PT ;  /* 0x0000000b1c187212 */ /* 0x000fe400078efcff */
[----:B------:R-:W-:Y:S01]  /*1bd0*/  IADD3 R23, P0, P5, R27, UR17, R23 ;  /* 0x000000111b177c10 */ /* 0x000fe2000fd1e017 */
[----:B------:R-:W-:Y:S01]  /*1be0*/  IMAD.U32 R27, RZ, RZ, UR16 ;  /* 0x00000010ff1b7e24 */ /* 0x000fe2000f8e00ff */
[----:B------:R-:W-:Y:S01]  /*1bf0*/  ISETP.LT.OR P6, PT, R24, RZ, P2 ;  /* 0x000000ff1800720c */ /* 0x000fe200017c1670 */
[----:B------:R-:W-:Y:S01]  /*1c00*/  IMAD.U32 R24, RZ, RZ, UR15 ;  /* 0x0000000fff187e24 */ /* 0x000fe2000f8e00ff */
[----:B------:R-:W-:Y:S02]  /*1c10*/  LOP3.LUT R22, R9, R22, RZ, 0xfc, !PT ;  /* 0x0000001609167212 */ /* 0x000fe400078efcff */
[----:B------:R-:W-:-:S02]  /*1c20*/  IADD3.X R6, R27, UR10, R6, P0, P5 ;  /* 0x0000000a1b067c10 */ /* 0x000fc400087ea406 */
[----:B------:R-:W-:Y:S02]  /*1c30*/  IADD3 R24, P0, P5, R24, 0x2, R23 ;  /* 0x0000000218187810 */ /* 0x000fe40007d1e017 */
[----:B------:R-:W-:Y:S02]  /*1c40*/  LOP3.LUT R28, R28, R21, RZ, 0xfc, !PT ;  /* 0x000000151c1c7212 */ /* 0x000fe400078efcff */
[C---:B------:R-:W-:Y:S02]  /*1c50*/  ISETP.GE.OR P1, PT, R25.reuse, UR29, P1 ;  /* 0x0000001d19007c0c */ /* 0x040fe40008f26670 */
[----:B------:R-:W-:Y:S02]  /*1c60*/  IADD3.X R27, RZ, UR16, R6, P0, P5 ;  /* 0x00000010ff1b7c10 */ /* 0x000fe400087ea406 */
[----:B------:R-:W-:Y:S02]  /*1c70*/  ISETP.GE.OR P6, PT, R25, UR29, P6 ;  /* 0x0000001d19007c0c */ /* 0x000fe4000b7c6670 */
[----:B0-----:R-:W-:-:S02]  /*1c80*/  LOP3.LUT R16, R22, R10, RZ, 0xfc, !PT ;  /* 0x0000000a16107212 */ /* 0x001fc400078efcff */
[----:B------:R-:W-:Y:S02]  /*1c90*/  ISETP.LT.OR P5, PT, R28, RZ, P2 ;  /* 0x000000ff1c00720c */ /* 0x000fe400017a1670 */
[----:B------:R-:W-:Y:S01]  /*1ca0*/  ISETP.GE.OR P1, PT, R10, UR36, P1 ;  /* 0x000000240a007c0c */ /* 0x000fe20008f26670 */
[----:B---3--:R-:W-:Y:S01]  /*1cb0*/  @!P3 FFMA.FTZ R5, R26, R19, R5 ;  /* 0x000000131a05b223 */ /* 0x008fe20000010005 */
[----:B------:R-:W-:Y:S02]  /*1cc0*/  ISETP.LT.OR P0, PT, R16, RZ, P2 ;  /* 0x000000ff1000720c */ /* 0x000fe40001701670 */
[----:B------:R-:W-:Y:S02]  /*1cd0*/  LOP3.LUT R17, R22, R11, RZ, 0xfc, !PT ;  /* 0x0000000b16117212 */ /* 0x000fe400078efcff */
[----:B------:R-:W-:Y:S02]  /*1ce0*/  ISETP.GE.OR P3, PT, R11, UR36, P6 ;  /* 0x000000240b007c0c */ /* 0x000fe4000b766670 */
[----:B------:R-:W-:-:S02]  /*1cf0*/  ISETP.GE.OR P5, PT, R25, UR29, P5 ;  /* 0x0000001d19007c0c */ /* 0x000fc4000afa6670 */
[----:B------:R-:W-:Y:S01]  /*1d00*/  LEA R16, P6, R23, UR26, 0x2 ;  /* 0x0000001a17107c11 */ /* 0x000fe2000f8c10ff */
[----:B----4-:R-:W-:Y:S01]  /*1d10*/  @!P4 FFMA.FTZ R5, R18, R12, R5 ;  /* 0x0000000c1205c223 */ /* 0x010fe20000010005 */
[----:B------:R-:W-:Y:S01]  /*1d20*/  LOP3.LUT R12, R22, R21, RZ, 0xfc, !PT ;  /* 0x00000015160c7212 */ /* 0x000fe200078efcff */
[----:B------:R-:W0:Y:S01]  /*1d30*/  LDC.64 R18, c[0x0][0x2a0] ;  /* 0x0000a800ff127b82 */ /* 0x000e220000000a00 */
[----:B------:R-:W-:Y:S02]  /*1d40*/  ISETP.LT.OR P4, PT, R17, RZ, P2 ;  /* 0x000000ff1100720c */ /* 0x000fe40001781670 */
[----:B------:R-:W-:Y:S02]  /*1d50*/  LEA.HI.X R17, R23, UR27, R6, 0x2, P6 ;  /* 0x0000001b17117c11 */ /* 0x000fe4000b0f1406 */
[----:B------:R-:W-:Y:S01]  /*1d60*/  ISETP.GE.OR P5, PT, R21, UR36, P5 ;  /* 0x0000002415007c0c */ /* 0x000fe2000afa6670 */
[----:B------:R-:W2:Y:S01]  /*1d70*/  @!P1 LDG.E R6, desc[UR12][R14.64+0x54] ;  /* 0x0000540c0e069981 */ /* 0x000ea2000c1e1900 */
[----:B------:R-:W-:-:S02]  /*1d80*/  ISETP.GE.OR P0, PT, R9, UR29, P0 ;  /* 0x0000001d09007c0c */ /* 0x000fc40008706670 */
[----:B------:R-:W-:Y:S01]  /*1d90*/  ISETP.LT.OR P2, PT, R12, RZ, P2 ;  /* 0x000000ff0c00720c */ /* 0x000fe20001741670 */
[----:B------:R-:W3:Y:S01]  /*1da0*/  @!P3 LDG.E R23, desc[UR12][R14.64+0x58] ;  /* 0x0000580c0e17b981 */ /* 0x000ee2000c1e1900 */
[----:B------:R-:W-:Y:S02]  /*1db0*/  ISETP.GE.OR P0, PT, R10, UR36, P0 ;  /* 0x000000240a007c0c */ /* 0x000fe40008706670 */
[C---:B------:R-:W-:Y:S01]  /*1dc0*/  ISETP.GE.OR P4, PT, R9.reuse, UR29, P4 ;  /* 0x0000001d09007c0c */ /* 0x040fe2000a786670 */
[----:B------:R-:W2:Y:S01]  /*1dd0*/  @!P1 LDG.E R12, desc[UR12][R16.64+0x8] ;  /* 0x0000080c100c9981 */ /* 0x000ea2000c1e1900 */
[----:B------:R-:W-:Y:S02]  /*1de0*/  ISETP.GE.OR P2, PT, R9, UR29, P2 ;  /* 0x0000001d09007c0c */ /* 0x000fe40009746670 */
[----:B------:R-:W-:Y:S01]  /*1df0*/  LEA R10, P6, R24, UR26, 0x2 ;  /* 0x0000001a180a7c11 */ /* 0x000fe2000f8c10ff */
[----:B------:R-:W3:Y:S01]  /*1e00*/  @!P3 LDG.E R22, desc[UR12][R16.64+0xc] ;  /* 0x00000c0c1016b981 */ /* 0x000ee2000c1e1900 */
[----:B------:R-:W-:-:S02]  /*1e10*/  ISETP.GE.OR P4, PT, R11, UR36, P4 ;  /* 0x000000240b007c0c */ /* 0x000fc4000a786670 */
[----:B------:R-:W-:Y:S01]  /*1e20*/  ISETP.GE.OR P2, PT, R21, UR36, P2 ;  /* 0x0000002415007c0c */ /* 0x000fe20009746670 */
[----:B------:R-:W4:Y:S01]  /*1e30*/  @!P5 LDG.E R28, desc[UR12][R16.64+0x10] ;  /* 0x0000100c101cd981 */ /* 0x000f22000c1e1900 */
[----:B------:R-:W-:-:S03]  /*1e40*/  LEA.HI.X R11, R24, UR27, R27, 0x2, P6 ;  /* 0x0000001b180b7c11 */ /* 0x000fc6000b0f141b */
[----:B------:R-:W4:Y:S04]  /*1e50*/  @!P5 LDG.E R26, desc[UR12][R14.64+0x5c] ;  /* 0x00005c0c0e1ad981 */ /* 0x000f28000c1e1900 */
[----:B------:R-:W5:Y:S04]  /*1e60*/  @!P0 LDG.E R24, desc[UR12][R14.64+0x60] ;  /* 0x0000600c0e188981 */ /* 0x000f68000c1e1900 */
[----:B------:R-:W5:Y:S01]  /*1e70*/  @!P0 LDG.E R25, desc[UR12][R10.64+0x8] ;  /* 0x0000080c0a198981 */ /* 0x000f62000c1e1900 */
[----:B0-----:R-:W-:-:S03]  /*1e80*/  IMAD.WIDE R18, R7, 0x4, R18 ;  /* 0x0000000407127825 */ /* 0x001fc600078e0212 */
[----:B------:R-:W5:Y:S04]  /*1e90*/  @!P4 LDG.E R9, desc[UR12][R14.64+0x64] ;  /* 0x0000640c0e09c981 */ /* 0x000f68000c1e1900 */
[----:B------:R-:W5:Y:S04]  /*1ea0*/  @!P4 LDG.E R21, desc[UR12][R10.64+0xc] ;  /* 0x00000c0c0a15c981 */ /* 0x000f68000c1e1900 */
[----:B------:R-:W5:Y:S04]  /*1eb0*/  @!P2 LDG.E R27, desc[UR12][R10.64+0x10] ;  /* 0x0000100c0a1ba981 */ /* 0x000f68000c1e1900 */
[----:B------:R-:W5:Y:S04]  /*1ec0*/  @!P2 LDG.E R16, desc[UR12][R14.64+0x68] ;  /* 0x0000680c0e10a981 */ /* 0x000f68000c1e1900 */
[----:B------:R-:W5:Y:S01]  /*1ed0*/  LDG.E R18, desc[UR12][R18.64] ;  /* 0x0000000c12127981 */ /* 0x000f62000c1e1900 */
[----:B------:R-:W-:-:S02]  /*1ee0*/  IMAD R4, R4, UR33, RZ ;  /* 0x0000002104047c24 */ /* 0x000fc4000f8e02ff */
[----:B------:R-:W-:Y:S02]  /*1ef0*/  IMAD R8, R8, UR32, RZ ;  /* 0x0000002008087c24 */ /* 0x000fe4000f8e02ff */
[----:B------:R-:W-:Y:S02]  /*1f00*/  IMAD R13, R13, UR31, RZ ;  /* 0x0000001f0d0d7c24 */ /* 0x000fe4000f8e02ff */
[----:B------:R-:W-:Y:S02]  /*1f10*/  IMAD R20, R20, UR38, RZ ;  /* 0x0000002614147c24 */ /* 0x000fe4000f8e02ff */
[----:B------:R-:W-:Y:S02]  /*1f20*/  IMAD R7, R7, UR30, RZ ;  /* 0x0000001e07077c24 */ /* 0x000fe4000f8e02ff */
[----:B--2---:R-:W-:Y:S01]  /*1f30*/  @!P1 FFMA.FTZ R5, R12, R6, R5 ;  /* 0x000000060c059223 */ /* 0x004fe20000010005 */
[----:B------:R-:W-:-:S03]  /*1f40*/  SHF.R.S32.HI R6, RZ, 0x1f, R4 ;  /* 0x0000001fff067819 */ /* 0x000fc60000011404 */
[----:B---3--:R-:W-:Y:S01]  /*1f50*/  @!P3 FFMA.FTZ R5, R22, R23, R5 ;  /* 0x000000171605b223 */ /* 0x008fe20000010005 */
[----:B------:R-:W-:Y:S02]  /*1f60*/  IADD3 R4, P1, P3, R13, R8, R4 ;  /* 0x000000080d047210 */ /* 0x000fe40007b3e004 */
[----:B------:R-:W-:Y:S02]  /*1f70*/  SHF.R.S32.HI R8, RZ, 0x1f, R8 ;  /* 0x0000001fff087819 */ /* 0x000fe40000011408 */
[----:B------:R-:W-:Y:S01]  /*1f80*/  SHF.R.S32.HI R13, RZ, 0x1f, R13 ;  /* 0x0000001fff0d7819 */ /* 0x000fe2000001140d */
[----:B----4-:R-:W-:-:S03]  /*1f90*/  @!P5 FFMA.FTZ R5, R28, R26, R5 ;  /* 0x0000001a1c05d223 */ /* 0x010fc60000010005 */
[----:B------:R-:W-:Y:S01]  /*1fa0*/  IADD3.X R6, R13, R8, R6, P1, P3 ;  /* 0x000000080d067210 */ /* 0x000fe20000fe6406 */
[----:B-----5:R-:W-:Y:S01]  /*1fb0*/  @!P0 FFMA.FTZ R5, R25, R24, R5 ;  /* 0x0000001819058223 */ /* 0x020fe20000010005 */
[--C-:B------:R-:W-:Y:S02]  /*1fc0*/  IADD3 R4, P0, P1, R20, R4, R7.reuse ;  /* 0x0000000414047210 */ /* 0x100fe4000791e007 */
[----:B------:R-:W-:Y:S02]  /*1fd0*/  SHF.R.S32.HI R20, RZ, 0x1f, R20 ;  /* 0x0000001fff147819 */ /* 0x000fe40000011414 */
[----:B------:R-:W-:Y:S01]  /*1fe0*/  SHF.R.S32.HI R7, RZ, 0x1f, R7 ;  /* 0x0000001fff077819 */ /* 0x000fe20000011407 */
[----:B------:R-:W-:-:S03]  /*1ff0*/  @!P4 FFMA.FTZ R5, R21, R9, R5 ;  /* 0x000000091505c223 */ /* 0x000fc60000010005 */
[----:B------:R-:W-:Y:S02]  /*2000*/  IADD3.X R7, R20, R6, R7, P0, P1 ;  /* 0x0000000614077210 */ /* 0x000fe400007e2407 */
[----:B------:R-:W-:Y:S01]  /*2010*/  LEA R6, P0, R4, UR34, 0x2 ;  /* 0x0000002204067c11 */ /* 0x000fe2000f8010ff */
[----:B------:R-:W-:-:S03]  /*2020*/  @!P2 FFMA.FTZ R5, R27, R16, R5 ;  /* 0x000000101b05a223 */ /* 0x000fc60000010005 */
[----:B------:R-:W-:Y:S02]  /*2030*/  LEA.HI.X R7, R4, UR35, R7, 0x2, P0 ;  /* 0x0000002304077c11 */ /* 0x000fe400080f1407 */
[----:B------:R-:W-:Y:S01]  /*2040*/  IADD3 R2, P0, R2, UR9, RZ ;  /* 0x0000000902027c10 */ /* 0x000fe2000ff1e0ff */
[----:B------:R-:W-:-:S04]  /*2050*/  FADD.FTZ R5, R18, R5 ;  /* 0x0000000512057221 */ /* 0x000fc80000010000 */
[----:B------:R-:W-:Y:S01]  /*2060*/  IMAD.X R3, RZ, RZ, R3, P0 ;  /* 0x000000ffff037224 */ /* 0x000fe200000e0603 */
[----:B------:R0:W-:Y:S01]  /*2070*/  STG.E desc[UR12][R6.64], R5 ;  /* 0x0000000506007986 */ /* 0x0001e2000c10190c */
[----:B------:R-:W-:-:S04]  /*2080*/  ISETP.GE.U32.AND P0, PT, R2, UR8, PT ;  /* 0x0000000802007c0c */ /* 0x000fc8000bf06070 */
[----:B------:R-:W-:-:S13]  /*2090*/  ISETP.GE.AND.EX P0, PT, R3, UR14, PT, P0 ;  /* 0x0000000e03007c0c */ /* 0x000fda000bf06300 */
[----:B0-----:R-:W-:Y:S05]  /*20a0*/  @!P0 BRA `(.L_x_423) ;  /* 0xffffffe400208947 */ /* 0x001fea000383ffff */
[----:B------:R-:W-:Y:S05]  /*20b0*/  BSYNC B0 ;  /* 0x0000000000007941 */ /* 0x000fea0003800000 */
.L_x_422:
[----:B------:R-:W-:Y:S05]  /*20c0*/  EXIT ;  /* 0x000000000000794d */ /* 0x000fea0003800000 */
.L_x_421:
        /* <DEDUP_REMOVED lines=24> */
.L_x_425:
[----:B------:R-:W0:Y:S01]  /*2250*/  LDC R8, c[0x0][0x254] ;  /* 0x00009500ff087b82 */ /* 0x000e220000000800 */
[----:B------:R-:W-:Y:S02]  /*2260*/  IABS R4, R2 ;  /* 0x0000000200047213 */ /* 0x000fe40000000000 */
[----:B------:R-:W-:-:S03]  /*2270*/  ISETP.NE.AND P4, PT, R0, RZ, PT ;  /* 0x000000ff0000720c */ /* 0x000fc60003f85270 */
        /* <DEDUP_REMOVED lines=21> */
[----:B---3--:R-:W-:Y:S01]  /*23d0*/  IMAD.MOV R4, RZ, RZ, -R7 ;  /* 0x000000ffff047224 */ /* 0x008fe200078e0a07 */
[----:B-1----:R-:W-:-:S03]  /*23e0*/  IABS R12, R11 ;  /* 0x0000000b000c7213 */ /* 0x002fc60000000000 */
        /* <DEDUP_REMOVED lines=22> */
[----:B0-----:R-:W-:-:S03]  /*2550*/  IMAD.MOV.U32 R12, RZ, RZ, RZ ;  /* 0x000000ffff0c7224 */ /* 0x001fc600078e00ff */
[----:B------:R-:W0:Y:S01]  /*2560*/  I2F.RP R14, R5 ;  /* 0x00000005000e7306 */ /* 0x000e220000209400 */
[----:B------:R-:W-:Y:S02]  /*2570*/  @P0 VIADD R6, R6, 0x1 ;  /* 0x0000000106060836 */ /* 0x000fe40000000000 */
[----:B---3--:R-:W-:-:S04]  /*2580*/  IMAD.MOV R17, RZ, RZ, -R13 ;  /* 0x000000ffff117224 */ /* 0x008fc800078e0a0d */
[----:B------:R-:W-:Y:S01]  /*2590*/  @!P2 IMAD.MOV R6, RZ, RZ, -R6 ;  /* 0x000000ffff06a224 */ /* 0x000fe200078e0a06 */
[----:B------:R-:W-:Y:S01]  /*25a0*/  @!P1 LOP3.LUT R6, RZ, R8, RZ, 0x33, !PT ;  /* 0x00000008ff069212 */ /* 0x000fe200078e33ff */
[----:B------:R-:W-:-:S03]  /*25b0*/  IMAD R17, R17, R4, RZ ;  /* 0x0000000411117224 */ /* 0x000fc600078e02ff */
[----:B------:R-:W-:Y:S01]  /*25c0*/  IABS R10, R6 ;  /* 0x00000006000a7213 */ /* 0x000fe20000000000 */
[----:B------:R-:W-:Y:S01]  /*25d0*/  IMAD.HI.U32 R12, R13, R17, R12 ;  /* 0x000000110d0c7227 */ /* 0x000fe200078e000c */
[----:B0-----:R-:W0:Y:S03]  /*25e0*/  MUFU.RCP R14, R14 ;  /* 0x0000000e000e7308 */ /* 0x001e260000001000 */
[----:B------:R-:W-:-:S04]  /*25f0*/  IMAD.MOV.U32 R13, RZ, RZ, R10 ;  /* 0x000000ffff0d7224 */ /* 0x000fc800078e000a */
[----:B------:R-:W-:-:S04]  /*2600*/  IMAD.HI.U32 R12, R12, R13, RZ ;  /* 0x0000000d0c0c7227 */ /* 0x000fc800078e00ff */
[----:B------:R-:W-:-:S04]  /*2610*/  IMAD.MOV R10, RZ, RZ, -R12 ;  /* 0x000000ffff0a7224 */ /* 0x000fc800078e0a0c */
[----:B------:R-:W-:Y:S01]  /*2620*/  IMAD R13, R4, R10, R13 ;  /* 0x0000000a040d7224 */ /* 0x000fe200078e020d */
[----:B------:R-:W-:Y:S01]  /*2630*/  IABS R10, R0 ;  /* 0x00000000000a7213 */ /* 0x000fe20000000000 */
[----:B0-----:R-:W-:-:S03]  /*2640*/  VIADD R16, R14, 0xffffffe ;  /* 0x0ffffffe0e107836 */ /* 0x001fc60000000000 */
[----:B------:R-:W-:Y:S01]  /*2650*/  ISETP.GT.U32.AND P1, PT, R4, R13, PT ;  /* 0x0000000d0400720c */ /* 0x000fe20003f24070 */
[----:B------:R0:W1:Y:S02]  /*2660*/  F2I.FTZ.U32.TRUNC.NTZ R17, R16 ;  /* 0x0000001000117305 */ /* 0x000064000021f000 */
        /* <DEDUP_REMOVED lines=10> */
[----:B------:R-:W-:Y:S02]  /*2710*/  IMAD.HI.U32 R13, R17, R13, R16 ;  /* 0x0000000d110d7227 */ /* 0x000fe400078e0010 */
[----:B------:R-:W0:Y:S02]  /*2720*/  I2F.RP R16, R10 ;  /* 0x0000000a00107306 */ /* 0x000e240000209400 */
[----:B------:R-:W-:Y:S01]  /*2730*/  @!P2 IMAD.MOV R12, RZ, RZ, -R12 ;  /* 0x000000ffff0ca224 */ /* 0x000fe200078e0a0c */
[----:B------:R-:W-:-:S04]  /*2740*/  @!P1 LOP3.LUT R12, RZ, R11, RZ, 0x33, !PT ;  /* 0x0000000bff0c9212 */ /* 0x000fc800078e33ff */
[----:B------:R-:W-:Y:S01]  /*2750*/  IABS R4, R12 ;  /* 0x0000000c00047213 */ /* 0x000fe20000000000 */
[----:B------:R-:W-:-:S04]  /*2760*/  IMAD.MOV R18, RZ, RZ, -R12 ;  /* 0x000000ffff127224 */ /* 0x000fc800078e0a0c */
[----:B------:R-:W-:Y:S01]  /*2770*/  IMAD.HI.U32 R13, R13, R4, RZ ;  /* 0x000000040d0d7227 */ /* 0x000fe200078e00ff */
[----:B0-----:R-:W0:Y:S03]  /*2780*/  MUFU.RCP R16, R16 ;  /* 0x0000001000107308 */ /* 0x001e260000001000 */
[----:B------:R-:W-:Y:S02]  /*2790*/  IMAD.MOV R14, RZ, RZ, -R13 ;  /* 0x000000ffff0e7224 */ /* 0x000fe400078e0a0d */
[----:B------:R-:W-:Y:S02]  /*27a0*/  IMAD R11, R11, R18, R6 ;  /* 0x000000120b0b7224 */ /* 0x000fe400078e0206 */
[----:B------:R-:W-:-:S05]  /*27b0*/  IMAD R4, R5, R14, R4 ;  /* 0x0000000e05047224 */ /* 0x000fca00078e0204 */
[----:B------:R-:W-:-:S13]  /*27c0*/  ISETP.GT.U32.AND P1, PT, R5, R4, PT ;  /* 0x000000040500720c */ /* 0x000fda0003f24070 */
        /* <DEDUP_REMOVED lines=8> */
[----:B------:R-:W-:-:S06]  /*2850*/  @P0 VIADD R13, R13, 0x1 ;  /* 0x000000010d0d0836 */ /* 0x000fcc0000000000 */
[----:B------:R-:W-:Y:S01]  /*2860*/  @!P2 IMAD.MOV R13, RZ, RZ, -R13 ;  /* 0x000000ffff0da224 */ /* 0x000fe200078e0a0d */
[----:B------:R-:W-:Y:S01]  /*2870*/  @!P1 LOP3.LUT R13, RZ, R7, RZ, 0x33, !PT ;  /* 0x00000007ff0d9212 */ /* 0x000fe200078e33ff */
[----:B0-----:R-:W-:-:S04]  /*2880*/  IMAD.MOV R17, RZ, RZ, -R5 ;  /* 0x000000ffff117224 */ /* 0x001fc800078e0a05 */
[----:B------:R-:W-:Y:S02]  /*2890*/  IMAD.MOV R4, RZ, RZ, -R13 ;  /* 0x000000ffff047224 */ /* 0x000fe400078e0a0d */
[----:B------:R-:W-:Y:S02]  /*28a0*/  IMAD R17, R17, R10, RZ ;  /* 0x0000000a11117224 */ /* 0x000fe400078e02ff */
[----:B------:R-:W-:Y:S01]  /*28b0*/  IMAD R7, R7, R4, R12 ;  /* 0x0000000407077224 */ /* 0x000fe200078e020c */
[----:B------:R-:W-:Y:S01]  /*28c0*/  IABS R4, R0 ;  /* 0x0000000000047213 */ /* 0x000fe20000000000 */
[----:B------:R-:W-:-:S03]  /*28d0*/  IMAD.MOV R12, RZ, RZ, -R15 ;  /* 0x000000ffff0c7224 */ /* 0x000fc600078e0a0f */
[----:B------:R-:W-:Y:S01]  /*28e0*/  IABS R14, R7 ;  /* 0x00000007000e7213 */ /* 0x000fe20000000000 */
[----:B------:R-:W-:Y:S02]  /*28f0*/  IMAD.MOV R16, RZ, RZ, -R4 ;  /* 0x000000ffff107224 */ /* 0x000fe400078e0a04 */
[----:B------:R-:W-:Y:S02]  /*2900*/  IMAD.MOV.U32 R4, RZ, RZ, RZ ;  /* 0x000000ffff047224 */ /* 0x000fe400078e00ff */
[----:B------:R-:W-:Y:S02]  /*2910*/  IMAD R12, R9, R12, R2 ;  /* 0x0000000c090c7224 */ /* 0x000fe400078e0202 */
[----:B------:R-:W-:-:S04]  /*2920*/  IMAD.HI.U32 R4, R5, R17, R4 ;  /* 0x0000001105047227 */ /* 0x000fc800078e0004 */
[----:B------:R-:W-:Y:S02]  /*2930*/  IMAD.MOV.U32 R17, RZ, RZ, R14 ;  /* 0x000000ffff117224 */ /* 0x000fe400078e000e */
[----:B--2---:R-:W-:Y:S02]  /*2940*/  IMAD R21, R12, UR20, -R21 ;  /* 0x000000140c157c24 */ /* 0x004fe4000f8e0a15 */
[----:B------:R-:W-:Y:S02]  /*2950*/  IMAD.HI.U32 R14, R4, R17, RZ ;  /* 0x00000011040e7227 */ /* 0x000fe400078e00ff */
[----:B------:R-:W0:Y:S02]  /*2960*/  LDC.64 R4, c[0x0][0x2a8] ;  /* 0x0000aa00ff047b82 */ /* 0x000e240000000a00 */
[----:B------:R-:W-:Y:S02]  /*2970*/  IMAD R17, R14, R16, R17 ;  /* 0x000000100e117224 */ /* 0x000fe400078e0211 */
[----:B------:R-:W-:-:S02]  /*2980*/  IMAD.MOV R16, RZ, RZ, -R6 ;  /* 0x000000ffff107224 */ /* 0x000fc400078e0a06 */
[C---:B------:R-:W-:Y:S01]  /*2990*/  VIADD R6, R21.reuse, 0x1 ;  /* 0x0000000115067836 */ /* 0x040fe20000000000 */
[----:B------:R-:W-:Y:S01]  /*29a0*/  ISETP.GT.U32.AND P0, PT, R10, R17, PT ;  /* 0x000000110a00720c */ /* 0x000fe20003f04070 */
[----:B------:R-:W-:Y:S02]  /*29b0*/  IMAD R8, R8, R16, R15 ;  /* 0x0000001008087224 */ /* 0x000fe400078e020f */
[----:B------:R-:W-:-:S05]  /*29c0*/  IMAD R16, R21, UR25, RZ ;  /* 0x0000001915107c24 */ /* 0x000fca000f8e02ff */
[----:B------:R-:W-:-:S05]  /*29d0*/  SHF.R.S32.HI R18, RZ, 0x1f, R16 ;  /* 0x0000001fff127819 */ /* 0x000fca0000011410 */
[----:B------:R-:W-:Y:S02]  /*29e0*/  @!P0 IMAD.IADD R17, R17, 0x1, -R10 ;  /* 0x0000000111118824 */ /* 0x000fe400078e0a0a */
[----:B------:R-:W-:Y:S02]  /*29f0*/  @!P0 VIADD R14, R14, 0x1 ;  /* 0x000000010e0e8836 */ /* 0x000fe40000000000 */
[----:B0-----:R-:W-:Y:S01]  /*2a00*/  IMAD R20, R8, R5, -R20 ;  /* 0x0000000508147224 */ /* 0x001fe200078e0a14 */
[----:B------:R-:W-:Y:S01]  /*2a10*/  ISETP.GE.U32.AND P1, PT, R17, R10, PT ;  /* 0x0000000a1100720c */ /* 0x000fe20003f26070 */
[----:B------:R-:W-:Y:S01]  /*2a20*/  IMAD R25, R11, R4, -UR21 ;  /* 0x800000150b197e24 */ /* 0x000fe2000f8e0204 */
[----:B------:R-:W-:Y:S01]  /*2a30*/  LOP3.LUT R5, R7, R0, RZ, 0x3c, !PT ;  /* 0x0000000007057212 */ /* 0x000fe200078e3cff */
[C---:B------:R-:W-:Y:S02]  /*2a40*/  IMAD R10, R20.reuse, UR24, RZ ;  /* 0x00000018140a7c24 */ /* 0x040fe4000f8e02ff */
[----:B------:R-:W-:Y:S01]  /*2a50*/  IMAD R9, R25, UR23, RZ ;  /* 0x0000001719097c24 */ /* 0x000fe2000f8e02ff */
[----:B------:R-:W-:-:S02]  /*2a60*/  LOP3.LUT R4, R20, R25, RZ, 0xfc, !PT ;  /* 0x0000001914047212 */ /* 0x000fc400078efcff */
[----:B------:R-:W-:Y:S02]  /*2a70*/  ISETP.GE.AND P2, PT, R5, RZ, PT ;  /* 0x000000ff0500720c */ /* 0x000fe40003f46270 */
[----:B------:R-:W-:Y:S02]  /*2a80*/  ISETP.GE.AND P0, PT, R25, UR28, PT ;  /* 0x0000001c19007c0c */ /* 0x000fe4000bf06270 */
[----:B------:R-:W-:Y:S01]  /*2a90*/  LOP3.LUT R5, R4, R21, RZ, 0xfc, !PT ;  /* 0x0000001504057212 */ /* 0x000fe200078efcff */
[----:B------:R-:W-:Y:S01]  /*2aa0*/  @P1 VIADD R14, R14, 0x1 ;  /* 0x000000010e0e1836 */ /* 0x000fe20000000000 */
[----:B------:R-:W-:Y:S02]  /*2ab0*/  SHF.R.S32.HI R17, RZ, 0x1f, R10 ;  /* 0x0000001fff117819 */ /* 0x000fe4000001140a */
[----:B------:R-:W-:Y:S01]  /*2ac0*/  ISETP.LT.OR P1, PT, R5, RZ, P0 ;  /* 0x000000ff0500720c */ /* 0x000fe20000721670 */
[----:B------:R-:W-:Y:S02]  /*2ad0*/  IMAD.MOV.U32 R5, RZ, RZ, R14 ;  /* 0x000000ffff057224 */ /* 0x000fe400078e000e */
[----:B------:R-:W0:Y:S01]  /*2ae0*/  LDC.64 R14, c[0x0][0x270] ;  /* 0x00009c00ff0e7b82 */ /* 0x000e220000000a00 */
[----:B------:R-:W-:Y:S01]  /*2af0*/  ISETP.GE.OR P1, PT, R20, UR29, P1 ;  /* 0x0000001d14007c0c */ /* 0x000fe20008f26670 */
[----:B------:R-:W-:Y:S01]  /*2b00*/  @!P2 IMAD.MOV R5, RZ, RZ, -R5 ;  /* 0x000000ffff05a224 */ /* 0x000fe200078e0a05 */
[----:B------:R-:W-:-:S02]  /*2b10*/  @!P4 LOP3.LUT R5, RZ, R0, RZ, 0x33, !PT ;  /* 0x00000000ff05c212 */ /* 0x000fc400078e33ff */
[----:B------:R-:W-:Y:S02]  /*2b20*/  IADD3 R22, P2, P3, R9, R10, R16 ;  /* 0x0000000a09167210 */ /* 0x000fe40007b5e010 */
[----:B------:R-:W-:Y:S01]  /*2b30*/  SHF.R.S32.HI R16, RZ, 0x1f, R9 ;  /* 0x0000001fff107819 */ /* 0x000fe20000011409 */
[----:B------:R-:W-:Y:S01]  /*2b40*/  IMAD R9, R13, UR31, RZ ;  /* 0x0000001f0d097c24 */ /* 0x000fe2000f8e02ff */
[----:B------:R-:W-:Y:S01]  /*2b50*/  ISETP.GE.OR P1, PT, R21, UR30, P1 ;  /* 0x0000001e15007c0c */ /* 0x000fe20008f26670 */
[----:B------:R-:W-:Y:S01]  /*2b60*/  IMAD R10, R5, UR22, RZ ;  /* 0x00000016050a7c24 */ /* 0x000fe2000f8e02ff */
[----:B------:R-:W-:Y:S02]  /*2b70*/  IADD3.X R16, R16, R17, R18, P2, P3 ;  /* 0x0000001110107210 */ /* 0x000fe400017e6412 */
[--C-:B------:R-:W-:Y:S02]  /*2b80*/  SHF.R.S32.HI R5, RZ, 0x1f, R9.reuse ;  /* 0x0000001fff057819 */ /* 0x100fe40000011409 */
[----:B------:R-:W-:Y:S01]  /*2b90*/  IADD3 R22, P3, P4, R10, R22, R9 ;  /* 0x000000160a167210 */ /* 0x000fe20007c7e009 */
[----:B------:R-:W-:Y:S01]  /*2ba0*/  IMAD R9, R7, UR19, RZ ;  /* 0x0000001307097c24 */ /* 0x000fe2000f8e02ff */
[----:B------:R-:W-:-:S02]  /*2bb0*/  SHF.R.S32.HI R10, RZ, 0x1f, R10 ;  /* 0x0000001fff0a7819 */ /* 0x000fc4000001140a */
[----:B------:R-:W-:Y:S02]  /*2bc0*/  LOP3.LUT R17, R4, R6, RZ, 0xfc, !PT ;  /* 0x0000000604117212 */ /* 0x000fe400078efcff */
[----:B------:R-:W-:Y:S02]  /*2bd0*/  IADD3.X R5, R10, R16, R5, P3, P4 ;  /* 0x000000100a057210 */ /* 0x000fe40001fe8405 */
[C---:B------:R-:W-:Y:S01]  /*2be0*/  LEA R16, P3, R22.reuse, UR26, 0x2 ;  /* 0x0000001a16107c11 */ /* 0x040fe2000f8610ff */
[----:B0-----:R-:W-:Y:S01]  /*2bf0*/  IMAD.WIDE R14, R9, 0x4, R14 ;  /* 0x00000004090e7825 */ /* 0x001fe200078e020e */
[----:B------:R-:W-:Y:S02]  /*2c00*/  ISETP.LT.OR P2, PT, R17, RZ, P0 ;  /* 0x000000ff1100720c */ /* 0x000fe40000741670 */
[----:B------:R-:W-:Y:S01]  /*2c10*/  LEA.HI.X R17, R22, UR27, R5, 0x2, P3 ;  /* 0x0000001b16117c11 */ /* 0x000fe200098f1405 */
[----:B------:R-:W-:Y:S01]  /*2c20*/  VIADD R9, R21, 0x2 ;  /* 0x0000000215097836 */ /* 0x000fe20000000000 */
[----:B------:R-:W-:Y:S01]  /*2c30*/  ISETP.GE.OR P2, PT, R20, UR29, P2 ;  /* 0x0000001d14007c0c */ /* 0x000fe20009746670 */
[----:B------:R-:W2:Y:S03]  /*2c40*/  @!P1 LDG.E R10, desc[UR12][R14.64] ;  /* 0x0000000c0e0a9981 */ /* 0x000ea6000c1e1900 */
[----:B------:R-:W-:Y:S01]  /*2c50*/  ISETP.GE.OR P3, PT, R6, UR30, P2 ;  /* 0x0000001e06007c0c */ /* 0x000fe20009766670 */
[----:B------:R-:W2:-:S12]  /*2c60*/  @!P1 LDG.E R19, desc[UR12][R16.64] ;  /* 0x0000000c10139981 */ /* 0x000e98000c1e1900 */
[----:B------:R-:W3:Y:S04]  /*2c70*/  @!P3 LDG.E R18, desc[UR12][R14.64+0x4] ;  /* 0x0000040c0e12b981 */ /* 0x000ee8000c1e1900 */
[----:B------:R-:W3:Y:S01]  /*2c80*/  @!P3 LDG.E R27, desc[UR12][R16.64+0x4] ;  /* 0x0000040c101bb981 */ /* 0x000ee2000c1e1900 */
[----:B------:R-:W-:-:S04]  /*2c90*/  LOP3.LUT R4, R4, R9, RZ, 0xfc, !PT ;  /* 0x0000000904047212 */ /* 0x000fc800078efcff */
[----:B------:R-:W-:-:S04]  /*2ca0*/  ISETP.LT.OR P2, PT, R4, RZ, P0 ;  /* 0x000000ff0400720c */ /* 0x000fc80000741670 */
[----:B------:R-:W-:-:S04]  /*2cb0*/  ISETP.GE.OR P2, PT, R20, UR29, P2 ;  /* 0x0000001d14007c0c */ /* 0x000fc80009746670 */
[----:B------:R-:W-:-:S13]  /*2cc0*/  ISETP.GE.OR P2, PT, R9, UR30, P2 ;  /* 0x0000001e09007c0c */ /* 0x000fda0009746670 */
[----:B------:R0:W4:Y:S04]  /*2cd0*/  @!P2 LDG.E R23, desc[UR12][R16.64+0x8] ;  /* 0x0000080c1017a981 */ /* 0x000128000c1e1900 */
[----:B------:R-:W4:Y:S01]  /*2ce0*/  @!P2 LDG.E R26, desc[UR12][R14.64+0x8] ;  /* 0x0000080c0e1aa981 */ /* 0x000f22000c1e1900 */
[----:B------:R-:W-:Y:S02]  /*2cf0*/  VIADD R24, R20, 0x1 ;  /* 0x0000000114187836 */ /* 0x000fe40000000000 */
[----:B------:R-:W-:Y:S01]  /*2d00*/  IMAD.MOV.U32 R4, RZ, RZ, RZ ;  /* 0x000000ffff047224 */ /* 0x000fe200078e00ff */
[----:B0-----:R-:W-:-:S04]  /*2d10*/  IADD3 R16, P4, R22, UR15, RZ ;  /* 0x0000000f16107c10 */ /* 0x001fc8000ff9e0ff */
[----:B------:R-:W-:Y:S01]  /*2d20*/  IADD3.X R17, R5, UR16, RZ, P4, !PT ;  /* 0x0000001005117c10 */ /* 0x000fe2000a7fe4ff */
[----:B--2---:R-:W-:Y:S01]  /*2d30*/  @!P1 FFMA.FTZ R4, R10, R19, RZ ;  /* 0x000000130a049223 */ /* 0x004fe200000100ff */
[----:B------:R-:W-:-:S04]  /*2d40*/  LOP3.LUT R10, R24, R25, RZ, 0xfc, !PT ;  /* 0x00000019180a7212 */ /* 0x000fc800078efcff */
[----:B------:R-:W-:-:S04]  /*2d50*/  LOP3.LUT R19, R10, R21, RZ, 0xfc, !PT ;  /* 0x000000150a137212 */ /* 0x000fc800078efcff */
[----:B------:R-:W-:-:S04]  /*2d60*/  ISETP.LT.OR P1, PT, R19, RZ, P0 ;  /* 0x000000ff1300720c */ /* 0x000fc80000721670 */
[----:B------:R-:W-:Y:S01]  /*2d70*/  ISETP.GE.OR P1, PT, R24, UR29, P1 ;  /* 0x0000001d18007c0c */ /* 0x000fe20008f26670 */
[----:B---3--:R-:W-:Y:S01]  /*2d80*/  @!P3 FFMA.FTZ R4, R27, R18, R4 ;  /* 0x000000121b04b223 */ /* 0x008fe20000010004 */
[----:B------:R-:W-:Y:S02]  /*2d90*/  LOP3.LUT R18, R10, R6, RZ, 0xfc, !PT ;  /* 0x000000060a127212 */ /* 0x000fe400078efcff */
[----:B------:R-:W-:Y:S02]  /*2da0*/  ISETP.GE.OR P1, PT, R21, UR30, P1 ;  /* 0x0000001e15007c0c */ /* 0x000fe40008f26670 */
[----:B------:R-:W-:Y:S02]  /*2db0*/  ISETP.LT.OR P3, PT, R18, RZ, P0 ;  /* 0x000000ff1200720c */ /* 0x000fe40000761670 */
[----:B------:R-:W-:Y:S02]  /*2dc0*/  LEA R18, P4, R16, UR26, 0x2 ;  /* 0x0000001a10127c11 */ /* 0x000fe4000f8810ff */
[----:B------:R-:W-:-:S02]  /*2dd0*/  ISETP.GE.OR P3, PT, R24, UR29, P3 ;  /* 0x0000001d18007c0c */ /* 0x000fc40009f66670 */
[----:B------:R-:W-:Y:S02]  /*2de0*/  LEA.HI.X R19, R16, UR27, R17, 0x2, P4 ;  /* 0x0000001b10137c11 */ /* 0x000fe4000a0f1411 */
[----:B------:R-:W-:-:S03]  /*2df0*/  ISETP.GE.OR P3, PT, R6, UR30, P3 ;  /* 0x0000001e06007c0c */ /* 0x000fc60009f66670 */
[----:B------:R-:W2:Y:S04]  /*2e00*/  @!P1 LDG.E R28, desc[UR12][R14.64+0xc] ;  /* 0x00000c0c0e1c9981 */ /* 0x000ea8000c1e1900 */
[----:B------:R-:W2:Y:S06]  /*2e10*/  @!P1 LDG.E R27, desc[UR12][R18.64+0x8] ;  /* 0x0000080c121b9981 */ /* 0x000eac000c1e1900 */
        /* <DEDUP_REMOVED lines=12> */
[----:B---3--:R-:W-:-:S03]  /*2ee0*/  @!P3 FFMA.FTZ R4, R17, R16, R4 ;  /* 0x000000101104b223 */ /* 0x008fc60000010004 */
[----:B------:R-:W-:Y:S01]  /*2ef0*/  IADD3 R17, P3, R10, UR15, RZ ;  /* 0x0000000f0a117c10 */ /* 0x000fe2000ff7e0ff */
[----:B------:R-:W-:Y:S01]  /*2f00*/  VIADD R10, R20, 0x2 ;  /* 0x00000002140a7836 */ /* 0x000fe20000000000 */
[----:B------:R-:W-:-:S04]  /*2f10*/  IADD3.X R28, R5, UR16, RZ, P1, P4 ;  /* 0x00000010051c7c10 */ /* 0x000fc80008fe84ff */
[----:B0-----:R-:W-:Y:S02]  /*2f20*/  LOP3.LUT R18, R10, R25, RZ, 0xfc, !PT ;  /* 0x000000190a127212 */ /* 0x001fe400078efcff */
[----:B------:R-:W-:Y:S02]  /*2f30*/  IADD3.X R28, R28, UR16, RZ, P3, !PT ;  /* 0x000000101c1c7c10 */ /* 0x000fe40009ffe4ff */
[C---:B------:R-:W-:Y:S02]  /*2f40*/  LEA R16, P1, R17.reuse, UR26, 0x2 ;  /* 0x0000001a11107c11 */ /* 0x040fe4000f8210ff */
[----:B------:R-:W-:Y:S02]  /*2f50*/  LOP3.LUT R19, R18, R21, RZ, 0xfc, !PT ;  /* 0x0000001512137212 */ /* 0x000fe400078efcff */
[----:B------:R-:W-:Y:S02]  /*2f60*/  LEA.HI.X R17, R17, UR27, R28, 0x2, P1 ;  /* 0x0000001b11117c11 */ /* 0x000fe400088f141c */
[----:B------:R-:W-:-:S02]  /*2f70*/  ISETP.LT.OR P1, PT, R19, RZ, P0 ;  /* 0x000000ff1300720c */ /* 0x000fc40000721670 */
[----:B------:R-:W-:Y:S02]  /*2f80*/  LOP3.LUT R19, R18, R6, RZ, 0xfc, !PT ;  /* 0x0000000612137212 */ /* 0x000fe400078efcff */
[C---:B------:R-:W-:Y:S02]  /*2f90*/  ISETP.GE.OR P1, PT, R10.reuse, UR29, P1 ;  /* 0x0000001d0a007c0c */ /* 0x040fe40008f26670 */
        /* <DEDUP_REMOVED lines=27> */
[----:B----4-:R-:W-:-:S03]  /*3150*/  @!P2 FFMA.FTZ R4, R19, R26, R4 ;  /* 0x0000001a1304a223 */ /* 0x010fc60000010004 */
[----:B------:R-:W-:Y:S02]  /*3160*/  @!P1 IADD3.X R26, R5, UR10, RZ, P3, !PT ;  /* 0x0000000a051a9c10 */ /* 0x000fe40009ffe4ff */
[----:B------:R-:W-:-:S04]  /*3170*/  @!P1 LEA R16, P2, R17, UR26, 0x2 ;  /* 0x0000001a11109c11 */ /* 0x000fc8000f8410ff */
[----:B------:R-:W-:Y:S02]  /*3180*/  @!P1 LEA.HI.X R17, R17, UR27, R26, 0x2, P2 ;  /* 0x0000001b11119c11 */ /* 0x000fe400090f141a */
[----:B------:R-:W2:Y:S04]  /*3190*/  @!P1 LDG.E R26, desc[UR12][R14.64+0x24] ;  /* 0x0000240c0e1a9981 */ /* 0x000ea8000c1e1900 */
[----:B------:R0:W2:Y:S01]  /*31a0*/  @!P1 LDG.E R19, desc[UR12][R16.64] ;  /* 0x0000000c10139981 */ /* 0x0000a2000c1e1900 */
        /* <DEDUP_REMOVED lines=8> */
[----:B------:R-:W-:-:S04]  /*3230*/  @!P2 IADD3 R18, P4, R22, UR17, RZ ;  /* 0x000000111612ac10 */ /* 0x000fc8000ff9e0ff */
[----:B0-----:R-:W-:Y:S02]  /*3240*/  @!P2 IADD3.X R17, R5, UR10, RZ, P4, !PT ;  /* 0x0000000a0511ac10 */ /* 0x001fe4000a7fe4ff */
[C---:B------:R-:W-:Y:S01]  /*3250*/  @!P2 LEA R16, P4, R18.reuse, UR26, 0x2 ;  /* 0x0000001a1210ac11 */ /* 0x040fe2000f8810ff */
[----:B------:R-:W3:Y:S03]  /*3260*/  @!P3 LDG.E R27, desc[UR12][R14.64+0x2c] ;  /* 0x00002c0c0e1bb981 */ /* 0x000ee6000c1e1900 */
[----:B------:R-:W-:-:S06]  /*3270*/  @!P2 LEA.HI.X R17, R18, UR27, R17, 0x2, P4 ;  /* 0x0000001b1211ac11 */ /* 0x000fcc000a0f1411 */
[----:B------:R0:W4:Y:S01]  /*3280*/  @!P2 LDG.E R17, desc[UR12][R16.64+0x4] ;  /* 0x0000040c1011a981 */ /* 0x000122000c1e1900 */
[----:B--2---:R-:W-:Y:S01]  /*3290*/  @!P1 FFMA.FTZ R4, R19, R26, R4 ;  /* 0x0000001a13049223 */ /* 0x004fe20000010004 */
[----:B------:R-:W-:Y:S02]  /*32a0*/  @!P3 IADD3 R19, P1, R22, UR17, RZ ;  /* 0x000000111613bc10 */ /* 0x000fe4000ff3e0ff */
[----:B------:R-:W4:Y:S02]  /*32b0*/  @!P2 LDG.E R26, desc[UR12][R14.64+0x28] ;  /* 0x0000280c0e1aa981 */ /* 0x000f24000c1e1900 */
[----:B------:R-:W-:Y:S02]  /*32c0*/  @!P3 IADD3.X R28, R5, UR10, RZ, P1, !PT ;  /* 0x0000000a051cbc10 */ /* 0x000fe40008ffe4ff */
[----:B------:R-:W-:-:S04]  /*32d0*/  @!P3 LEA R18, P1, R19, UR26, 0x2 ;  /* 0x0000001a1312bc11 */ /* 0x000fc8000f8210ff */
[----:B------:R-:W-:-:S06]  /*32e0*/  @!P3 LEA.HI.X R19, R19, UR27, R28, 0x2, P1 ;  /* 0x0000001b1313bc11 */ /* 0x000fcc00088f141c */
[----:B------:R-:W3:Y:S01]  /*32f0*/  @!P3 LDG.E R19, desc[UR12][R18.64+0x8] ;  /* 0x0000080c1213b981 */ /* 0x000ee2000c1e1900 */
[----:B0-----:R-:W-:Y:S02]  /*3300*/  IMAD.U32 R16, RZ, RZ, UR16 ;  /* 0x00000010ff107e24 */ /* 0x001fe4000f8e00ff */
[----:B----4-:R-:W-:Y:S01]  /*3310*/  @!P2 FFMA.FTZ R4, R17, R26, R4 ;  /* 0x0000001a1104a223 */ /* 0x010fe20000010004 */
[----:B------:R-:W-:-:S04]  /*3320*/  LOP3.LUT R26, R24, R23, RZ, 0xfc, !PT ;  /* 0x00000017181a7212 */ /* 0x000fc800078efcff */
[----:B------:R-:W-:-:S04]  /*3330*/  LOP3.LUT R28, R26, R21, RZ, 0xfc, !PT ;  /* 0x000000151a1c7212 */ /* 0x000fc800078efcff */
[----:B------:R-:W-:Y:S01]  /*3340*/  ISETP.LT.OR P1, PT, R28, RZ, P0 ;  /* 0x000000ff1c00720c */ /* 0x000fe20000721670 */
[----:B---3--:R-:W-:Y:S01]  /*3350*/  @!P3 FFMA.FTZ R4, R19, R27, R4 ;  /* 0x0000001b1304b223 */ /* 0x008fe20000010004 */
[----:B------:R-:W-:Y:S02]  /*3360*/  IMAD.U32 R27, RZ, RZ, UR15 ;  /* 0x0000000fff1b7e24 */ /* 0x000fe4000f8e00ff */
[----:B------:R-:W-:-:S03]  /*3370*/  ISETP.GE.OR P1, PT, R24, UR29, P1 ;  /* 0x0000001d18007c0c */ /* 0x000fc60008f26670 */
        /* <DEDUP_REMOVED lines=17> */
[----:B------:R-:W-:-:S13]  /*3490*/  ISETP.GE.OR P1, PT, R9, UR30, P3 ;  /* 0x0000001e09007c0c */ /* 0x000fda0009f26670 */
[----:B------:R-:W3:Y:S01]  /*34a0*/  @!P1 LDG.E R29, desc[UR12][R16.64+0x10] ;  /* 0x0000100c101d9981 */ /* 0x000ee2000c1e1900 */
[----:B--2---:R-:W-:Y:S01]  /*34b0*/  @!P2 FFMA.FTZ R4, R19, R26, R4 ;  /* 0x0000001a1304a223 */ /* 0x004fe20000010004 */
[----:B------:R-:W-:-:S05]  /*34c0*/  IMAD.U32 R26, RZ, RZ, UR15 ;  /* 0x0000000fff1a7e24 */ /* 0x000fca000f8e00ff */
[----:B------:R-:W-:Y:S02]  /*34d0*/  IADD3 R27, P2, P3, R26, 0x2, R27 ;  /* 0x000000021a1b7810 */ /* 0x000fe40007b5e01b */
[----:B------:R-:W-:Y:S02]  /*34e0*/  LOP3.LUT R26, R10, R23, RZ, 0xfc, !PT ;  /* 0x000000170a1a7212 */ /* 0x000fe400078efcff */
[----:B------:R-:W-:Y:S01]  /*34f0*/  IADD3.X R28, RZ, UR16, R18, P2, P3 ;  /* 0x00000010ff1c7c10 */ /* 0x000fe200097e6412 */
[----:B------:R-:W3:Y:S01]  /*3500*/  @!P1 LDG.E R23, desc[UR12][R14.64+0x38] ;  /* 0x0000380c0e179981 */ /* 0x000ee2000c1e1900 */
[----:B------:R-:W-:-:S04]  /*3510*/  LEA R18, P2, R27, UR26, 0x2 ;  /* 0x0000001a1b127c11 */ /* 0x000fc8000f8410ff */
[----:B------:R-:W-:Y:S02]  /*3520*/  LEA.HI.X R19, R27, UR27, R28, 0x2, P2 ;  /* 0x0000001b1b137c11 */ /* 0x000fe400090f141c */
[----:B------:R-:W-:-:S04]  /*3530*/  LOP3.LUT R27, R26, R21, RZ, 0xfc, !PT ;  /* 0x000000151a1b7212 */ /* 0x000fc800078efcff */
        /* <DEDUP_REMOVED lines=10> */
[----:B------:R-:W-:-:S04]  /*35e0*/  LOP3.LUT R26, R26, R9, RZ, 0xfc, !PT ;  /* 0x000000091a1a7212 */ /* 0x000fc800078efcff */
[----:B------:R-:W-:-:S04]  /*35f0*/  ISETP.LT.OR P0, PT, R26, RZ, P0 ;  /* 0x000000ff1a00720c */ /* 0x000fc80000701670 */
[----:B------:R-:W-:Y:S01]  /*3600*/  ISETP.GE.OR P0, PT, R10, UR29, P0 ;  /* 0x0000001d0a007c0c */ /* 0x000fe20008706670 */
[----:B--2---:R-:W-:Y:S02]  /*3610*/  @!P2 FFMA.FTZ R4, R17, R16, R4 ;  /* 0x000000101104a223 */ /* 0x004fe40000010004 */
[----:B------:R-:W2:Y:S04]  /*3620*/  @!P1 LDG.E R16, desc[UR12][R14.64+0x40] ;  /* 0x0000400c0e109981 */ /* 0x000ea8000c1e1900 */
[----:B------:R-:W2:Y:S01]  /*3630*/  @!P1 LDG.E R17, desc[UR12][R18.64+0xc] ;  /* 0x00000c0c12119981 */ /* 0x000ea2000c1e1900 */
[----:B------:R-:W-:-:S13]  /*3640*/  ISETP.GE.OR P2, PT, R9, UR30, P0 ;  /* 0x0000001e09007c0c */ /* 0x000fda0008746670 */
[----:B------:R0:W3:Y:S04]  /*3650*/  @!P2 LDG.E R27, desc[UR12][R18.64+0x10] ;  /* 0x0000100c121ba981 */ /* 0x0000e8000c1e1900 */
[----:B------:R-:W3:Y:S01]  /*3660*/  @!P2 LDG.E R23, desc[UR12][R14.64+0x44] ;  /* 0x0000440c0e17a981 */ /* 0x000ee2000c1e1900 */
[----:B------:R-:W-:Y:S02]  /*3670*/  IMAD.U32 R29, RZ, RZ, UR6 ;  /* 0x00000006ff1d7e24 */ /* 0x000fe4000f8e00ff */
[----:B------:R-:W-:-:S03]  /*3680*/  IMAD.U32 R26, RZ, RZ, UR7 ;  /* 0x00000007ff1a7e24 */ /* 0x000fc6000f8e00ff */
[----:B------:R-:W-:Y:S01]  /*3690*/  IADD3 R22, P0, P3, R29, UR17, R22 ;  /* 0x000000111d167c10 */ /* 0x000fe2000fb1e016 */
[----:B------:R-:W-:-:S03]  /*36a0*/  VIADD R25, R25, 0x2 ;  /* 0x0000000219197836 */ /* 0x000fc60000000000 */
[----:B------:R-:W-:Y:S02]  /*36b0*/  IADD3.X R5, R26, UR10, R5, P0, P3 ;  /* 0x0000000a1a057c10 */ /* 0x000fe400087e6405 */
[----:B------:R-:W-:Y:S02]  /*36c0*/  IADD3 R26, P0, R22, UR17, RZ ;  /* 0x00000011161a7c10 */ /* 0x000fe4000ff1e0ff */
[----:B0-----:R-:W-:-:S04]  /*36d0*/  LOP3.LUT R18, R20, R25, RZ, 0xfc, !PT ;  /* 0x0000001914127212 */ /* 0x001fc800078efcff */
[----:B------:R-:W-:Y:S01]  /*36e0*/  LOP3.LUT R19, R18, R21, RZ, 0xfc, !PT ;  /* 0x0000001512137212 */ /* 0x000fe200078efcff */
[----:B--2---:R-:W-:Y:S01]  /*36f0*/  @!P1 FFMA.FTZ R4, R17, R16, R4 ;  /* 0x0000001011049223 */ /* 0x004fe20000010004 */
[----:B------:R-:W-:Y:S02]  /*3700*/  IADD3.X R17, R5, UR10, RZ, P0, !PT ;  /* 0x0000000a05117c10 */ /* 0x000fe400087fe4ff */
[C---:B------:R-:W-:Y:S02]  /*3710*/  LEA R16, P0, R26.reuse, UR26, 0x2 ;  /* 0x0000001a1a107c11 */ /* 0x040fe4000f8010ff */
[----:B------:R-:W-:Y:S02]  /*3720*/  ISETP.GE.AND P1, PT, R25, UR28, PT ;  /* 0x0000001c19007c0c */ /* 0x000fe4000bf26270 */
[----:B------:R-:W-:Y:S02]  /*3730*/  LEA.HI.X R17, R26, UR27, R17, 0x2, P0 ;  /* 0x0000001b1a117c11 */ /* 0x000fe400080f1411 */
[----:B------:R-:W-:-:S04]  /*3740*/  ISETP.LT.OR P0, PT, R19, RZ, P1 ;  /* 0x000000ff1300720c */ /* 0x000fc80000f01670 */
[----:B------:R-:W-:-:S04]  /*3750*/  ISETP.GE.OR P0, PT, R20, UR29, P0 ;  /* 0x0000001d14007c0c */ /* 0x000fc80008706670 */
[----:B------:R-:W-:Y:S02]  /*3760*/  ISETP.GE.OR P0, PT, R21, UR30, P0 ;  /* 0x0000001e15007c0c */ /* 0x000fe40008706670 */
[C---:B------:R-:W-:Y:S01]  /*3770*/  LOP3.LUT R19, R18.reuse, R6, RZ, 0xfc, !PT ;  /* 0x0000000612137212 */ /* 0x040fe200078efcff */
[----:B---3--:R-:W-:Y:S01]  /*3780*/  @!P2 FFMA.FTZ R4, R27, R23, R4 ;  /* 0x000000171b04a223 */ /* 0x008fe20000010004 */
[----:B------:R-:W-:Y:S02]  /*3790*/  LOP3.LUT R18, R18, R9, RZ, 0xfc, !PT ;  /* 0x0000000912127212 */ /* 0x000fe400078efcff */
[----:B------:R-:W-:Y:S02]  /*37a0*/  ISETP.LT.OR P2, PT, R19, RZ, P1 ;  /* 0x000000ff1300720c */ /* 0x000fe40000f41670 */
[----:B------:R-:W-:Y:S02]  /*37b0*/  ISETP.LT.OR P3, PT, R18, RZ, P1 ;  /* 0x000000ff1200720c */ /* 0x000fe40000f61670 */
[----:B------:R-:W-:-:S03]  /*37c0*/  ISETP.GE.OR P2, PT, R20, UR29, P2 ;  /* 0x0000001d14007c0c */ /* 0x000fc60009746670 */
[----:B------:R-:W2:Y:S04]  /*37d0*/  @!P0 LDG.E R27, desc[UR12][R14.64+0x48] ;  /* 0x0000480c0e1b8981 */ /* 0x000ea8000c1e1900 */
[----:B------:R-:W2:Y:S01]  /*37e0*/  @!P0 LDG.E R29, desc[UR12][R16.64] ;  /* 0x0000000c101d8981 */ /* 0x000ea2000c1e1900 */
[----:B------:R-:W-:Y:S02]  /*37f0*/  ISETP.GE.OR P4, PT, R6, UR30, P2 ;  /* 0x0000001e06007c0c */ /* 0x000fe40009786670 */
[----:B------:R-:W-:-:S04]  /*3800*/  ISETP.GE.OR P2, PT, R20, UR29, P3 ;  /* 0x0000001d14007c0c */ /* 0x000fc80009f46670 */
[----:B------:R-:W-:-:S07]  /*3810*/  ISETP.GE.OR P2, PT, R9, UR30, P2 ;  /* 0x0000001e09007c0c */ /* 0x000fce0009746670 */
[----:B------:R-:W3:Y:S04]  /*3820*/  @!P4 LDG.E R20, desc[UR12][R14.64+0x4c] ;  /* 0x00004c0c0e14c981 */ /* 0x000ee8000c1e1900 */
[----:B------:R-:W3:Y:S04]  /*3830*/  @!P4 LDG.E R23, desc[UR12][R16.64+0x4] ;  /* 0x0000040c1017c981 */ /* 0x000ee8000c1e1900 */
[----:B------:R0:W4:Y:S04]  /*3840*/  @!P2 LDG.E R19, desc[UR12][R16.64+0x8] ;  /* 0x0000080c1013a981 */ /* 0x000128000c1e1900 */
[----:B------:R-:W4:Y:S01]  /*3850*/  @!P2 LDG.E R18, desc[UR12][R14.64+0x50] ;  /* 0x0000500c0e12a981 */ /* 0x000f22000c1e1900 */
[----:B------:R-:W-:-:S02]  /*3860*/  LOP3.LUT R26, R24, R25, RZ, 0xfc, !PT ;  /* 0x00000019181a7212 */ /* 0x000fc400078efcff */
[----:B------:R-:W-:-:S04]  /*3870*/  LOP3.LUT R28, R10, R25, RZ, 0xfc, !PT ;  /* 0x000000190a1c7212 */ /* 0x000fc800078efcff */
[----:B0-----:R-:W-:Y:S01]  /*3880*/  LOP3.LUT R16, R28, R21, RZ, 0xfc, !PT ;  /* 0x000000151c107212 */ /* 0x001fe200078efcff */
[----:B--2---:R-:W-:Y:S01]  /*3890*/  @!P0 FFMA.FTZ R4, R29, R27, R4 ;  /* 0x0000001b1d048223 */ /* 0x004fe20000010004 */
[----:B------:R-:W-:Y:S01]  /*38a0*/  LOP3.LUT R27, R26, R21, RZ, 0xfc, !PT ;  /* 0x000000151a1b7212 */ /* 0x000fe200078efcff */
[----:B------:R-:W-:-:S03]  /*38b0*/  IMAD.U32 R29, RZ, RZ, UR15 ;  /* 0x0000000fff1d7e24 */ /* 0x000fc6000f8e00ff */
[----:B------:R-:W-:Y:S02]  /*38c0*/  ISETP.LT.OR P0, PT, R27, RZ, P1 ;  /* 0x000000ff1b00720c */ /* 0x000fe40000f01670 */
[C---:B------:R-:W-:Y:S02]  /*38d0*/  LOP3.LUT R27, R26.reuse, R6, RZ, 0xfc, !PT ;  /* 0x000000061a1b7212 */ /* 0x040fe400078efcff */
[----:B------:R-:W-:Y:S02]  /*38e0*/  IADD3 R22, P3, P5, R29, UR17, R22 ;  /* 0x000000111d167c10 */ /* 0x000fe4000fd7e016 */
[----:B------:R-:W-:Y:S01]  /*38f0*/  ISETP.LT.OR P6, PT, R27, RZ, P1 ;  /* 0x000000ff1b00720c */ /* 0x000fe20000fc1670 */
[----:B------:R-:W-:Y:S01]  /*3900*/  IMAD.U32 R27, RZ, RZ, UR16 ;  /* 0x00000010ff1b7e24 */ /* 0x000fe2000f8e00ff */
[----:B------:R-:W-:Y:S02]  /*3910*/  LOP3.LUT R26, R26, R9, RZ, 0xfc, !PT ;  /* 0x000000091a1a7212 */ /* 0x000fe400078efcff */
[----:B------:R-:W-:-:S02]  /*3920*/  ISETP.GE.OR P0, PT, R24, UR29, P0 ;  /* 0x0000001d18007c0c */ /* 0x000fc40008706670 */
[----:B------:R-:W-:Y:S02]  /*3930*/  IADD3.X R5, R27, UR10, R5, P3, P5 ;  /* 0x0000000a1b057c10 */ /* 0x000fe40009fea405 */
[----:B------:R-:W-:Y:S01]  /*3940*/  ISETP.LT.OR P5, PT, R26, RZ, P1 ;  /* 0x000000ff1a00720c */ /* 0x000fe20000fa1670 */
[----:B---3--:R-:W-:Y:S01]  /*3950*/  @!P4 FFMA.FTZ R4, R23, R20, R4 ;  /* 0x000000141704c223 */ /* 0x008fe20000010004 */
[----:B------:R-:W-:Y:S01]  /*3960*/  ISETP.LT.OR P3, PT, R16, RZ, P1 ;  /* 0x000000ff1000720c */ /* 0x000fe20000f61670 */
[----:B------:R-:W-:Y:S01]  /*3970*/  IMAD.U32 R23, RZ, RZ, UR15 ;  /* 0x0000000fff177e24 */ /* 0x000fe2000f8e00ff */
[----:B------:R-:W-:Y:S02]  /*3980*/  ISETP.GE.OR P0, PT, R21, UR30, P0 ;  /* 0x0000001e15007c0c */ /* 0x000fe40008706670 */
[C---:B------:R-:W-:Y:S02]  /*3990*/  ISETP.GE.OR P6, PT, R24.reuse, UR29, P6 ;  /* 0x0000001d18007c0c */ /* 0x040fe4000b7c6670 */
[----:B------:R-:W-:-:S02]  /*39a0*/  ISETP.GE.OR P4, PT, R24, UR29, P5 ;  /* 0x0000001d18007c0c */ /* 0x000fc4000af86670 */
[----:B------:R-:W-:Y:S01]  /*39b0*/  LEA R16, P5, R22, UR26, 0x2 ;  /* 0x0000001a16107c11 */ /* 0x000fe2000f8a10ff */
[----:B----4-:R-:W-:Y:S01]  /*39c0*/  @!P2 FFMA.FTZ R4, R19, R18, R4 ;  /* 0x000000121304a223 */ /* 0x010fe20000010004 */
[----:B------:R-:W-:Y:S02]  /*39d0*/  ISETP.GE.OR P2, PT, R6, UR30, P6 ;  /* 0x0000001e06007c0c */ /* 0x000fe4000b746670 */
[--C-:B------:R-:W-:Y:S02]  /*39e0*/  LEA.HI.X R17, R22, UR27, R5.reuse, 0x2, P5 ;  /* 0x0000001b16117c11 */ /* 0x100fe4000a8f1405 */
[----:B------:R-:W-:Y:S01]  /*39f0*/  IADD3 R22, P5, P6, R23, 0x2, R22 ;  /* 0x0000000217167810 */ /* 0x000fe20007ebe016 */
[----:B------:R-:W2:Y:S01]  /*3a00*/  @!P0 LDG.E R20, desc[UR12][R14.64+0x54] ;  /* 0x0000540c0e148981 */ /* 0x000ea2000c1e1900 */
[----:B------:R-:W-:Y:S02]  /*3a10*/  LOP3.LUT R18, R28, R6, RZ, 0xfc, !PT ;  /* 0x000000061c127212 */ /* 0x000fe400078efcff */
[----:B------:R-:W-:-:S02]  /*3a20*/  IADD3.X R19, RZ, UR16, R5, P5, P6 ;  /* 0x00000010ff137c10 */ /* 0x000fc4000afec405 */
[----:B------:R-:W-:Y:S01]  /*3a30*/  LOP3.LUT R28, R28, R9, RZ, 0xfc, !PT ;  /* 0x000000091c1c7212 */ /* 0x000fe200078efcff */
[----:B------:R-:W2:Y:S01]  /*3a40*/  @!P0 LDG.E R5, desc[UR12][R16.64+0x8] ;  /* 0x0000080c10058981 */ /* 0x000ea2000c1e1900 */
[----:B------:R-:W-:Y:S02]  /*3a50*/  ISETP.GE.OR P3, PT, R10, UR29, P3 ;  /* 0x0000001d0a007c0c */ /* 0x000fe40009f66670 */
[----:B------:R-:W-:Y:S01]  /*3a60*/  ISETP.LT.OR P5, PT, R18, RZ, P1 ;  /* 0x000000ff1200720c */ /* 0x000fe20000fa1670 */
[----:B------:R-:W3:Y:S01]  /*3a70*/  @!P2 LDG.E R23, desc[UR12][R16.64+0xc] ;  /* 0x00000c0c1017a981 */ /* 0x000ee2000c1e1900 */
[----:B------:R-:W-:Y:S02]  /*3a80*/  ISETP.GE.OR P4, PT, R9, UR30, P4 ;  /* 0x0000001e09007c0c */ /* 0x000fe4000a786670 */
[----:B------:R-:W-:Y:S02]  /*3a90*/  ISETP.LT.OR P1, PT, R28, RZ, P1 ;  /* 0x000000ff1c00720c */ /* 0x000fe40000f21670 */
[----:B------:R-:W-:-:S02]  /*3aa0*/  ISETP.GE.OR P3, PT, R21, UR30, P3 ;  /* 0x0000001e15007c0c */ /* 0x000fc40009f66670 */
[C---:B------:R-:W-:Y:S01]  /*3ab0*/  ISETP.GE.OR P5, PT, R10.reuse, UR29, P5 ;  /* 0x0000001d0a007c0c */ /* 0x040fe2000afa6670 */
[----:B------:R-:W3:Y:S01]  /*3ac0*/  @!P2 LDG.E R21, desc[UR12][R14.64+0x58] ;  /* 0x0000580c0e15a981 */ /* 0x000ee2000c1e1900 */
[----:B------:R-:W-:Y:S02]  /*3ad0*/  ISETP.GE.OR P1, PT, R10, UR29, P1 ;  /* 0x0000001d0a007c0c */ /* 0x000fe40008f26670 */
[----:B------:R-:W-:Y:S02]  /*3ae0*/  LEA R18, P6, R22, UR26, 0x2 ;  /* 0x0000001a16127c11 */ /* 0x000fe4000f8c10ff */
[----:B------:R-:W-:Y:S01]  /*3af0*/  ISETP.GE.OR P5, PT, R6, UR30, P5 ;  /* 0x0000001e06007c0c */ /* 0x000fe2000afa6670 */
[----:B------:R-:W4:Y:S01]  /*3b00*/  @!P4 LDG.E R29, desc[UR12][R14.64+0x5c] ;  /* 0x00005c0c0e1dc981 */ /* 0x000f22000c1e1900 */
[----:B------:R-:W-:Y:S02]  /*3b10*/  ISETP.GE.OR P1, PT, R9, UR30, P1 ;  /* 0x0000001e09007c0c */ /* 0x000fe40008f26670 */
[----:B------:R-:W-:Y:S01]  /*3b20*/  LEA.HI.X R19, R22, UR27, R19, 0x2, P6 ;  /* 0x0000001b16137c11 */ /* 0x000fe2000b0f1413 */
[----:B------:R-:W5:Y:S04]  /*3b30*/  @!P3 LDG.E R6, desc[UR12][R14.64+0x60] ;  /* 0x0000600c0e06b981 */ /* 0x000f68000c1e1900 */
[----:B------:R0:W4:Y:S04]  /*3b40*/  @!P4 LDG.E R22, desc[UR12][R16.64+0x10] ;  /* 0x0000100c1016c981 */ /* 0x000128000c1e1900 */
[----:B------:R-:W5:Y:S04]  /*3b50*/  @!P3 LDG.E R10, desc[UR12][R18.64+0x8] ;  /* 0x0000080c120ab981 */ /* 0x000f68000c1e1900 */
[----:B------:R-:W5:Y:S04]  /*3b60*/  @!P5 LDG.E R9, desc[UR12][R14.64+0x64] ;  /* 0x0000640c0e09d981 */ /* 0x000f68000c1e1900 */
[----:B------:R-:W5:Y:S04]  /*3b70*/  @!P5 LDG.E R25, desc[UR12][R18.64+0xc] ;  /* 0x00000c0c1219d981 */ /* 0x000f68000c1e1900 */
[----:B------:R-:W5:Y:S04]  /*3b80*/  @!P1 LDG.E R27, desc[UR12][R18.64+0x10] ;  /* 0x0000100c121b9981 */ /* 0x000f68000c1e1900 */
[----:B------:R-:W5:Y:S01]  /*3b90*/  @!P1 LDG.E R24, desc[UR12][R14.64+0x68] ;  /* 0x0000680c0e189981 */ /* 0x000f62000c1e1900 */
[----:B------:R-:W-:-:S02]  /*3ba0*/  IMAD R12, R12, UR37, RZ ;  /* 0x000000250c0c7c24 */ /* 0x000fc4000f8e02ff */
[----:B------:R-:W-:Y:S02]  /*3bb0*/  IMAD R8, R8, UR36, RZ ;  /* 0x0000002408087c24 */ /* 0x000fe4000f8e02ff */
[----:B------:R-:W-:Y:S02]  /*3bc0*/  IMAD R11, R11, UR35, RZ ;  /* 0x000000230b0b7c24 */ /* 0x000fe4000f8e02ff */
[----:B------:R-:W-:Y:S02]  /*3bd0*/  IMAD R13, R13, UR32, RZ ;  /* 0x000000200d0d7c24 */ /* 0x000fe4000f8e02ff */
[----:B--2---:R-:W-:Y:S01]  /*3be0*/  @!P0 FFMA.FTZ R4, R5, R20, R4 ;  /* 0x0000001405048223 */ /* 0x004fe20000010004 */
[----:B------:R-:W-:-:S03]  /*3bf0*/  SHF.R.S32.HI R5, RZ, 0x1f, R12 ;  /* 0x0000001fff057819 */ /* 0x000fc6000001140c */
[----:B---3--:R-:W-:Y:S01]  /*3c00*/  @!P2 FFMA.FTZ R4, R23, R21, R4 ;  /* 0x000000151704a223 */ /* 0x008fe20000010004 */
[----:B0-----:R-:W-:Y:S02]  /*3c10*/  IADD3 R16, P0, P2, R11, R8, R12 ;  /* 0x000000080b107210 */ /* 0x001fe40007a1e00c */
[----:B------:R-:W-:Y:S01]  /*3c20*/  SHF.R.S32.HI R12, RZ, 0x1f, R8 ;  /* 0x0000001fff0c7819 */ /* 0x000fe20000011408 */
[----:B------:R-:W-:Y:S01]  /*3c30*/  IMAD R8, R7, UR34, RZ ;  /* 0x0000002207087c24 */ /* 0x000fe2000f8e02ff */
[----:B------:R-:W-:-:S04]  /*3c40*/  SHF.R.S32.HI R11, RZ, 0x1f, R11 ;  /* 0x0000001fff0b7819 */ /* 0x000fc8000001140b */
[----:B------:R-:W-:Y:S02]  /*3c50*/  IADD3.X R11, R11, R12, R5, P0, P2 ;  /* 0x0000000c0b0b7210 */ /* 0x000fe400007e4405 */
[----:B------:R-:W-:Y:S01]  /*3c60*/  IADD3 R5, P0, P2, R13, R16, R8 ;  /* 0x000000100d057210 */ /* 0x000fe20007a1e008 */
[----:B----4-:R-:W-:Y:S01]  /*3c70*/  @!P4 FFMA.FTZ R4, R22, R29, R4 ;  /* 0x0000001d1604c223 */ /* 0x010fe20000010004 */
[----:B------:R-:W-:Y:S02]  /*3c80*/  SHF.R.S32.HI R13, RZ, 0x1f, R13 ;  /* 0x0000001fff0d7819 */ /* 0x000fe4000001140d */
[----:B------:R-:W-:Y:S01]  /*3c90*/  SHF.R.S32.HI R8, RZ, 0x1f, R8 ;  /* 0x0000001fff087819 */ /* 0x000fe20000011408 */
[----:B-----5:R-:W-:-:S03]  /*3ca0*/  @!P3 FFMA.FTZ R4, R10, R6, R4 ;  /* 0x000000060a04b223 */ /* 0x020fc60000010004 */
[----:B------:R-:W-:Y:S02]  /*3cb0*/  IADD3.X R8, R13, R11, R8, P0, P2 ;  /* 0x0000000b0d087210 */ /* 0x000fe400007e4408 */
[----:B------:R-:W-:Y:S01]  /*3cc0*/  LEA R6, P0, R5, UR38, 0x2 ;  /* 0x0000002605067c11 */ /* 0x000fe2000f8010ff */
[----:B------:R-:W-:-:S03]  /*3cd0*/  @!P5 FFMA.FTZ R4, R25, R9, R4 ;  /* 0x000000091904d223 */ /* 0x000fc60000010004 */
[----:B------:R-:W-:Y:S02]  /*3ce0*/  LEA.HI.X R7, R5, UR39, R8, 0x2, P0 ;  /* 0x0000002705077c11 */ /* 0x000fe400080f1408 */
[----:B------:R-:W-:Y:S01]  /*3cf0*/  IADD3 R2, P0, R2, UR9, RZ ;  /* 0x0000000902027c10 */ /* 0x000fe2000ff1e0ff */
[----:B------:R-:W-:-:S04]  /*3d00*/  @!P1 FFMA.FTZ R4, R27, R24, R4 ;  /* 0x000000181b049223 */ /* 0x000fc80000010004 */
[----:B------:R-:W-:Y:S01]  /*3d10*/  IMAD.X R3, RZ, RZ, R3, P0 ;  /* 0x000000ffff037224 */ /* 0x000fe200000e0603 */
[----:B------:R-:W-:Y:S01]  /*3d20*/  ISETP.GE.U32.AND P0, PT, R2, UR8, PT ;  /* 0x0000000802007c0c */ /* 0x000fe2000bf06070 */
[----:B------:R0:W-:Y:S03]  /*3d30*/  STG.E desc[UR12][R6.64], R4 ;  /* 0x0000000406007986 */ /* 0x0001e6000c10190c */
[----:B------:R-:W-:-:S13]  /*3d40*/  ISETP.GE.AND.EX P0, PT, R3, UR14, PT, P0 ;  /* 0x0000000e03007c0c */ /* 0x000fda000bf06300 */
[----:B0-----:R-:W-:Y:S05]  /*3d50*/  @!P0 BRA `(.L_x_425) ;  /* 0xffffffe4003c8947 */ /* 0x001fea000383ffff */
[----:B------:R-:W-:Y:S05]  /*3d60*/  BSYNC B0 ;  /* 0x0000000000007941 */ /* 0x000fea0003800000 */
.L_x_424:
[----:B------:R-:W-:Y:S05]  /*3d70*/  EXIT ;  /* 0x000000000000794d */ /* 0x000fea0003800000 */
.L_x_426:
        /* <DEDUP_REMOVED lines=16> */
.L_x_501:


//--------------------- .text._ZN2at6native51_GLOBAL__N__11011a27_18_DepthwiseConv3d_cu_35e0c7b528conv_depthwise3d_cuda_kernelIddLin1ELin1ELin1ELin1ELin1ELin1EEEvNS_27GenericPackedTensorAccessorIKT_Lm5ENS_16DefaultPtrTraitsEiEENS3_IS4_Lm5ES6_iEES7_PS5_iiiiiiiii --------------------------
	.section	.text._ZN2at6native51_GLOBAL__N__11011a27_18_DepthwiseConv3d_cu_35e0c7b528conv_depthwise3d_cuda_kernelIddLin1ELin1ELin1ELin1ELin1ELin1EEEvNS_27GenericPackedTensorAccessorIKT_Lm5ENS_16DefaultPtrTraitsEiEENS3_IS4_Lm5ES6_iEES7_PS5_iiiiiiiii,"ax",@progbits
	.align	128
.text._ZN2at6native51_GLOBAL__N__11011a27_18_DepthwiseConv3d_cu_35e0c7b528conv_depthwise3d_cuda_kernelIddLin1ELin1ELin1ELin1ELin1ELin1EEEvNS_27GenericPackedTensorAccessorIKT_Lm5ENS_16DefaultPtrTraitsEiEENS3_IS4_Lm5ES6_iEES7_PS5_iiiiiiiii:
        .type           _ZN2at6native51_GLOBAL__N__11011a27_18_DepthwiseConv3d_cu_35e0c7b528conv_depthwise3d_cuda_kernelIddLin1ELin1ELin1ELin1ELin1ELin1EEEvNS_27GenericPackedTensorAccessorIKT_Lm5ENS_16DefaultPtrTraitsEiEENS3_IS4_Lm5ES6_iEES7_PS5_iiiiiiiii,@function
        .size           _ZN2at6native51_GLOBAL__N__11011a27_18_DepthwiseConv3d_cu_35e0c7b528conv_depthwise3d_cuda_kernelIddLin1ELin1ELin1ELin1ELin1ELin1EEEvNS_27GenericPackedTensorAccessorIKT_Lm5ENS_16DefaultPtrTraitsEiEENS3_IS4_Lm5ES6_iEES7_PS5_iiiiiiiii,(.L_x_502 - _ZN2at6native51_GLOBAL__N__11011a27_18_DepthwiseConv3d_cu_35e0c7b528conv_depthwise3d_cuda_kernelIddLin1ELin1ELin1ELin1ELin1ELin1EEEvNS_27GenericPackedTensorAccessorIKT_Lm5ENS_16DefaultPtrTraitsEiEENS3_IS4_Lm5ES6_iEES7_PS5_iiiiiiiii)
        .other          _ZN2at6native51_GLOBAL__N__11011a27_18_DepthwiseConv3d_cu_35e0c7b528conv_depthwise3d_cuda_kernelIddLin1ELin1ELin1ELin1ELin1ELin1EEEvNS_27GenericPackedTensorAccessorIKT_Lm5ENS_16DefaultPtrTraitsEiEENS3_IS4_Lm5ES6_iEES7_PS5_iiiiiiiii,@"STO_CUDA_ENTRY STV_DEFAULT"
_ZN2at6native51_GLOBAL__N__11011a27_18_DepthwiseConv3d_cu_35e0c7b528conv_depthwise3d_cuda_kernelIddLin1ELin1ELin1ELin1ELin1ELin1EEEvNS_27GenericPackedTensorAccessorIKT_Lm5ENS_16DefaultPtrTraitsEiEENS3_IS4_Lm5ES6_iEES7_PS5_iiiiiiiii:
        /* <DEDUP_REMOVED lines=16> */
[----:B------:R-:W-:Y:S01]  /*0100*/  ULDC.64 UR8, c[0x0][0x208] ;  /* 0x0000820000087ab9 */ /* 0x000fe20000000a00 */
[----:B------:R-:W-:-:S03]  /*0110*/  UIMAD UR4, UR4, UR5, URZ ;  /* 0x00000005040472a4 */ /* 0x000fc6000f8e023f */
[----:B------:R-:W-:Y:S01]  /*0120*/  ULDC UR5, c[0x0][0xc] ;  /* 0x0000030000057ab9 */ /* 0x000fe20000000800 */
        /* <DEDUP_REMOVED lines=14> */
[----:B------:R-:W-:Y:S01]  /*0210*/  IMAD.MOV R0, RZ, RZ, -R5 ;  /* 0x000000ffff007224 */ /* 0x000fe200078e0a05 */
[----:B------:R-:W1:Y:S03]  /*0220*/  LDC R4, c[0x0][0x288] ;  /* 0x0000a200ff047b82 */ /* 0x000e660000000800 */
[----:B------:R-:W-:-:S05]  /*0230*/  IMAD R0, R9, R0, R8 ;  /* 0x0000000009007224 */ /* 0x000fca00078e0208 */
[----:B------:R-:W-:Y:S01]  /*0240*/  ISETP.GT.U32.AND P1, PT, R9, R0, PT ;  /* 0x000000000900720c */ /* 0x000fe20003f24070 */
[----:B------:R-:W2:-:S12]  /*0250*/  LDC R8, c[0x0][0x2c8] ;  /* 0x0000b200ff087b82 */ /* 0x000e980000000800 */
[----:B------:R-:W-:Y:S02]  /*0260*/  @!P1 IMAD.IADD R0, R0, 0x1, -R9 ;  /* 0x0000000100009824 */ /* 0x000fe400078e0a09 */
[----:B------:R-:W-:Y:S01]  /*0270*/  @!P1 VIADD R5, R5, 0x1 ;  /* 0x0000000105059836 */ /* 0x000fe20000000000 */
[----:B0-----:R-:W-:Y:S02]  /*0280*/  ISETP.GE.AND P1, PT, R11, 0x1, PT ;  /* 0x000000010b00780c */ /* 0x001fe40003f26270 */
[----:B------:R-:W-:Y:S01]  /*0290*/  ISETP.GE.U32.AND P0, PT, R0, R9, PT ;  /* 0x000000090000720c */ /* 0x000fe20003f06070 */
[----:B-1----:R-:W-:Y:S01]  /*02a0*/  IMAD.MOV R9, RZ, RZ, -R4 ;  /* 0x000000ffff097224 */ /* 0x002fe200078e0a04 */
[----:B------:R-:W-:Y:S02]  /*02b0*/  LOP3.LUT R0, R13, R6, RZ, 0x3c, !PT ;  /* 0x000000060d007212 */ /* 0x000fe400078e3cff */
[----:B------:R-:W-:Y:S02]  /*02c0*/  ISETP.LT.OR P1, PT, R10, 0x1, !P1 ;  /* 0x000000010a00780c */ /* 0x000fe40004f21670 */
[----:B------:R-:W-:Y:S01]  /*02d0*/  ISETP.GE.AND P3, PT, R0, RZ, PT ;  /* 0x000000ff0000720c */ /* 0x000fe20003f66270 */
[----:B------:R-:W-:Y:S01]  /*02e0*/  IMAD.MOV.U32 R0, RZ, RZ, R2 ;  /* 0x000000ffff007224 */ /* 0x000fe200078e0002 */
[----:B------:R-:W-:-:S05]  /*02f0*/  LOP3.LUT R4, R4, 0x3, RZ, 0xc0, !PT ;  /* 0x0000000304047812 */ /* 0x000fca00078ec0ff */
[----:B------:R-:W-:-:S04]  /*0300*/  @P0 VIADD R5, R5, 0x1 ;  /* 0x0000000105050836 */ /* 0x000fc80000000000 */
[----:B------:R-:W-:Y:S02]  /*0310*/  IMAD.MOV.U32 R2, RZ, RZ, R5 ;  /* 0x000000ffff027224 */ /* 0x000fe400078e0005 */
[----:B------:R-:W-:Y:S01]  /*0320*/  IMAD R5, R7, UR5, RZ ;  /* 0x0000000507057c24 */ /* 0x000fe2000f8e02ff */
[----:B--2---:R-:W-:Y:S01]  /*0330*/  SHF.R.S32.HI R7, RZ, 0x1f, R8 ;  /* 0x0000001fff077819 */ /* 0x004fe20000011408 */
[----:B------:R-:W-:Y:S01]  /*0340*/  @!P3 IMAD.MOV R2, RZ, RZ, -R2 ;  /* 0x000000ffff02b224 */ /* 0x000fe200078e0a02 */
[----:B------:R-:W-:Y:S01]  /*0350*/  @!P2 LOP3.LUT R2, RZ, R6, RZ, 0x33, !PT ;  /* 0x00000006ff02a212 */ /* 0x000fe200078e33ff */
[----:B------:R-:W-:-:S07]  /*0360*/  IMAD R6, R8, R9, UR4 ;  /* 0x0000000408067e24 */ /* 0x000fce000f8e0209 */
.L_x_439:
[----:B------:R-:W0:Y:S01]  /*0370*/  LDC R11, c[0x0][0x258] ;  /* 0x00009600ff0b7b82 */ /* 0x000e220000000800 */
[----:B------:R-:W-:Y:S01]  /*0380*/  IABS R14, R0 ;  /* 0x00000000000e7213 */ /* 0x000fe20000000000 */
[----:B------:R-:W-:-:S06]  /*0390*/  ULDC UR4, c[0x0][0x2b0] ;  /* 0x0000ac0000047ab9 */ /* 0x000fcc0000000800 */
[----:B------:R-:W1:Y:S01]  /*03a0*/  LDC R13, c[0x0][0x254] ;  /* 0x00009500ff0d7b82 */ /* 0x000e620000000800 */
[----:B0-----:R-:W-:-:S04]  /*03b0*/  IABS R12, R11 ;  /* 0x0000000b000c7213 */ /* 0x001fc80000000000 */
[----:B------:R-:W0:Y:S08]  /*03c0*/  I2F.RP R10, R12 ;  /* 0x0000000c000a7306 */ /* 0x000e300000209400 */
[----:B0-----:R-:W0:Y:S02]  /*03d0*/  MUFU.RCP R10, R10 ;  /* 0x0000000a000a7308 */ /* 0x001e240000001000 */
[----:B0-----:R-:W-:Y:S01]  /*03e0*/  VIADD R8, R10, 0xffffffe ;  /* 0x0ffffffe0a087836 */ /* 0x001fe20000000000 */
[----:B-1----:R-:W-:-:S05]  /*03f0*/  IABS R10, R13 ;  /* 0x0000000d000a7213 */ /* 0x002fca0000000000 */
[----:B------:R0:W1:Y:S08]  /*0400*/  F2I.FTZ.U32.TRUNC.NTZ R9, R8 ;  /* 0x0000000800097305 */ /* 0x000070000021f000 */
[----:B------:R-:W2:Y:S01]  /*0410*/  I2F.RP R16, R10 ;  /* 0x0000000a00107306 */ /* 0x000ea20000209400 */
[----:B0-----:R-:W-:Y:S02]  /*0420*/  IMAD.MOV.U32 R8, RZ, RZ, RZ ;  /* 0x000000ffff087224 */ /* 0x001fe400078e00ff */
[----:B-1----:R-:W-:-:S04]  /*0430*/  IMAD.MOV R15, RZ, RZ, -R9 ;  /* 0x000000ffff0f7224 */ /* 0x002fc800078e0a09 */
[----:B------:R-:W-:-:S04]  /*0440*/  IMAD R15, R15, R12, RZ ;  /* 0x0000000c0f0f7224 */ /* 0x000fc800078e02ff */
[----:B------:R-:W-:Y:S01]  /*0450*/  IMAD.HI.U32 R9, R9, R15, R8 ;  /* 0x0000000f09097227 */ /* 0x000fe200078e0008 */
[----:B--2---:R-:W0:Y:S05]  /*0460*/  MUFU.RCP R16, R16 ;  /* 0x0000001000107308 */ /* 0x004e2a0000001000 */
        /* <DEDUP_REMOVED lines=21> */
[----:B0-----:R-:W-:Y:S02]  /*05c0*/  IABS R9, R12 ;  /* 0x0000000c00097213 */ /* 0x001fe40000000000 */
[----:B------:R-:W-:Y:S02]  /*05d0*/  MOV R15, R16 ;  /* 0x00000010000f7202 */ /* 0x000fe40000000f00 */
[----:B------:R-:W0:Y:S01]  /*05e0*/  I2F.RP R18, R9 ;  /* 0x0000000900127306 */ /* 0x000e220000209400 */
[----:B------:R-:W1:Y:S02]  /*05f0*/  LDC R16, c[0x0][0x24c] ;  /* 0x00009300ff107b82 */ /* 0x000e640000000800 */
        /* <DEDUP_REMOVED lines=22> */
[----:B------:R-:W-:Y:S02]  /*0760*/  IMAD.HI.U32 R14, R15, R19, R14 ;  /* 0x000000130f0e7227 */ /* 0x000fe400078e000e */
[----:B------:R-:W0:Y:S04]  /*0770*/  I2F.RP R19, R10 ;  /* 0x0000000a00137306 */ /* 0x000e280000209400 */
        /* <DEDUP_REMOVED lines=8> */
[----:B------:R-:W-:Y:S02]  /*0800*/  ISETP.GE.U32.AND P0, PT, R18, R9, PT ;  /* 0x000000091200720c */ /* 0x000fe40003f06070 */
[----:B------:R-:W-:Y:S01]  /*0810*/  LOP3.LUT R9, R17, R12, RZ, 0x3c, !PT ;  /* 0x0000000c11097212 */ /* 0x000fe200078e3cff */
[----:B------:R-:W0:Y:S01]  /*0820*/  F2I.FTZ.U32.TRUNC.NTZ R15, R15 ;  /* 0x0000000f000f7305 */ /* 0x000e22000021f000 */
[----:B------:R-:W-:Y:S02]  /*0830*/  ISETP.NE.AND P2, PT, R12, RZ, PT ;  /* 0x000000ff0c00720c */ /* 0x000fe40003f45270 */
[----:B------:R-:W-:-:S07]  /*0840*/  ISETP.GE.AND P3, PT, R9, RZ, PT ;  /* 0x000000ff0900720c */ /* 0x000fce0003f66270 */
[----:B------:R-:W-:-:S04]  /*0850*/  @P0 VIADD R14, R14, 0x1 ;  /* 0x000000010e0e0836 */ /* 0x000fc80000000000 */
[----:B------:R-:W-:Y:S02]  /*0860*/  IMAD.MOV.U32 R23, RZ, RZ, R14 ;  /* 0x000000ffff177224 */ /* 0x000fe400078e000e */
[----:B0-----:R-:W-:Y:S02]  /*0870*/  IMAD.MOV R9, RZ, RZ, -R15 ;  /* 0x000000ffff097224 */ /* 0x001fe400078e0a0f */
[----:B------:R-:W-:Y:S01]  /*0880*/  @!P3 IMAD.MOV R23, RZ, RZ, -R23 ;  /* 0x000000ffff17b224 */ /* 0x000fe200078e0a17 */
[----:B------:R-:W-:Y:S01]  /*0890*/  @!P2 LOP3.LUT R23, RZ, R12, RZ, 0x33, !PT ;  /* 0x0000000cff17a212 */ /* 0x000fe200078e33ff */
[----:B------:R-:W-:Y:S02]  /*08a0*/  IMAD R9, R9, R10, RZ ;  /* 0x0000000a09097224 */ /* 0x000fe400078e02ff */
[----:B------:R-:W-:Y:S01]  /*08b0*/  IMAD.MOV.U32 R14, RZ, RZ, RZ ;  /* 0x000000ffff0e7224 */ /* 0x000fe200078e00ff */
[----:B------:R-:W-:-:S03]  /*08c0*/  IABS R18, R23 ;  /* 0x0000001700127213 */ /* 0x000fc60000000000 */
[----:B------:R-:W-:Y:S01]  /*08d0*/  IMAD.HI.U32 R14, R15, R9, R14 ;  /* 0x000000090f0e7227 */ /* 0x000fe200078e000e */
[----:B------:R-:W-:Y:S02]  /*08e0*/  MOV R15, R18 ;  /* 0x00000012000f7202 */ /* 0x000fe40000000f00 */
[----:B------:R-:W0:Y:S03]  /*08f0*/  LDC R18, c[0x0][0x2bc] ;  /* 0x0000af00ff127b82 */ /* 0x000e260000000800 */
        /* <DEDUP_REMOVED lines=16> */
[----:B0-----:R-:W-:Y:S02]  /*0a00*/  IMAD R12, R21, UR4, -R18 ;  /* 0x00000004150c7c24 */ /* 0x001fe4000f8e0a12 */
[----:B------:R-:W-:Y:S01]  /*0a10*/  @!P3 IMAD.MOV R9, RZ, RZ, -R9 ;  /* 0x000000ffff09b224 */ /* 0x000fe200078e0a09 */
[----:B------:R-:W-:Y:S01]  /*0a20*/  @!P2 LOP3.LUT R9, RZ, R16, RZ, 0x33, !PT ;  /* 0x00000010ff09a212 */ /* 0x000fe200078e33ff */
[----:B------:R-:W-:Y:S01]  /*0a30*/  IMAD R10, R13, R14, R8 ;  /* 0x0000000e0d0a7224 */ /* 0x000fe200078e0208 */
[----:B------:R-:W-:-:S03]  /*0a40*/  CS2R R14, SRZ ;  /* 0x00000000000e7805 */ /* 0x000fc6000001ff00 */
[----:B------:R-:W-:-:S04]  /*0a50*/  IMAD.MOV R19, RZ, RZ, -R9 ;  /* 0x000000ffff137224 */ /* 0x000fc800078e0a09 */
[----:B------:R-:W-:Y:S01]  /*0a60*/  IMAD R13, R16, R19, R23 ;  /* 0x00000013100d7224 */ /* 0x000fe200078e0217 */
[----:B------:R-:W-:Y:S06]  /*0a70*/  @P1 BRA `(.L_x_427) ;  /* 0x00000010006c1947 */ /* 0x000fec0003800000 */
[-C--:B------:R-:W-:Y:S01]  /*0a80*/  IABS R21, R2.reuse ;  /* 0x0000000200157213 */ /* 0x080fe20000000000 */
[----:B------:R-:W-:Y:S01]  /*0a90*/  ULDC.64 UR4, c[0x0][0x2a8] ;  /* 0x0000aa0000047ab9 */ /* 0x000fe20000000a00 */
[----:B------:R-:W-:Y:S01]  /*0aa0*/  IABS R19, R13 ;  /* 0x0000000d00137213 */ /* 0x000fe20000000000 */
[----:B------:R-:W-:Y:S01]  /*0ab0*/  HFMA2.MMA R27, -RZ, RZ, 0, 0 ;  /* 0x00000000ff1b7435 */ /* 0x000fe200000001ff */
        /* <DEDUP_REMOVED lines=8> */
[----:B------:R-:W-:Y:S02]  /*0b40*/  IMAD R17, R18, R21, RZ ;  /* 0x0000001512117224 */ /* 0x000fe400078e02ff */
[----:B------:R-:W-:Y:S02]  /*0b50*/  IMAD.MOV.U32 R18, RZ, RZ, R19 ;  /* 0x000000ffff127224 */ /* 0x000fe400078e0013 */
        /* <DEDUP_REMOVED lines=38> */
[----:B------:R-:W-:-:S04]  /*0dc0*/  SHF.R.S32.HI R19, RZ, 0x1f, R19 ;  /* 0x0000001fff137819 */ /* 0x000fc80000011413 */
[----:B------:R-:W-:Y:S02]  /*0dd0*/  IADD3.X R14, R19, R16, R21, P0, P2 ;  /* 0x00000010130e7210 */ /* 0x000fe400007e4415 */
[----:B------:R-:W-:-:S04]  /*0de0*/  LEA R21, P0, R23, UR4, 0x3 ;  /* 0x0000000417157c11 */ /* 0x000fc8000f8018ff */
[----:B------:R-:W-:Y:S02]  /*0df0*/  LEA.HI.X R23, R23, UR5, R14, 0x3, P0 ;  /* 0x0000000517177c11 */ /* 0x000fe400080f1c0e */
[----:B------:R-:W-:-:S07]  /*0e00*/  CS2R R14, SRZ ;  /* 0x00000000000e7805 */ /* 0x000fce000001ff00 */
.L_x_438:
        /* <DEDUP_REMOVED lines=17> */
[----:B------:R-:W0:Y:S01]  /*0f20*/  LDC R16, c[0x0][0x288] ;  /* 0x0000a200ff107b82 */ /* 0x000e220000000800 */
[----:B------:R-:W-:Y:S01]  /*0f30*/  IMAD.IADD R18, R18, 0x1, -R29 ;  /* 0x0000000112127824 */ /* 0x000fe200078e0a1d */
[----:B------:R-:W-:Y:S01]  /*0f40*/  ULDC UR4, c[0x0][0x2c4] ;  /* 0x0000b10000047ab9 */ /* 0x000fe20000000800 */
[----:B------:R-:W-:Y:S02]  /*0f50*/  ULDC UR5, c[0x0][0x228] ;  /* 0x00008a0000057ab9 */ /* 0x000fe40000000800 */
[----:B------:R-:W-:Y:S01]  /*0f60*/  UIMAD UR4, UR4, UR5, URZ ;  /* 0x00000005040472a4 */ /* 0x000fe2000f8e023f */
[----:B------:R-:W-:Y:S02]  /*0f70*/  ISETP.GT.AND P0, PT, R18, RZ, PT ;  /* 0x000000ff1200720c */ /* 0x000fe40003f04270 */
[----:B------:R-:W0:Y:S03]  /*0f80*/  LDC R17, c[0x0][0x2c8] ;  /* 0x0000b200ff117b82 */ /* 0x000e260000000800 */
[----:B0-----:R-:W-:-:S04]  /*0f90*/  IMAD R16, R16, R17, -UR4 ;  /* 0x8000000410107e24 */ /* 0x001fc8000f8e0211 */
[----:B------:R-:W-:-:S04]  /*0fa0*/  IMAD.WIDE R16, R16, 0x20, RZ ;  /* 0x0000002010107825 */ /* 0x000fc800078e02ff */
[----:B------:R-:W-:Y:S05]  /*0fb0*/  @!P0 BRA `(.L_x_430) ;  /* 0x0000000000488947 */ /* 0x000fea0003800000 */
[----:B------:R-:W-:Y:S02]  /*0fc0*/  ISETP.GT.AND P3, PT, R18, 0xc, PT ;  /* 0x0000000c1200780c */ /* 0x000fe40003f64270 */
[----:B------:R-:W-:-:S11]  /*0fd0*/  PLOP3.LUT P0, PT, PT, PT, PT, 0x80, 0x0 ;  /* 0x000000000000781c */ /* 0x000fd60003f0f070 */
[----:B------:R-:W-:Y:S05]  /*0fe0*/  @!P3 BRA `(.L_x_431) ;  /* 0x000000000020b947 */ /* 0x000fea0003800000 */
[----:B------:R-:W-:-:S13]  /*0ff0*/  PLOP3.LUT P0, PT, PT, PT, PT, 0x8, 0x0 ;  /* 0x000000000000781c */ /* 0x000fda0003f0e170 */
.L_x_432:
[----:B------:R-:W-:Y:S01]  /*1000*/  IADD3 R21, P3, P4, -R16, R21, -R16 ;  /* 0x0000001510157210 */ /* 0x000fe20007c7e910 */
[----:B------:R-:W-:-:S03]  /*1010*/  VIADD R18, R18, 0xfffffff0 ;  /* 0xfffffff012127836 */ /* 0x000fc60000000000 */
[----:B------:R-:W-:Y:S02]  /*1020*/  IADD3.X R23, ~R17, R23, ~R17, P3, P4 ;  /* 0x0000001711177210 */ /* 0x000fe40001fe8d11 */
[----:B------:R-:W-:Y:S02]  /*1030*/  ISETP.GT.AND P3, PT, R18, 0xc, PT ;  /* 0x0000000c1200780c */ /* 0x000fe40003f64270 */
[----:B------:R-:W-:-:S04]  /*1040*/  IADD3 R21, P4, P5, -R16, R21, -R16 ;  /* 0x0000001510157210 */ /* 0x000fc80007d9e910 */
[----:B------:R-:W-:-:S07]  /*1050*/  IADD3.X R23, ~R17, R23, ~R17, P4, P5 ;  /* 0x0000001711177210 */ /* 0x000fce00027ead11 */
[----:B------:R-:W-:Y:S05]  /*1060*/  @P3 BRA `(.L_x_432) ;  /* 0xfffffffc00e43947 */ /* 0x000fea000383ffff */
.L_x_431:
[----:B------:R-:W-:-:S13]  /*1070*/  ISETP.GT.AND P3, PT, R18, 0x4, PT ;  /* 0x000000041200780c */ /* 0x000fda0003f64270 */
[----:B------:R-:W-:Y:S01]  /*1080*/  @P3 VIADD R18, R18, 0xfffffff8 ;  /* 0xfffffff812123836 */ /* 0x000fe20000000000 */
[----:B------:R-:W-:Y:S02]  /*1090*/  @P3 PLOP3.LUT P0, PT, PT, PT, PT, 0x8, 0x0 ;  /* 0x000000000000381c */ /* 0x000fe40003f0e170 */
[----:B------:R-:W-:Y:S02]  /*10a0*/  @P3 IADD3 R21, P4, P5, -R16, R21, -R16 ;  /* 0x0000001510153210 */ /* 0x000fe40007d9e910 */
[----:B------:R-:W-:Y:S02]  /*10b0*/  ISETP.NE.OR P0, PT, R18, RZ, P0 ;  /* 0x000000ff1200720c */ /* 0x000fe40000705670 */
[----:B------:R-:W-:-:S11]  /*10c0*/  @P3 IADD3.X R23, ~R17, R23, ~R17, P4, P5 ;  /* 0x0000001711173210 */ /* 0x000fd600027ead11 */
[----:B------:R-:W-:Y:S05]  /*10d0*/  @!P0 BRA `(.L_x_429) ;  /* 0x0000000000148947 */ /* 0x000fea0003800000 */
.L_x_430:
[----:B------:R-:W-:Y:S01]  /*10e0*/  VIADD R18, R18, 0xfffffffc ;  /* 0xfffffffc12127836 */ /* 0x000fe20000000000 */
[----:B------:R-:W-:-:S04]  /*10f0*/  IADD3 R21, P3, -R16, R21, RZ ;  /* 0x0000001510157210 */ /* 0x000fc80007f7e1ff */
[----:B------:R-:W-:Y:S01]  /*1100*/  ISETP.NE.AND P0, PT, R18, RZ, PT ;  /* 0x000000ff1200720c */ /* 0x000fe20003f05270 */
[----:B------:R-:W-:-:S12]  /*1110*/  IMAD.X R23, R23, 0x1, ~R17, P3 ;  /* 0x0000000117177824 */ /* 0x000fd800018e0e11 */
[----:B------:R-:W-:Y:S05]  /*1120*/  @P0 BRA `(.L_x_430) ;  /* 0xfffffffc00ec0947 */ /* 0x000fea000383ffff */
.L_x_429:
        /* <DEDUP_REMOVED lines=18> */
.L_x_428:
[----:B------:R-:W-:Y:S02]  /*1250*/  IMAD.MOV.U32 R26, RZ, RZ, R21 ;  /* 0x000000ffff1a7224 */ /* 0x000fe400078e0015 */
[----:B------:R-:W-:Y:S02]  /*1260*/  IMAD.MOV.U32 R35, RZ, RZ, R23 ;  /* 0x000000ffff237224 */ /* 0x000fe400078e0017 */
[----:B------:R-:W-:-:S07]  /*1270*/  IMAD.MOV.U32 R31, RZ, RZ, RZ ;  /* 0x000000ffff1f7224 */ /* 0x000fce00078e00ff */
.L_x_437:
[----:B------:R-:W0:Y:S01]  /*1280*/  LDC R16, c[0x0][0x288] ;  /* 0x0000a200ff107b82 */ /* 0x000e220000000800 */
[----:B------:R-:W-:Y:S01]  /*1290*/  ULDC UR4, c[0x0][0x2ac] ;  /* 0x0000ab0000047ab9 */ /* 0x000fe20000000800 */
[----:B------:R-:W-:Y:S01]  /*12a0*/  ISETP.NE.AND P4, PT, R4, RZ, PT ;  /* 0x000000ff0400720c */ /* 0x000fe20003f85270 */
        /* <DEDUP_REMOVED lines=13> */
[----:B------:R-:W-:Y:S01]  /*1380*/  ULDC UR4, c[0x0][0x220] ;  /* 0x0000880000047ab9 */ /* 0x000fe20000000800 */
[----:B------:R-:W-:Y:S01]  /*1390*/  IMAD.MOV.U32 R29, RZ, RZ, RZ ;  /* 0x000000ffff1d7224 */ /* 0x000fe200078e00ff */
[----:B------:R-:W-:Y:S01]  /*13a0*/  ISETP.GE.AND P5, PT, R28, UR4, PT ;  /* 0x000000041c007c0c */ /* 0x000fe2000bfa6270 */
[----:B------:R-:W-:Y:S02]  /*13b0*/  ULDC UR4, c[0x0][0x288] ;  /* 0x0000a20000047ab9 */ /* 0x000fe40000000800 */
[----:B------:R-:W-:Y:S02]  /*13c0*/  IADD3 R36, -R4, UR4, RZ ;  /* 0x0000000404247c10 */ /* 0x000fe4000fffe1ff */
[----:B0-----:R-:W-:-:S08]  /*13d0*/  SHF.L.U64.HI R30, R34, 0x5, R7 ;  /* 0x00000005221e7819 */ /* 0x001fd00000010207 */
.L_x_435:
[----:B------:R-:W0:Y:S01]  /*13e0*/  LDC R22, c[0x0][0x2c8] ;  /* 0x0000b200ff167b82 */ /* 0x000e220000000800 */
[----:B------:R-:W-:Y:S01]  /*13f0*/  ULDC UR4, c[0x0][0x224] ;  /* 0x0000890000047ab9 */ /* 0x000fe20000000800 */
[----:B------:R-:W-:Y:S01]  /*1400*/  ULDC UR5, c[0x0][0x228] ;  /* 0x00008a0000057ab9 */ /* 0x000fe20000000800 */
[----:B------:R-:W-:Y:S01]  /*1410*/  MOV R17, R25 ;  /* 0x0000001900117202 */ /* 0x000fe20000000f00 */
[----:B0-----:R-:W-:-:S05]  /*1420*/  IMAD R23, R29, R22, R12 ;  /* 0x000000161d177224 */ /* 0x001fca00078e020c */
[----:B------:R-:W-:-:S04]  /*1430*/  LOP3.LUT R16, R32, R23, RZ, 0xfc, !PT ;  /* 0x0000001720107212 */ /* 0x000fc800078efcff */
[----:B------:R-:W-:Y:S01]  /*1440*/  ISETP.LT.OR P0, PT, R16, RZ, P5 ;  /* 0x000000ff1000720c */ /* 0x000fe20002f01670 */
[----:B------:R-:W-:-:S03]  /*1450*/  IMAD.MOV.U32 R16, RZ, RZ, R24 ;  /* 0x000000ffff107224 */ /* 0x000fc600078e0018 */
[----:B------:R-:W-:-:S04]  /*1460*/  ISETP.GE.OR P0, PT, R33, UR4, P0 ;  /* 0x0000000421007c0c */ /* 0x000fc80008706670 */
[----:B------:R-:W-:-:S13]  /*1470*/  ISETP.GE.OR P0, PT, R23, UR5, P0 ;  /* 0x0000000517007c0c */ /* 0x000fda0008706670 */
[----:B------:R-:W-:Y:S01]  /*1480*/  @!P0 IMAD.MOV.U32 R18, RZ, RZ, R26 ;  /* 0x000000ffff128224 */ /* 0x000fe200078e001a */
[----:B------:R-:W2:Y:S01]  /*1490*/  @!P0 LDG.E.64 R20, desc[UR8][R16.64] ;  /* 0x0000000810148981 */ /* 0x000ea2000c1e1b00 */
[----:B------:R-:W-:-:S06]  /*14a0*/  @!P0 IMAD.MOV.U32 R19, RZ, RZ, R35 ;  /* 0x000000ffff138224 */ /* 0x000fcc00078e0023 */
[----:B------:R-:W2:Y:S01]  /*14b0*/  @!P0 LDG.E.64 R18, desc[UR8][R18.64] ;  /* 0x0000000812128981 */ /* 0x000ea2000c1e1b00 */
[----:B------:R-:W-:Y:S01]  /*14c0*/  IMAD.IADD R23, R23, 0x1, R22 ;  /* 0x0000000117177824 */ /* 0x000fe200078e0216 */
[----:B--2---:R-:W-:-:S04]  /*14d0*/  @!P0 DFMA R14, R20, R18, R14 ;  /* 0x00000012140e822b */ /* 0x004fc8000000000e */
[----:B------:R-:W-:-:S04]  /*14e0*/  LOP3.LUT R20, R32, R23, RZ, 0xfc, !PT ;  /* 0x0000001720147212 */ /* 0x000fc800078efcff */
[----:B------:R-:W-:-:S04]  /*14f0*/  ISETP.LT.OR P0, PT, R20, RZ, P5 ;  /* 0x000000ff1400720c */ /* 0x000fc80002f01670 */
[----:B------:R-:W-:-:S04]  /*1500*/  ISETP.GE.OR P0, PT, R33, UR4, P0 ;  /* 0x0000000421007c0c */ /* 0x000fc80008706670 */
[----:B------:R-:W-:-:S13]  /*1510*/  ISETP.GE.OR P0, PT, R23, UR5, P0 ;  /* 0x0000000517007c0c */ /* 0x000fda0008706670 */
[C---:B------:R-:W-:Y:S01]  /*1520*/  @!P0 LEA R20, P6, R22.reuse, R26, 0x3 ;  /* 0x0000001a16148211 */ /* 0x040fe200078c18ff */
[----:B------:R-:W2:Y:S03]  /*1530*/  @!P0 LDG.E.64 R18, desc[UR8][R16.64+0x8] ;  /* 0x0000080810128981 */ /* 0x000ea6000c1e1b00 */
[----:B------:R-:W-:-:S06]  /*1540*/  @!P0 LEA.HI.X R21, R22, R35, R7, 0x3, P6 ;  /* 0x0000002316158211 */ /* 0x000fcc00030f1c07 */
[----:B------:R-:W2:Y:S01]  /*1550*/  @!P0 LDG.E.64 R20, desc[UR8][R20.64] ;  /* 0x0000000814148981 */ /* 0x000ea2000c1e1b00 */
[----:B------:R-:W-:Y:S01]  /*1560*/  IMAD.IADD R23, R23, 0x1, R22 ;  /* 0x0000000117177824 */ /* 0x000fe200078e0216 */
[----:B--2---:R-:W-:-:S04]  /*1570*/  @!P0 DFMA R14, R20, R18, R14 ;  /* 0x00000012140e822b */ /* 0x004fc8000000000e */
[----:B------:R-:W-:-:S04]  /*1580*/  LOP3.LUT R18, R32, R23, RZ, 0xfc, !PT ;  /* 0x0000001720127212 */ /* 0x000fc800078efcff */
[----:B------:R-:W-:-:S04]  /*1590*/  ISETP.LT.OR P0, PT, R18, RZ, P5 ;  /* 0x000000ff1200720c */ /* 0x000fc80002f01670 */
[----:B------:R-:W-:-:S04]  /*15a0*/  ISETP.GE.OR P0, PT, R33, UR4, P0 ;  /* 0x0000000421007c0c */ /* 0x000fc80008706670 */
[C---:B------:R-:W-:Y:S01]  /*15b0*/  ISETP.GE.OR P0, PT, R23.reuse, UR5, P0 ;  /* 0x0000000517007c0c */ /* 0x040fe20008706670 */
[----:B------:R-:W-:-:S05]  /*15c0*/  IMAD.IADD R23, R23, 0x1, R22 ;  /* 0x0000000117177824 */ /* 0x000fca00078e0216 */
[----:B------:R-:W-:-:S07]  /*15d0*/  LOP3.LUT R24, R32, R23, RZ, 0xfc, !PT ;  /* 0x0000001720187212 */ /* 0x000fce00078efcff */
[----:B------:R-:W-:-:S04]  /*15e0*/  @!P0 LEA R18, P6, R22, R26, 0x4 ;  /* 0x0000001a16128211 */ /* 0x000fc800078c20ff */
[----:B------:R-:W-:Y:S02]  /*15f0*/  @!P0 LEA.HI.X R19, R22, R35, R7, 0x4, P6 ;  /* 0x0000002316138211 */ /* 0x000fe400030f2407 */
[----:B------:R-:W-:-:S04]  /*1600*/  ISETP.LT.OR P6, PT, R24, RZ, P5 ;  /* 0x000000ff1800720c */ /* 0x000fc80002fc1670 */
[----:B------:R-:W-:Y:S01]  /*1610*/  ISETP.GE.OR P6, PT, R33, UR4, P6 ;  /* 0x0000000421007c0c */ /* 0x000fe2000b7c6670 */
[----:B------:R-:W2:Y:S03]  /*1620*/  @!P0 LDG.E.64 R18, desc[UR8][R18.64] ;  /* 0x0000000812128981 */ /* 0x000ea6000c1e1b00 */
[----:B------:R-:W-:-:S13]  /*1630*/  ISETP.GE.OR P6, PT, R23, UR5, P6 ;  /* 0x0000000517007c0c */ /* 0x000fda000b7c6670 */
[----:B------:R-:W-:Y:S01]  /*1640*/  @!P6 IMAD.MOV.U32 R20, RZ, RZ, R26 ;  /* 0x000000ffff14e224 */ /* 0x000fe200078e001a */
[----:B------:R-:W3:Y:S01]  /*1650*/  @!P6 LDG.E.64 R24, desc[UR8][R16.64+0x18] ;  /* 0x000018081018e981 */ /* 0x000ee2000c1e1b00 */
[----:B------:R-:W-:Y:S02]  /*1660*/  @!P6 IMAD.MOV.U32 R21, RZ, RZ, R35 ;  /* 0x000000ffff15e224 */ /* 0x000fe400078e0023 */
[----:B------:R-:W-:-:S04]  /*1670*/  @!P6 IMAD.WIDE.U32 R22, R22, 0x18, R20 ;  /* 0x000000181616e825 */ /* 0x000fc800078e0014 */
[----:B------:R-:W-:-:S04]  /*1680*/  @!P6 IMAD R21, R7, 0x18, RZ ;  /* 0x000000180715e824 */ /* 0x000fc800078e02ff */
[----:B------:R-:W-:Y:S02]  /*1690*/  @!P6 IMAD.IADD R23, R23, 0x1, R21 ;  /* 0x000000011717e824 */ /* 0x000fe400078e0215 */
[----:B------:R-:W2:Y:S04]  /*16a0*/  @!P0 LDG.E.64 R20, desc[UR8][R16.64+0x10] ;  /* 0x0000100810148981 */ /* 0x000ea8000c1e1b00 */
[----:B------:R-:W3:Y:S01]  /*16b0*/  @!P6 LDG.E.64 R22, desc[UR8][R22.64] ;  /* 0x000000081616e981 */ /* 0x000ee2000c1e1b00 */
[----:B------:R-:W-:Y:S02]  /*16c0*/  VIADD R36, R36, 0xfffffffc ;  /* 0xfffffffc24247836 */ /* 0x000fe40000000000 */
[----:B------:R-:W-:Y:S01]  /*16d0*/  VIADD R29, R29, 0x4 ;  /* 0x000000041d1d7836 */ /* 0x000fe20000000000 */
[----:B--2---:R-:W-:-:S02]  /*16e0*/  @!P0 DFMA R14, R18, R20, R14 ;  /* 0x00000014120e822b */ /* 0x004fc4000000000e */
[----:B------:R-:W-:-:S06]  /*16f0*/  ISETP.NE.AND P0, PT, R36, RZ, PT ;  /* 0x000000ff2400720c */ /* 0x000fcc0003f05270 */
[----:B---3--:R-:W-:Y:S01]  /*1700*/  @!P6 DFMA R14, R22, R24, R14 ;  /* 0x00000018160ee22b */ /* 0x008fe2000000000e */
[----:B------:R-:W-:-:S05]  /*1710*/  IADD3 R24, P6, R16, 0x20, RZ ;  /* 0x0000002010187810 */ /* 0x000fca0007fde0ff */
[----:B------:R-:W-:Y:S01]  /*1720*/  IMAD.X R25, RZ, RZ, R17, P6 ;  /* 0x000000ffff197224 */ /* 0x000fe200030e0611 */
[----:B------:R-:W-:-:S05]  /*1730*/  LEA R26, P6, R34, R26, 0x5 ;  /* 0x0000001a221a7211 */ /* 0x000fca00078c28ff */
[----:B------:R-:W-:Y:S01]  /*1740*/  IMAD.X R35, R35, 0x1, R30, P6 ;  /* 0x0000000123237824 */ /* 0x000fe200030e061e */
[----:B------:R-:W-:Y:S07]  /*1750*/  @P0 BRA `(.L_x_435) ;  /* 0xfffffffc00200947 */ /* 0x000fee000383ffff */
.L_x_434:
        /* <DEDUP_REMOVED lines=12> */
[----:B------:R-:W-:Y:S02]  /*1820*/  @!P4 IMAD.MOV.U32 R20, RZ, RZ, R24 ;  /* 0x000000ffff14c224 */ /* 0x000fe400078e0018 */
[----:B------:R-:W-:Y:S02]  /*1830*/  @!P4 IMAD.MOV.U32 R21, RZ, RZ, R25 ;  /* 0x000000ffff15c224 */ /* 0x000fe400078e0019 */
[----:B------:R-:W-:-:S04]  /*1840*/  @!P4 IMAD.MOV.U32 R34, RZ, RZ, R26 ;  /* 0x000000ffff22c224 */ /* 0x000fc800078e001a */
[----:B------:R-:W2:Y:S04]  /*1850*/  @!P4 LDG.E.64 R20, desc[UR8][R20.64] ;  /* 0x000000081414c981 */ /* 0x000ea8000c1e1b00 */
[----:B------:R-:W2:Y:S01]  /*1860*/  @!P4 LDG.E.64 R18, desc[UR8][R34.64] ;  /* 0x000000082212c981 */ /* 0x000ea2000c1e1b00 */
[----:B------:R-:W-:Y:S02]  /*1870*/  ISETP.NE.AND P5, PT, R4, 0x1, PT ;  /* 0x000000010400780c */ /* 0x000fe40003fa5270 */
[----:B------:R-:W-:-:S04]  /*1880*/  LEA R16, P6, R22, R26, 0x3 ;  /* 0x0000001a16107211 */ /* 0x000fc800078c18ff */
[----:B------:R-:W-:Y:S01]  /*1890*/  LEA.HI.X R17, R22, R35, R7, 0x3, P6 ;  /* 0x0000002316117211 */ /* 0x000fe200030f1c07 */
[----:B------:R-:W-:-:S04]  /*18a0*/  IMAD.MOV.U32 R37, RZ, RZ, R16 ;  /* 0x000000ffff257224 */ /* 0x000fc800078e0010 */
[----:B------:R-:W-:Y:S01]  /*18b0*/  IMAD.MOV.U32 R23, RZ, RZ, R17 ;  /* 0x000000ffff177224 */ /* 0x000fe200078e0011 */
[----:B--2---:R-:W-:Y:S01]  /*18c0*/  @!P4 DFMA R14, R20, R18, R14 ;  /* 0x00000012140ec22b */ /* 0x004fe2000000000e */
[----:B------:R-:W-:Y:S01]  /*18d0*/  IMAD.MOV.U32 R18, RZ, RZ, R24 ;  /* 0x000000ffff127224 */ /* 0x000fe200078e0018 */
[----:B------:R-:W-:Y:S02]  /*18e0*/  IADD3 R24, P4, R24, 0x8, RZ ;  /* 0x0000000818187810 */ /* 0x000fe40007f9e0ff */
[----:B------:R-:W-:-:S03]  /*18f0*/  MOV R19, R25 ;  /* 0x0000001900137202 */ /* 0x000fc60000000f00 */
[----:B------:R-:W-:Y:S01]  /*1900*/  IMAD.X R25, RZ, RZ, R25, P4 ;  /* 0x000000ffff197224 */ /* 0x000fe200020e0619 */
[----:B------:R-:W-:Y:S07]  /*1910*/  @!P5 BRA `(.L_x_436) ;  /* 0x000000000084d947 */ /* 0x000fee0003800000 */
[----:B------:R-:W-:-:S05]  /*1920*/  IMAD.IADD R29, R29, 0x1, R22 ;  /* 0x000000011d1d7824 */ /* 0x000fca00078e0216 */
[----:B------:R-:W-:-:S04]  /*1930*/  LOP3.LUT R20, R32, R29, RZ, 0xfc, !PT ;  /* 0x0000001d20147212 */ /* 0x000fc800078efcff */
[----:B------:R-:W-:-:S04]  /*1940*/  ISETP.LT.OR P4, PT, R20, RZ, P0 ;  /* 0x000000ff1400720c */ /* 0x000fc80000781670 */
[----:B------:R-:W-:-:S04]  /*1950*/  ISETP.GE.OR P4, PT, R33, UR5, P4 ;  /* 0x0000000521007c0c */ /* 0x000fc8000a786670 */
[----:B------:R-:W-:-:S13]  /*1960*/  ISETP.GE.OR P4, PT, R29, UR4, P4 ;  /* 0x000000041d007c0c */ /* 0x000fda000a786670 */
        /* <DEDUP_REMOVED lines=8> */
[----:B------:R-:W-:-:S05]  /*19f0*/  IADD3 R24, P4, R18, 0x10, RZ ;  /* 0x0000001012187810 */ /* 0x000fca0007f9e0ff */
[----:B------:R-:W-:Y:S01]  /*1a00*/  IMAD.X R25, RZ, RZ, R19, P4 ;  /* 0x000000ffff197224 */ /* 0x000fe200020e0613 */
[----:B------:R-:W-:Y:S07]  /*1a10*/  @!P5 BRA `(.L_x_436) ;  /* 0x000000000044d947 */ /* 0x000fee0003800000 */
[----:B------:R-:W-:-:S05]  /*1a20*/  IMAD.IADD R29, R29, 0x1, R22 ;  /* 0x000000011d1d7824 */ /* 0x000fca00078e0216 */
[----:B------:R-:W-:-:S04]  /*1a30*/  LOP3.LUT R32, R32, R29, RZ, 0xfc, !PT ;  /* 0x0000001d20207212 */ /* 0x000fc800078efcff */
[----:B------:R-:W-:-:S04]  /*1a40*/  ISETP.LT.OR P0, PT, R32, RZ, P0 ;  /* 0x000000ff2000720c */ /* 0x000fc80000701670 */
[----:B------:R-:W-:-:S04]  /*1a50*/  ISETP.GE.OR P0, PT, R33, UR5, P0 ;  /* 0x0000000521007c0c */ /* 0x000fc80008706670 */
[----:B------:R-:W-:-:S13]  /*1a60*/  ISETP.GE.OR P0, PT, R29, UR4, P0 ;  /* 0x000000041d007c0c */ /* 0x000fda0008706670 */
[----:B------:R-:W-:Y:S01]  /*1a70*/  @!P0 IMAD.MOV.U32 R16, RZ, RZ, R18 ;  /* 0x000000ffff108224 */ /* 0x000fe200078e0012 */
[----:B------:R-:W2:Y:S01]  /*1a80*/  @!P0 LDG.E.64 R20, desc[UR8][R20.64] ;  /* 0x0000000814148981 */ /* 0x000ea2000c1e1b00 */
[----:B------:R-:W-:-:S06]  /*1a90*/  @!P0 IMAD.MOV.U32 R17, RZ, RZ, R19 ;  /* 0x000000ffff118224 */ /* 0x000fcc00078e0013 */
[----:B------:R-:W2:Y:S01]  /*1aa0*/  @!P0 LDG.E.64 R16, desc[UR8][R16.64+0x10] ;  /* 0x0000100810108981 */ /* 0x000ea2000c1e1b00 */
[----:B------:R-:W-:Y:S01]  /*1ab0*/  IMAD.MOV.U32 R34, RZ, RZ, R26 ;  /* 0x000000ffff227224 */ /* 0x000fe200078e001a */
[----:B------:R-:W-:Y:S01]  /*1ac0*/  IADD3 R24, P4, R18, 0x18, RZ ;  /* 0x0000001812187810 */ /* 0x000fe20007f9e0ff */
[----:B------:R-:W-:Y:S02]  /*1ad0*/  IMAD R23, R7, 0x18, RZ ;  /* 0x0000001807177824 */ /* 0x000fe400078e02ff */
[----:B------:R-:W-:-:S04]  /*1ae0*/  IMAD.WIDE.U32 R34, R22, 0x18, R34 ;  /* 0x0000001816227825 */ /* 0x000fc800078e0022 */
[----:B------:R-:W-:Y:S02]  /*1af0*/  IMAD.IADD R23, R23, 0x1, R35 ;  /* 0x0000000117177824 */ /* 0x000fe400078e0223 */
[----:B------:R-:W-:Y:S02]  /*1b00*/  IMAD.MOV.U32 R37, RZ, RZ, R34 ;  /* 0x000000ffff257224 */ /* 0x000fe400078e0022 */
[----:B------:R-:W-:Y:S01]  /*1b10*/  IMAD.X R25, RZ, RZ, R19, P4 ;  /* 0x000000ffff197224 */ /* 0x000fe200020e0613 */
[----:B--2---:R-:W-:-:S11]  /*1b20*/  @!P0 DFMA R14, R20, R16, R14 ;  /* 0x00000010140e822b */ /* 0x004fd6000000000e */
.L_x_436:
[----:B------:R-:W-:Y:S02]  /*1b30*/  LEA R26, P0, R6, R37, 0x3 ;  /* 0x00000025061a7211 */ /* 0x000fe400078018ff */
[----:B------:R-:W-:-:S04]  /*1b40*/  SHF.R.S32.HI R35, RZ, 0x1f, R6 ;  /* 0x0000001fff237819 */ /* 0x000fc80000011406 */
[----:B------:R-:W-:Y:S01]  /*1b50*/  LEA.HI.X R35, R6, R23, R35, 0x3, P0 ;  /* 0x0000001706237211 */ /* 0x000fe200000f1c23 */
[----:B------:R-:W-:Y:S06]  /*1b60*/  @!P3 BRA `(.L_x_437) ;  /* 0xfffffff400c4b947 */ /* 0x000fec000383ffff */
.L_x_433:
        /* <DEDUP_REMOVED lines=12> */
.L_x_427:
        /* <DEDUP_REMOVED lines=10> */
[----:B------:R-:W2:Y:S01]  /*1cd0*/  @P0 LDG.E.64 R16, desc[UR8][R16.64] ;  /* 0x0000000810100981 */ /* 0x000ea2000c1e1b00 */
        /* <DEDUP_REMOVED lines=21> */
[----:B--2---:R-:W-:Y:S01]  /*1e30*/  @P0 DADD R14, R16, R14 ;  /* 0x00000000100e0229 */ /* 0x004fe2000000000e */
[----:B------:R-:W-:-:S05]  /*1e40*/  IADD3 R0, P0, R5, R0, RZ ;  /* 0x0000000005007210 */ /* 0x000fca0007f1e0ff */
[----:B------:R-:W-:Y:S01]  /*1e50*/  IMAD.X R3, RZ, RZ, R3, P0 ;  /* 0x000000ffff037224 */ /* 0x000fe200000e0603 */
[----:B------:R0:W-:Y:S01]  /*1e60*/  STG.E.64 desc[UR8][R8.64], R14 ;  /* 0x0000000e08007986 */ /* 0x0001e2000c101b08 */
[----:B------:R-:W-:-:S04]  /*1e70*/  ISETP.GE.U32.AND P0, PT, R0, UR4, PT ;  /* 0x0000000400007c0c */ /* 0x000fc8000bf06070 */
[----:B------:R-:W-:-:S13]  /*1e80*/  ISETP.GE.AND.EX P0, PT, R3, UR5, PT, P0 ;  /* 0x0000000503007c0c */ /* 0x000fda000bf06300 */
[----:B0-----:R-:W-:Y:S05]  /*1e90*/  @!P0 BRA `(.L_x_439) ;  /* 0xffffffe400348947 */ /* 0x001fea000383ffff */
[----:B------:R-:W-:Y:S05]  /*1ea0*/  EXIT ;  /* 0x000000000000794d */ /* 0x000fea0003800000 */
.L_x_440:
        /* <DEDUP_REMOVED lines=13> */
.L_x_502:


//--------------------- .text._ZN2at6native51_GLOBAL__N__11011a27_18_DepthwiseConv3d_cu_35e0c7b528conv_depthwise3d_cuda_kernelIddLin1ELin1ELin1ELi1ELi1ELi1EEEvNS_27GenericPackedTensorAccessorIKT_Lm5ENS_16DefaultPtrTraitsEiEENS3_IS4_Lm5ES6_iEES7_PS5_iiiiiiiii --------------------------
	.section	.text._ZN2at6native51_GLOBAL__N__11011a27_18_DepthwiseConv3d_cu_35e0c7b528conv_depthwise3d_cuda_kernelIddLin1ELin1ELin1ELi1ELi1ELi1EEEvNS_27GenericPackedTensorAccessorIKT_Lm5ENS_16DefaultPtrTraitsEiEENS3_IS4_Lm5ES6_iEES7_PS5_iiiiiiiii,"ax",@progbits
	.align	128
.text._ZN2at6native51_GLOBAL__N__11011a27_18_DepthwiseConv3d_cu_35e0c7b528conv_depthwise3d_cuda_kernelIddLin1ELin1ELin1ELi1ELi1ELi1EEEvNS_27GenericPackedTensorAccessorIKT_Lm5ENS_16DefaultPtrTraitsEiEENS3_IS4_Lm5ES6_iEES7_PS5_iiiiiiiii:
        .type           _ZN2at6native51_GLOBAL__N__11011a27_18_DepthwiseConv3d_cu_35e0c7b528conv_depthwise3d_cuda_kernelIddLin1ELin1ELin1ELi1ELi1ELi1EEEvNS_27GenericPackedTensorAccessorIKT_Lm5ENS_16DefaultPtrTraitsEiEENS3_IS4_Lm5ES6_iEES7_PS5_iiiiiiiii,@function
        .size           _ZN2at6native51_GLOBAL__N__11011a27_18_DepthwiseConv3d_cu_35e0c7b528conv_depthwise3d_cuda_kernelIddLin1ELin1ELin1ELi1ELi1ELi1EEEvNS_27GenericPackedTensorAccessorIKT_Lm5ENS_16DefaultPtrTraitsEiEENS3_IS4_Lm5ES6_iEES7_PS5_iiiiiiiii,(.L_x_503 - _ZN2at6native51_GLOBAL__N__11011a27_18_DepthwiseConv3d_cu_35e0c7b528conv_depthwise3d_cuda_kernelIddLin1ELin1ELin1ELi1ELi1ELi1EEEvNS_27GenericPackedTensorAccessorIKT_Lm5ENS_16DefaultPtrTraitsEiEENS3_IS4_Lm5ES6_iEES7_PS5_iiiiiiiii)
        .other          _ZN2at6native51_GLOBAL__N__11011a27_18_DepthwiseConv3d_cu_35e0c7b528conv_depthwise3d_cuda_kernelIddLin1ELin1ELin1ELi1ELi1ELi1EEEvNS_27GenericPackedTensorAccessorIKT_Lm5ENS_16DefaultPtrTraitsEiEENS3_IS4_Lm5ES6_iEES7_PS5_iiiiiiiii,@"STO_CUDA_ENTRY STV_DEFAULT"
_ZN2at6native51_GLOBAL__N__11011a27_18_DepthwiseConv3d_cu_35e0c7b528conv_depthwise3d_cuda_kernelIddLin1ELin1ELin1ELi1ELi1ELi1EEEvNS_27GenericPackedTensorAccessorIKT_Lm5ENS_16DefaultPtrTraitsEiEENS3_IS4_Lm5ES6_iEES7_PS5_iiiiiiiii:
        /* <DEDUP_REMOVED lines=31> */
[----:B------:R-:W-:-:S04]  /*01f0*/  IMAD.MOV R5, RZ, RZ, -R0 ;  /* 0x000000ffff057224 */ /* 0x000fc800078e0a00 */
[----:B------:R-:W-:Y:S02]  /*0200*/  IMAD R4, R9, R5, R6 ;  /* 0x0000000509047224 */ /* 0x000fe400078e0206 */
[----:B------:R-:W1:Y:S01]  /*0210*/  LDC R6, c[0x0][0x288] ;  /* 0x0000a200ff067b82 */ /* 0x000e620000000800 */
[----:B------:R-:W-:Y:S02]  /*0220*/  IMAD R5, R7, UR4, RZ ;  /* 0x0000000407057c24 */ /* 0x000fe4000f8e02ff */
[----:B------:R-:W-:-:S13]  /*0230*/  ISETP.GT.U32.AND P1, PT, R9, R4, PT ;  /* 0x000000040900720c */ /* 0x000fda0003f24070 */
[----:B------:R-:W-:Y:S02]  /*0240*/  @!P1 IMAD.IADD R4, R4, 0x1, -R9 ;  /* 0x0000000104049824 */ /* 0x000fe400078e0a09 */
[----:B------:R-:W-:Y:S01]  /*0250*/  @!P1 VIADD R0, R0, 0x1 ;  /* 0x0000000100009836 */ /* 0x000fe20000000000 */
[----:B0-----:R-:W-:Y:S02]  /*0260*/  ISETP.GE.AND P1, PT, R11, 0x1, PT ;  /* 0x000000010b00780c */ /* 0x001fe40003f26270 */
[----:B------:R-:W-:Y:S02]  /*0270*/  ISETP.GE.U32.AND P0, PT, R4, R9, PT ;  /* 0x000000090400720c */ /* 0x000fe40003f06070 */
[----:B------:R-:W-:Y:S01]  /*0280*/  LOP3.LUT R4, R13, R8, RZ, 0x3c, !PT ;  /* 0x000000080d047212 */ /* 0x000fe200078e3cff */
[----:B-1----:R-:W-:Y:S01]  /*0290*/  VIADD R12, R6, -UR5 ;  /* 0x80000005060c7c36 */ /* 0x002fe20008000000 */
[----:B------:R-:W-:Y:S02]  /*02a0*/  ISETP.LT.OR P1, PT, R10, 0x1, !P1 ;  /* 0x000000010a00780c */ /* 0x000fe40004f21670 */
[----:B------:R-:W-:Y:S01]  /*02b0*/  ISETP.GE.AND P3, PT, R4, RZ, PT ;  /* 0x000000ff0400720c */ /* 0x000fe20003f66270 */
[----:B------:R-:W-:Y:S01]  /*02c0*/  IMAD.WIDE R12, R12, 0x20, RZ ;  /* 0x000000200c0c7825 */ /* 0x000fe200078e02ff */
[----:B------:R-:W-:-:S02]  /*02d0*/  LOP3.LUT R4, R6, 0x3, RZ, 0xc0, !PT ;  /* 0x0000000306047812 */ /* 0x000fc400078ec0ff */
[----:B------:R-:W-:-:S03]  /*02e0*/  IADD3 R6, -R6, UR5, RZ ;  /* 0x0000000506067c10 */ /* 0x000fc6000fffe1ff */
[----:B------:R-:W-:-:S06]  /*02f0*/  @P0 VIADD R0, R0, 0x1 ;  /* 0x0000000100000836 */ /* 0x000fcc0000000000 */
[----:B------:R-:W-:Y:S01]  /*0300*/  @!P3 IMAD.MOV R0, RZ, RZ, -R0 ;  /* 0x000000ffff00b224 */ /* 0x000fe200078e0a00 */
[----:B------:R-:W-:-:S07]  /*0310*/  @!P2 LOP3.LUT R0, RZ, R8, RZ, 0x33, !PT ;  /* 0x00000008ff00a212 */ /* 0x000fce00078e33ff */
.L_x_453:
        /* <DEDUP_REMOVED lines=27> */
[----:B------:R-:W1:Y:S01]  /*04d0*/  LDC R11, c[0x0][0x250] ;  /* 0x00009400ff0b7b82 */ /* 0x000e620000000800 */
[----:B0-----:R-:W-:Y:S01]  /*04e0*/  VIADD R14, R17, 0xffffffe ;  /* 0x0ffffffe110e7836 */ /* 0x001fe20000000000 */
[----:B------:R-:W-:-:S03]  /*04f0*/  LOP3.LUT R8, R2, R9, RZ, 0x3c, !PT ;  /* 0x0000000902087212 */ /* 0x000fc600078e3cff */
[----:B------:R0:W3:Y:S01]  /*0500*/  F2I.FTZ.U32.TRUNC.NTZ R15, R14 ;  /* 0x0000000e000f7305 */ /* 0x0000e2000021f000 */
[----:B------:R-:W-:-:S05]  /*0510*/  ISETP.GE.AND P3, PT, R8, RZ, PT ;  /* 0x000000ff0800720c */ /* 0x000fca0003f66270 */
[----:B------:R-:W-:Y:S02]  /*0520*/  @P0 VIADD R7, R7, 0x1 ;  /* 0x0000000107070836 */ /* 0x000fe40000000000 */
[----:B0-----:R-:W-:-:S06]  /*0530*/  IMAD.MOV.U32 R14, RZ, RZ, RZ ;  /* 0x000000ffff0e7224 */ /* 0x001fcc00078e00ff */
[----:B------:R-:W-:Y:S01]  /*0540*/  @!P3 IMAD.MOV R7, RZ, RZ, -R7 ;  /* 0x000000ffff07b224 */ /* 0x000fe200078e0a07 */
[----:B------:R-:W-:Y:S01]  /*0550*/  @!P2 LOP3.LUT R7, RZ, R9, RZ, 0x33, !PT ;  /* 0x00000009ff07a212 */ /* 0x000fe200078e33ff */
[----:B---3--:R-:W-:Y:S01]  /*0560*/  IMAD.MOV R17, RZ, RZ, -R15 ;  /* 0x000000ffff117224 */ /* 0x008fe200078e0a0f */
[----:B-1----:R-:W-:-:S03]  /*0570*/  IABS R8, R11 ;  /* 0x0000000b00087213 */ /* 0x002fc60000000000 */
[----:B------:R-:W-:Y:S01]  /*0580*/  IMAD R17, R17, R16, RZ ;  /* 0x0000001011117224 */ /* 0x000fe200078e02ff */
[----:B------:R-:W-:Y:S01]  /*0590*/  IABS R18, R7 ;  /* 0x0000000700127213 */ /* 0x000fe20000000000 */
[----:B------:R-:W0:Y:S02]  /*05a0*/  I2F.RP R19, R8 ;  /* 0x0000000800137306 */ /* 0x000e240000209400 */
[----:B------:R-:W-:-:S04]  /*05b0*/  IMAD.HI.U32 R14, R15, R17, R14 ;  /* 0x000000110f0e7227 */ /* 0x000fc800078e000e */
[----:B------:R-:W-:-:S04]  /*05c0*/  IMAD.MOV.U32 R15, RZ, RZ, R18 ;  /* 0x000000ffff0f7224 */ /* 0x000fc800078e0012 */
[----:B------:R-:W-:-:S04]  /*05d0*/  IMAD.HI.U32 R18, R14, R15, RZ ;  /* 0x0000000f0e127227 */ /* 0x000fc800078e00ff */
[----:B------:R-:W-:Y:S01]  /*05e0*/  IMAD.MOV R14, RZ, RZ, -R18 ;  /* 0x000000ffff0e7224 */ /* 0x000fe200078e0a12 */
[----:B0-----:R-:W0:Y:S03]  /*05f0*/  MUFU.RCP R19, R19 ;  /* 0x0000001300137308 */ /* 0x001e260000001000 */
[C---:B------:R-:W-:Y:S02]  /*0600*/  IMAD R15, R16.reuse, R14, R15 ;  /* 0x0000000e100f7224 */ /* 0x040fe400078e020f */
[----:B------:R-:W1:Y:S03]  /*0610*/  LDC R14, c[0x0][0x24c] ;  /* 0x00009300ff0e7b82 */ /* 0x000e660000000800 */
[----:B------:R-:W-:Y:S01]  /*0620*/  ISETP.GT.U32.AND P2, PT, R16, R15, PT ;  /* 0x0000000f1000720c */ /* 0x000fe20003f44070 */
[----:B0-----:R-:W-:-:S12]  /*0630*/  VIADD R17, R19, 0xffffffe ;  /* 0x0ffffffe13117836 */ /* 0x001fd80000000000 */
[----:B------:R-:W-:Y:S02]  /*0640*/  @!P2 IMAD.IADD R15, R15, 0x1, -R16 ;  /* 0x000000010f0fa824 */ /* 0x000fe400078e0a10 */
[----:B------:R-:W-:Y:S01]  /*0650*/  @!P2 VIADD R18, R18, 0x1 ;  /* 0x000000011212a836 */ /* 0x000fe20000000000 */
[----:B------:R-:W0:Y:S01]  /*0660*/  F2I.FTZ.U32.TRUNC.NTZ R17, R17 ;  /* 0x0000001100117305 */ /* 0x000e22000021f000 */
[----:B------:R-:W-:Y:S02]  /*0670*/  ISETP.NE.AND P2, PT, R10, RZ, PT ;  /* 0x000000ff0a00720c */ /* 0x000fe40003f45270 */
[----:B------:R-:W-:Y:S01]  /*0680*/  ISETP.GE.U32.AND P0, PT, R15, R16, PT ;  /* 0x000000100f00720c */ /* 0x000fe20003f06070 */
[----:B------:R-:W-:Y:S01]  /*0690*/  IMAD.MOV.U32 R16, RZ, RZ, RZ ;  /* 0x000000ffff107224 */ /* 0x000fe200078e00ff */
[----:B------:R-:W-:-:S04]  /*06a0*/  LOP3.LUT R15, R7, R10, RZ, 0x3c, !PT ;  /* 0x0000000a070f7212 */ /* 0x000fc800078e3cff */
[----:B------:R-:W-:Y:S02]  /*06b0*/  ISETP.GE.AND P3, PT, R15, RZ, PT ;  /* 0x000000ff0f00720c */ /* 0x000fe40003f66270 */
[----:B-1----:R-:W-:Y:S02]  /*06c0*/  IABS R15, R14 ;  /* 0x0000000e000f7213 */ /* 0x002fe40000000000 */
[----:B0-----:R-:W-:-:S03]  /*06d0*/  IADD3 R19, RZ, -R17, RZ ;  /* 0x80000011ff137210 */ /* 0x001fc60007ffe0ff */
[----:B------:R-:W-:Y:S02]  /*06e0*/  @P0 VIADD R18, R18, 0x1 ;  /* 0x0000000112120836 */ /* 0x000fe40000000000 */
[----:B------:R-:W-:-:S04]  /*06f0*/  IMAD R19, R19, R8, RZ ;  /* 0x0000000813137224 */ /* 0x000fc800078e02ff */
[----:B------:R-:W-:Y:S01]  /*0700*/  @!P3 IMAD.MOV R18, RZ, RZ, -R18 ;  /* 0x000000ffff12b224 */ /* 0x000fe200078e0a12 */
[----:B------:R-:W-:Y:S01]  /*0710*/  @!P2 LOP3.LUT R18, RZ, R10, RZ, 0x33, !PT ;  /* 0x0000000aff12a212 */ /* 0x000fe200078e33ff */
[----:B------:R-:W-:Y:S02]  /*0720*/  IMAD.HI.U32 R16, R17, R19, R16 ;  /* 0x0000001311107227 */ /* 0x000fe400078e0010 */
[----:B------:R-:W0:Y:S01]  /*0730*/  I2F.RP R19, R15 ;  /* 0x0000000f00137306 */ /* 0x000e220000209400 */
[----:B------:R-:W-:-:S05]  /*0740*/  IABS R20, R18 ;  /* 0x0000001200147213 */ /* 0x000fca0000000000 */
[----:B------:R-:W-:-:S04]  /*0750*/  IMAD.MOV.U32 R17, RZ, RZ, R20 ;  /* 0x000000ffff117224 */ /* 0x000fc800078e0014 */
[----:B------:R-:W-:-:S04]  /*0760*/  IMAD.HI.U32 R16, R16, R17, RZ ;  /* 0x0000001110107227 */ /* 0x000fc800078e00ff */
[----:B------:R-:W-:Y:S01]  /*0770*/  IMAD.MOV R20, RZ, RZ, -R16 ;  /* 0x000000ffff147224 */ /* 0x000fe200078e0a10 */
[----:B0-----:R-:W0:Y:S03]  /*0780*/  MUFU.RCP R19, R19 ;  /* 0x0000001300137308 */ /* 0x001e260000001000 */
[----:B------:R-:W-:-:S05]  /*0790*/  IMAD R17, R8, R20, R17 ;  /* 0x0000001408117224 */ /* 0x000fca00078e0211 */
[----:B------:R-:W-:Y:S01]  /*07a0*/  ISETP.GT.U32.AND P2, PT, R8, R17, PT ;  /* 0x000000110800720c */ /* 0x000fe20003f44070 */
[----:B0-----:R-:W-:-:S12]  /*07b0*/  VIADD R20, R19, 0xffffffe ;  /* 0x0ffffffe13147836 */ /* 0x001fd80000000000 */
[----:B------:R-:W-:Y:S02]  /*07c0*/  @!P2 IMAD.IADD R17, R17, 0x1, -R8 ;  /* 0x000000011111a824 */ /* 0x000fe400078e0a08 */
[----:B------:R-:W-:Y:S01]  /*07d0*/  @!P2 VIADD R16, R16, 0x1 ;  /* 0x000000011010a836 */ /* 0x000fe20000000000 */
[----:B------:R-:W-:Y:S02]  /*07e0*/  ISETP.NE.AND P2, PT, R11, RZ, PT ;  /* 0x000000ff0b00720c */ /* 0x000fe40003f45270 */
[----:B------:R-:W-:Y:S02]  /*07f0*/  ISETP.GE.U32.AND P0, PT, R17, R8, PT ;  /* 0x000000081100720c */ /* 0x000fe40003f06070 */
[----:B------:R-:W-:Y:S01]  /*0800*/  LOP3.LUT R8, R18, R11, RZ, 0x3c, !PT ;  /* 0x0000000b12087212 */ /* 0x000fe200078e3cff */
[----:B------:R-:W0:Y:S03]  /*0810*/  F2I.FTZ.U32.TRUNC.NTZ R17, R20 ;  /* 0x0000001400117305 */ /* 0x000e26000021f000 */
        /* <DEDUP_REMOVED lines=30> */
[----:B------:R-:W-:-:S03]  /*0a00*/  IMAD R10, R11, R17, R18 ;  /* 0x000000110b0a7224 */ /* 0x000fc600078e0212 */
[----:B------:R-:W-:-:S05]  /*0a10*/  IADD3 R19, -R8, RZ, RZ ;  /* 0x000000ff08137210 */ /* 0x000fca0007ffe1ff */
[----:B------:R-:W-:Y:S01]  /*0a20*/  IMAD R11, R14, R19, R21 ;  /* 0x000000130e0b7224 */ /* 0x000fe200078e0215 */
[----:B------:R-:W-:Y:S01]  /*0a30*/  CS2R R14, SRZ ;  /* 0x00000000000e7805 */ /* 0x000fe2000001ff00 */
[----:B------:R-:W-:Y:S06]  /*0a40*/  @P1 BRA `(.L_x_441) ;  /* 0x0000001000181947 */ /* 0x000fec0003800000 */
[-C--:B------:R-:W-:Y:S01]  /*0a50*/  IABS R17, R0.reuse ;  /* 0x0000000000117213 */ /* 0x080fe20000000000 */
[----:B------:R-:W-:Y:S01]  /*0a60*/  ULDC.64 UR4, c[0x0][0x2a8] ;  /* 0x0000aa0000047ab9 */ /* 0x000fe20000000a00 */
[----:B------:R-:W-:Y:S01]  /*0a70*/  IABS R20, R11 ;  /* 0x0000000b00147213 */ /* 0x000fe20000000000 */
[----:B------:R-:W-:Y:S01]  /*0a80*/  IMAD.MOV.U32 R30, RZ, RZ, RZ ;  /* 0x000000ffff1e7224 */ /* 0x000fe200078e00ff */
        /* <DEDUP_REMOVED lines=10> */
[----:B------:R-:W-:-:S06]  /*0b30*/  IMAD.HI.U32 R15, R15, R19, R14 ;  /* 0x000000130f0f7227 */ /* 0x000fcc00078e000e */
[----:B------:R-:W-:Y:S02]  /*0b40*/  IMAD.HI.U32 R19, R15, R18, RZ ;  /* 0x000000120f137227 */ /* 0x000fe400078e00ff */
[----:B------:R-:W0:Y:S02]  /*0b50*/  LDC R15, c[0x0][0x2b4] ;  /* 0x0000ad00ff0f7b82 */ /* 0x000e240000000800 */
[----:B------:R-:W-:-:S05]  /*0b60*/  IMAD R14, R19, R16, R18 ;  /* 0x00000010130e7224 */ /* 0x000fca00078e0212 */
[----:B------:R-:W-:Y:S01]  /*0b70*/  ISETP.GT.U32.AND P2, PT, R17, R14, PT ;  /* 0x0000000e1100720c */ /* 0x000fe20003f44070 */
[----:B------:R-:W1:-:S12]  /*0b80*/  LDC R18, c[0x0][0x2b8] ;  /* 0x0000ae00ff127b82 */ /* 0x000e580000000800 */
[----:B------:R-:W-:Y:S02]  /*0b90*/  @!P2 IMAD.IADD R14, R14, 0x1, -R17 ;  /* 0x000000010e0ea824 */ /* 0x000fe400078e0a11 */
[----:B------:R-:W-:Y:S01]  /*0ba0*/  @!P2 VIADD R19, R19, 0x1 ;  /* 0x000000011313a836 */ /* 0x000fe20000000000 */
[----:B------:R-:W-:Y:S01]  /*0bb0*/  ISETP.NE.AND P2, PT, R0, RZ, PT ;  /* 0x000000ff0000720c */ /* 0x000fe20003f45270 */
[----:B0-----:R-:W-:Y:S01]  /*0bc0*/  IMAD R16, R10, UR4, -R15 ;  /* 0x000000040a107c24 */ /* 0x001fe2000f8e0a0f */
[----:B------:R-:W-:Y:S02]  /*0bd0*/  ISETP.GE.U32.AND P0, PT, R14, R17, PT ;  /* 0x000000110e00720c */ /* 0x000fe40003f06070 */
[----:B------:R-:W-:-:S04]  /*0be0*/  LOP3.LUT R14, R11, R0, RZ, 0x3c, !PT ;  /* 0x000000000b0e7212 */ /* 0x000fc800078e3cff */
[----:B------:R-:W-:Y:S01]  /*0bf0*/  ISETP.GE.AND P3, PT, R14, RZ, PT ;  /* 0x000000ff0e00720c */ /* 0x000fe20003f66270 */
[----:B-1----:R-:W-:Y:S01]  /*0c00*/  IMAD R17, R9, UR5, -R18 ;  /* 0x0000000509117c24 */ /* 0x002fe2000f8e0a12 */
[----:B------:R-:W0:Y:S01]  /*0c10*/  LDC.64 R14, c[0x0][0x270] ;  /* 0x00009c00ff0e7b82 */ /* 0x000e220000000a00 */
[----:B------:R-:W-:Y:S02]  /*0c20*/  ULDC.64 UR4, c[0x0][0x238] ;  /* 0x00008e0000047ab9 */ /* 0x000fe40000000a00 */
[----:B------:R-:W-:Y:S01]  /*0c30*/  IMAD R17, R17, UR4, RZ ;  /* 0x0000000411117c24 */ /* 0x000fe2000f8e02ff */
[----:B------:R-:W-:Y:S01]  /*0c40*/  ULDC UR4, c[0x0][0x234] ;  /* 0x00008d0000047ab9 */ /* 0x000fe20000000800 */
[----:B------:R-:W-:Y:S02]  /*0c50*/  @P0 VIADD R19, R19, 0x1 ;  /* 0x0000000113130836 */ /* 0x000fe40000000000 */
[----:B------:R-:W-:Y:S01]  /*0c60*/  IMAD R18, R28, UR5, RZ ;  /* 0x000000051c127c24 */ /* 0x000fe2000f8e02ff */
[----:B------:R-:W-:Y:S01]  /*0c70*/  ULDC UR5, c[0x0][0x22c] ;  /* 0x00008b0000057ab9 */ /* 0x000fe20000000800 */
[----:B------:R-:W-:Y:S01]  /*0c80*/  IMAD R16, R16, UR4, RZ ;  /* 0x0000000410107c24 */ /* 0x000fe2000f8e02ff */
[----:B------:R-:W-:Y:S01]  /*0c90*/  ULDC UR4, c[0x0][0x230] ;  /* 0x00008c0000047ab9 */ /* 0x000fe20000000800 */
[----:B------:R-:W-:Y:S01]  /*0ca0*/  @!P3 IMAD.MOV R19, RZ, RZ, -R19 ;  /* 0x000000ffff13b224 */ /* 0x000fe200078e0a13 */
[----:B------:R-:W-:Y:S01]  /*0cb0*/  @!P2 LOP3.LUT R19, RZ, R0, RZ, 0x33, !PT ;  /* 0x00000000ff13a212 */ /* 0x000fe200078e33ff */
[----:B------:R-:W-:Y:S01]  /*0cc0*/  IMAD R21, R8, UR5, RZ ;  /* 0x0000000508157c24 */ /* 0x000fe2000f8e02ff */
[----:B------:R-:W-:-:S02]  /*0cd0*/  SHF.R.S32.HI R20, RZ, 0x1f, R18 ;  /* 0x0000001fff147819 */ /* 0x000fc40000011412 */
[----:B------:R-:W-:Y:S01]  /*0ce0*/  IADD3 R18, P0, P2, R16, R17, R18 ;  /* 0x0000001110127210 */ /* 0x000fe20007a1e012 */
[----:B------:R-:W-:Y:S01]  /*0cf0*/  IMAD R19, R19, UR4, RZ ;  /* 0x0000000413137c24 */ /* 0x000fe2000f8e02ff */
[----:B------:R-:W-:Y:S01]  /*0d00*/  SHF.R.S32.HI R16, RZ, 0x1f, R16 ;  /* 0x0000001fff107819 */ /* 0x000fe20000011410 */
[----:B------:R-:W-:Y:S01]  /*0d10*/  ULDC UR4, c[0x0][0x28c] ;  /* 0x0000a30000047ab9 */ /* 0x000fe20000000800 */
[----:B------:R-:W-:Y:S01]  /*0d20*/  SHF.R.S32.HI R17, RZ, 0x1f, R17 ;  /* 0x0000001fff117819 */ /* 0x000fe20000011411 */
[----:B------:R-:W-:Y:S01]  /*0d30*/  IMAD R23, R11, UR4, RZ ;  /* 0x000000040b177c24 */ /* 0x000fe2000f8e02ff */
[----:B------:R-:W-:Y:S02]  /*0d40*/  ULDC.64 UR4, c[0x0][0x210] ;  /* 0x0000840000047ab9 */ /* 0x000fe40000000a00 */
[----:B------:R-:W-:Y:S01]  /*0d50*/  IADD3.X R16, R16, R17, R20, P0, P2 ;  /* 0x0000001110107210 */ /* 0x000fe200007e4414 */
[----:B0-----:R-:W-:Y:S01]  /*0d60*/  IMAD.WIDE R22, R23, 0x8, R14 ;  /* 0x0000000817167825 */ /* 0x001fe200078e020e */
[----:B------:R-:W-:-:S02]  /*0d70*/  IADD3 R27, P0, P2, R19, R18, R21 ;  /* 0x00000012131b7210 */ /* 0x000fc40007a1e015 */
[----:B------:R-:W-:Y:S02]  /*0d80*/  SHF.R.S32.HI R21, RZ, 0x1f, R21 ;  /* 0x0000001fff157819 */ /* 0x000fe40000011415 */
[----:B------:R-:W-:-:S04]  /*0d90*/  SHF.R.S32.HI R19, RZ, 0x1f, R19 ;  /* 0x0000001fff137819 */ /* 0x000fc80000011413 */
[----:B------:R-:W-:Y:S02]  /*0da0*/  IADD3.X R14, R19, R16, R21, P0, P2 ;  /* 0x00000010130e7210 */ /* 0x000fe400007e4415 */
[----:B------:R-:W-:-:S04]  /*0db0*/  LEA R21, P0, R27, UR4, 0x3 ;  /* 0x000000041b157c11 */ /* 0x000fc8000f8018ff */
[----:B------:R-:W-:Y:S02]  /*0dc0*/  LEA.HI.X R27, R27, UR5, R14, 0x3, P0 ;  /* 0x000000051b1b7c11 */ /* 0x000fe400080f1c0e */
[----:B------:R-:W-:-:S07]  /*0dd0*/  CS2R R14, SRZ ;  /* 0x00000000000e7805 */ /* 0x000fce000001ff00 */
.L_x_452:
        /* <DEDUP_REMOVED lines=19> */
.L_x_446:
[----:B------:R-:W-:Y:S01]  /*0f10*/  VIADD R16, R16, 0xfffffff0 ;  /* 0xfffffff010107836 */ /* 0x000fe20000000000 */
[----:B------:R-:W-:-:S04]  /*0f20*/  IADD3 R21, P3, P4, -R12, R21, -R12 ;  /* 0x000000150c157210 */ /* 0x000fc80007c7e90c */
[----:B------:R-:W-:Y:S02]  /*0f30*/  ISETP.GT.AND P2, PT, R16, 0xc, PT ;  /* 0x0000000c1000780c */ /* 0x000fe40003f44270 */
[----:B------:R-:W-:Y:S02]  /*0f40*/  IADD3 R21, P5, P6, -R12, R21, -R12 ;  /* 0x000000150c157210 */ /* 0x000fe40007ebe90c */
[----:B------:R-:W-:-:S04]  /*0f50*/  IADD3.X R27, ~R13, R27, ~R13, P3, P4 ;  /* 0x0000001b0d1b7210 */ /* 0x000fc80001fe8d0d */
[----:B------:R-:W-:-:S05]  /*0f60*/  IADD3.X R27, ~R13, R27, ~R13, P5, P6 ;  /* 0x0000001b0d1b7210 */ /* 0x000fca0002fecd0d */
[----:B------:R-:W-:Y:S05]  /*0f70*/  @P2 BRA `(.L_x_446) ;  /* 0xfffffffc00e42947 */ /* 0x000fea000383ffff */
.L_x_445:
[----:B------:R-:W-:-:S13]  /*0f80*/  ISETP.GT.AND P2, PT, R16, 0x4, PT ;  /* 0x000000041000780c */ /* 0x000fda0003f44270 */
[----:B------:R-:W-:Y:S01]  /*0f90*/  @P2 VIADD R16, R16, 0xfffffff8 ;  /* 0xfffffff810102836 */ /* 0x000fe20000000000 */
[----:B------:R-:W-:Y:S02]  /*0fa0*/  @P2 PLOP3.LUT P0, PT, PT, PT, PT, 0x8, 0x0 ;  /* 0x000000000000281c */ /* 0x000fe40003f0e170 */
[----:B------:R-:W-:Y:S02]  /*0fb0*/  @P2 IADD3 R21, P3, P4, -R12, R21, -R12 ;  /* 0x000000150c152210 */ /* 0x000fe40007c7e90c */
[----:B------:R-:W-:Y:S02]  /*0fc0*/  ISETP.NE.OR P0, PT, R16, RZ, P0 ;  /* 0x000000ff1000720c */ /* 0x000fe40000705670 */
[----:B------:R-:W-:-:S11]  /*0fd0*/  @P2 IADD3.X R27, ~R13, R27, ~R13, P3, P4 ;  /* 0x0000001b0d1b2210 */ /* 0x000fd60001fe8d0d */
[----:B------:R-:W-:Y:S05]  /*0fe0*/  @!P0 BRA `(.L_x_443) ;  /* 0x0000000000148947 */ /* 0x000fea0003800000 */
.L_x_444:
[----:B------:R-:W-:Y:S01]  /*0ff0*/  VIADD R16, R16, 0xfffffffc ;  /* 0xfffffffc10107836 */ /* 0x000fe20000000000 */
[----:B------:R-:W-:-:S04]  /*1000*/  IADD3 R21, P2, -R12, R21, RZ ;  /* 0x000000150c157210 */ /* 0x000fc80007f5e1ff */
[----:B------:R-:W-:Y:S01]  /*1010*/  ISETP.NE.AND P0, PT, R16, RZ, PT ;  /* 0x000000ff1000720c */ /* 0x000fe20003f05270 */
[----:B------:R-:W-:-:S12]  /*1020*/  IMAD.X R27, R27, 0x1, ~R13, P2 ;  /* 0x000000011b1b7824 */ /* 0x000fd800010e0e0d */
[----:B------:R-:W-:Y:S05]  /*1030*/  @P0 BRA `(.L_x_444) ;  /* 0xfffffffc00ec0947 */ /* 0x000fea000383ffff */
.L_x_443:
        /* <DEDUP_REMOVED lines=18> */
.L_x_442:
[----:B------:R-:W-:Y:S01]  /*1160*/  IMAD.MOV.U32 R24, RZ, RZ, R21 ;  /* 0x000000ffff187224 */ /* 0x000fe200078e0015 */
[----:B------:R-:W-:Y:S01]  /*1170*/  IADD3 R32, R17, R30, RZ ;  /* 0x0000001e11207210 */ /* 0x000fe20007ffe0ff */
[----:B------:R-:W-:Y:S02]  /*1180*/  IMAD.MOV.U32 R25, RZ, RZ, R27 ;  /* 0x000000ffff197224 */ /* 0x000fe400078e001b */
[----:B------:R-:W-:-:S07]  /*1190*/  IMAD.MOV.U32 R33, RZ, RZ, RZ ;  /* 0x000000ffff217224 */ /* 0x000fce00078e00ff */
.L_x_451:
        /* <DEDUP_REMOVED lines=14> */
[----:B0-----:R-:W-:Y:S01]  /*1280*/  IMAD R17, R10, UR4, -R17 ;  /* 0x000000040a117c24 */ /* 0x001fe2000f8e0a11 */
[----:B------:R-:W-:-:S03]  /*1290*/  ULDC UR4, c[0x0][0x220] ;  /* 0x0000880000047ab9 */ /* 0x000fc60000000800 */
[----:B------:R-:W-:-:S05]  /*12a0*/  IMAD.IADD R16, R17, 0x1, R30 ;  /* 0x0000000111107824 */ /* 0x000fca00078e021e */
[----:B------:R-:W-:Y:S01]  /*12b0*/  ISETP.GE.AND P4, PT, R16, UR4, PT ;  /* 0x0000000410007c0c */ /* 0x000fe2000bf86270 */
[----:B------:R-:W-:Y:S02]  /*12c0*/  ULDC UR4, c[0x0][0x288] ;  /* 0x0000a20000047ab9 */ /* 0x000fe40000000800 */
[----:B------:R-:W-:-:S10]  /*12d0*/  IADD3 R34, -R4, UR4, RZ ;  /* 0x0000000404227c10 */ /* 0x000fd4000fffe1ff */
.L_x_449:
[----:B------:R-:W-:Y:S01]  /*12e0*/  IMAD.IADD R36, R28, 0x1, R31 ;  /* 0x000000011c247824 */ /* 0x000fe200078e021f */
[----:B------:R-:W-:Y:S01]  /*12f0*/  ULDC UR4, c[0x0][0x224] ;  /* 0x0000890000047ab9 */ /* 0x000fe20000000800 */
[----:B------:R-:W-:Y:S01]  /*1300*/  ULDC UR5, c[0x0][0x228] ;  /* 0x00008a0000057ab9 */ /* 0x000fe20000000800 */
[----:B------:R-:W-:Y:S02]  /*1310*/  IMAD.MOV.U32 R17, RZ, RZ, R25 ;  /* 0x000000ffff117224 */ /* 0x000fe400078e0019 */
[----:B------:R-:W-:Y:S01]  /*1320*/  LOP3.LUT R16, R29, R36, RZ, 0xfc, !PT ;  /* 0x000000241d107212 */ /* 0x000fe200078efcff */
[----:B------:R-:W-:Y:S02]  /*1330*/  IMAD.MOV.U32 R18, RZ, RZ, R22 ;  /* 0x000000ffff127224 */ /* 0x000fe400078e0016 */
[----:B------:R-:W-:Y:S01]  /*1340*/  IMAD.MOV.U32 R19, RZ, RZ, R23 ;  /* 0x000000ffff137224 */ /* 0x000fe200078e0017 */
[----:B------:R-:W-:Y:S01]  /*1350*/  ISETP.LT.OR P0, PT, R16, RZ, P4 ;  /* 0x000000ff1000720c */ /* 0x000fe20002701670 */
[----:B------:R-:W-:-:S03]  /*1360*/  IMAD.MOV.U32 R16, RZ, RZ, R24 ;  /* 0x000000ffff107224 */ /* 0x000fc600078e0018 */
[----:B------:R-:W-:-:S04]  /*1370*/  ISETP.GE.OR P0, PT, R35, UR4, P0 ;  /* 0x0000000423007c0c */ /* 0x000fc80008706670 */
[C---:B------:R-:W-:Y:S01]  /*1380*/  ISETP.GE.OR P2, PT, R36.reuse, UR5, P0 ;  /* 0x0000000524007c0c */ /* 0x040fe20008746670 */
[----:B------:R-:W-:-:S12]  /*1390*/  VIADD R20, R36, 0x1 ;  /* 0x0000000124147836 */ /* 0x000fd80000000000 */
[----:B------:R-:W2:Y:S04]  /*13a0*/  @!P2 LDG.E.64 R26, desc[UR6][R18.64] ;  /* 0x00000006121aa981 */ /* 0x000ea8000c1e1b00 */
[----:B------:R-:W2:Y:S01]  /*13b0*/  @!P2 LDG.E.64 R24, desc[UR6][R16.64] ;  /* 0x000000061018a981 */ /* 0x000ea2000c1e1b00 */
[----:B------:R-:W-:-:S04]  /*13c0*/  LOP3.LUT R21, R29, R20, RZ, 0xfc, !PT ;  /* 0x000000141d157212 */ /* 0x000fc800078efcff */
[----:B------:R-:W-:-:S04]  /*13d0*/  ISETP.LT.OR P0, PT, R21, RZ, P4 ;  /* 0x000000ff1500720c */ /* 0x000fc80002701670 */
[----:B------:R-:W-:-:S04]  /*13e0*/  ISETP.GE.OR P0, PT, R35, UR4, P0 ;  /* 0x0000000423007c0c */ /* 0x000fc80008706670 */
[----:B------:R-:W-:-:S13]  /*13f0*/  ISETP.GE.OR P0, PT, R20, UR5, P0 ;  /* 0x0000000514007c0c */ /* 0x000fda0008706670 */
[----:B------:R-:W3:Y:S04]  /*1400*/  @!P0 LDG.E.64 R22, desc[UR6][R16.64+0x8] ;  /* 0x0000080610168981 */ /* 0x000ee8000c1e1b00 */
[----:B------:R-:W3:Y:S01]  /*1410*/  @!P0 LDG.E.64 R20, desc[UR6][R18.64+0x8] ;  /* 0x0000080612148981 */ /* 0x000ee2000c1e1b00 */
[----:B--2---:R-:W-:Y:S01]  /*1420*/  @!P2 DFMA R14, R26, R24, R14 ;  /* 0x000000181a0ea22b */ /* 0x004fe2000000000e */
[C---:B------:R-:W-:Y:S02]  /*1430*/  VIADD R24, R36.reuse, 0x2 ;  /* 0x0000000224187836 */ /* 0x040fe40000000000 */
[----:B------:R-:W-:-:S03]  /*1440*/  VIADD R36, R36, 0x3 ;  /* 0x0000000324247836 */ /* 0x000fc60000000000 */
[----:B------:R-:W-:-:S04]  /*1450*/  LOP3.LUT R25, R29, R24, RZ, 0xfc, !PT ;  /* 0x000000181d197212 */ /* 0x000fc800078efcff */
[----:B------:R-:W-:-:S04]  /*1460*/  ISETP.LT.OR P2, PT, R25, RZ, P4 ;  /* 0x000000ff1900720c */ /* 0x000fc80002741670 */
[----:B------:R-:W-:-:S04]  /*1470*/  ISETP.GE.OR P2, PT, R35, UR4, P2 ;  /* 0x0000000423007c0c */ /* 0x000fc80009746670 */
[----:B------:R-:W-:Y:S02]  /*1480*/  ISETP.GE.OR P2, PT, R24, UR5, P2 ;  /* 0x0000000518007c0c */ /* 0x000fe40009746670 */
[----:B------:R-:W-:-:S04]  /*1490*/  LOP3.LUT R24, R29, R36, RZ, 0xfc, !PT ;  /* 0x000000241d187212 */ /* 0x000fc800078efcff */
[----:B------:R-:W-:-:S04]  /*14a0*/  ISETP.LT.OR P5, PT, R24, RZ, P4 ;  /* 0x000000ff1800720c */ /* 0x000fc800027a1670 */
[----:B------:R-:W-:Y:S01]  /*14b0*/  ISETP.GE.OR P5, PT, R35, UR4, P5 ;  /* 0x0000000423007c0c */ /* 0x000fe2000afa6670 */
[----:B---3--:R-:W-:Y:S02]  /*14c0*/  @!P0 DFMA R14, R22, R20, R14 ;  /* 0x00000014160e822b */ /* 0x008fe4000000000e */
[----:B------:R-:W2:Y:S01]  /*14d0*/  @!P2 LDG.E.64 R20, desc[UR6][R16.64+0x10] ;  /* 0x000010061014a981 */ /* 0x000ea2000c1e1b00 */
[----:B------:R-:W-:-:S03]  /*14e0*/  ISETP.GE.OR P5, PT, R36, UR5, P5 ;  /* 0x0000000524007c0c */ /* 0x000fc6000afa6670 */
[----:B------:R-:W2:Y:S10]  /*14f0*/  @!P2 LDG.E.64 R22, desc[UR6][R18.64+0x10] ;  /* 0x000010061216a981 */ /* 0x000eb4000c1e1b00 */
[----:B------:R-:W3:Y:S04]  /*1500*/  @!P5 LDG.E.64 R24, desc[UR6][R16.64+0x18] ;  /* 0x000018061018d981 */ /* 0x000ee8000c1e1b00 */
[----:B------:R-:W3:Y:S01]  /*1510*/  @!P5 LDG.E.64 R26, desc[UR6][R18.64+0x18] ;  /* 0x00001806121ad981 */ /* 0x000ee2000c1e1b00 */
[----:B------:R-:W-:-:S05]  /*1520*/  VIADD R34, R34, 0xfffffffc ;  /* 0xfffffffc22227836 */ /* 0x000fca0000000000 */
[----:B------:R-:W-:Y:S01]  /*1530*/  ISETP.NE.AND P6, PT, R34, RZ, PT ;  /* 0x000000ff2200720c */ /* 0x000fe20003fc5270 */
[----:B------:R-:W-:Y:S01]  /*1540*/  VIADD R31, R31, 0x4 ;  /* 0x000000041f1f7836 */ /* 0x000fe20000000000 */
[----:B--2---:R-:W-:Y:S01]  /*1550*/  @!P2 DFMA R14, R20, R22, R14 ;  /* 0x00000016140ea22b */ /* 0x004fe2000000000e */
[----:B------:R-:W-:-:S05]  /*1560*/  IADD3 R22, P0, R18, 0x20, RZ ;  /* 0x0000002012167810 */ /* 0x000fca0007f1e0ff */
[----:B------:R-:W-:Y:S02]  /*1570*/  IMAD.X R23, RZ, RZ, R19, P0 ;  /* 0x000000ffff177224 */ /* 0x000fe400000e0613 */
[----:B---3--:R-:W-:Y:S01]  /*1580*/  @!P5 DFMA R14, R24, R26, R14 ;  /* 0x0000001a180ed22b */ /* 0x008fe2000000000e */
[----:B------:R-:W-:-:S05]  /*1590*/  IADD3 R24, P2, R16, 0x20, RZ ;  /* 0x0000002010187810 */ /* 0x000fca0007f5e0ff */
[----:B------:R-:W-:Y:S01]  /*15a0*/  IMAD.X R25, RZ, RZ, R17, P2 ;  /* 0x000000ffff197224 */ /* 0x000fe200010e0611 */
[----:B------:R-:W-:Y:S07]  /*15b0*/  @P6 BRA `(.L_x_449) ;  /* 0xfffffffc00486947 */ /* 0x000fee000383ffff */
.L_x_448:
[----:B------:R-:W-:Y:S02]  /*15c0*/  IMAD.MOV.U32 R27, RZ, RZ, R24 ;  /* 0x000000ffff1b7224 */ /* 0x000fe400078e0018 */
[----:B------:R-:W-:Y:S01]  /*15d0*/  IMAD.MOV.U32 R35, RZ, RZ, R25 ;  /* 0x000000ffff237224 */ /* 0x000fe200078e0019 */
[----:B------:R-:W-:Y:S06]  /*15e0*/  @!P3 BRA `(.L_x_450) ;  /* 0x0000000000e0b947 */ /* 0x000fec0003800000 */
[----:B------:R-:W0:Y:S01]  /*15f0*/  LDC R17, c[0x0][0x2b4] ;  /* 0x0000ad00ff117b82 */ /* 0x000e220000000800 */
[----:B------:R-:W-:Y:S01]  /*1600*/  ULDC.64 UR4, c[0x0][0x2a8] ;  /* 0x0000aa0000047ab9 */ /* 0x000fe20000000a00 */
[----:B------:R-:W-:-:S05]  /*1610*/  IMAD.IADD R34, R28, 0x1, R31 ;  /* 0x000000011c227824 */ /* 0x000fca00078e021f */
[----:B------:R-:W-:Y:S01]  /*1620*/  LOP3.LUT R18, R29, R34, RZ, 0xfc, !PT ;  /* 0x000000221d127212 */ /* 0x000fe200078efcff */
[----:B------:R-:W1:Y:S01]  /*1630*/  LDC R16, c[0x0][0x2b8] ;  /* 0x0000ae00ff107b82 */ /* 0x000e620000000800 */
[----:B0-----:R-:W-:-:S05]  /*1640*/  IMAD R17, R10, UR4, -R17 ;  /* 0x000000040a117c24 */ /* 0x001fca000f8e0a11 */
[----:B------:R-:W-:Y:S01]  /*1650*/  IADD3 R17, R17, R30, RZ ;  /* 0x0000001e11117210 */ /* 0x000fe20007ffe0ff */
        /* <DEDUP_REMOVED lines=9> */
[----:B------:R-:W2:Y:S01]  /*16f0*/  @!P2 LDG.E.64 R18, desc[UR6][R24.64] ;  /* 0x000000061812a981 */ /* 0x000ea2000c1e1b00 */
[----:B------:R-:W-:-:S06]  /*1700*/  @!P2 IMAD.MOV.U32 R21, RZ, RZ, R23 ;  /* 0x000000ffff15a224 */ /* 0x000fcc00078e0017 */
[----:B------:R-:W2:Y:S01]  /*1710*/  @!P2 LDG.E.64 R20, desc[UR6][R20.64] ;  /* 0x000000061414a981 */ /* 0x000ea2000c1e1b00 */
[----:B------:R-:W-:Y:S01]  /*1720*/  ISETP.NE.AND P3, PT, R4, 0x1, PT ;  /* 0x000000010400780c */ /* 0x000fe20003f65270 */
[----:B------:R-:W-:Y:S01]  /*1730*/  IMAD.MOV.U32 R16, RZ, RZ, R22 ;  /* 0x000000ffff107224 */ /* 0x000fe200078e0016 */
[----:B------:R-:W-:Y:S02]  /*1740*/  IADD3 R22, P5, R22, 0x8, RZ ;  /* 0x0000000816167810 */ /* 0x000fe40007fbe0ff */
[----:B------:R-:W-:Y:S01]  /*1750*/  IADD3 R27, P4, R24, 0x8, RZ ;  /* 0x00000008181b7810 */ /* 0x000fe20007f9e0ff */
[--C-:B------:R-:W-:Y:S02]  /*1760*/  IMAD.MOV.U32 R17, RZ, RZ, R23.reuse ;  /* 0x000000ffff117224 */ /* 0x100fe400078e0017 */
[----:B------:R-:W-:Y:S02]  /*1770*/  IMAD.X R23, RZ, RZ, R23, P5 ;  /* 0x000000ffff177224 */ /* 0x000fe400028e0617 */
[----:B------:R-:W-:Y:S01]  /*1780*/  IMAD.X R35, RZ, RZ, R25, P4 ;  /* 0x000000ffff237224 */ /* 0x000fe200020e0619 */
[----:B--2---:R-:W-:-:S03]  /*1790*/  @!P2 DFMA R14, R20, R18, R14 ;  /* 0x00000012140ea22b */ /* 0x004fc6000000000e */
[----:B------:R-:W-:Y:S08]  /*17a0*/  @!P3 BRA `(.L_x_450) ;  /* 0x000000000070b947 */ /* 0x000ff00003800000 */
[----:B------:R-:W-:-:S05]  /*17b0*/  VIADD R18, R34, 0x1 ;  /* 0x0000000122127836 */ /* 0x000fca0000000000 */
[----:B------:R-:W-:-:S04]  /*17c0*/  LOP3.LUT R19, R29, R18, RZ, 0xfc, !PT ;  /* 0x000000121d137212 */ /* 0x000fc800078efcff */
[----:B------:R-:W-:-:S04]  /*17d0*/  ISETP.LT.OR P2, PT, R19, RZ, P0 ;  /* 0x000000ff1300720c */ /* 0x000fc80000741670 */
[----:B------:R-:W-:-:S04]  /*17e0*/  ISETP.GE.OR P2, PT, R26, UR5, P2 ;  /* 0x000000051a007c0c */ /* 0x000fc80009746670 */
[----:B------:R-:W-:-:S13]  /*17f0*/  ISETP.GE.OR P2, PT, R18, UR4, P2 ;  /* 0x0000000412007c0c */ /* 0x000fda0009746670 */
[----:B------:R-:W2:Y:S04]  /*1800*/  @!P2 LDG.E.64 R20, desc[UR6][R24.64+0x8] ;  /* 0x000008061814a981 */ /* 0x000ea8000c1e1b00 */
[----:B------:R-:W2:Y:S01]  /*1810*/  @!P2 LDG.E.64 R18, desc[UR6][R16.64+0x8] ;  /* 0x000008061012a981 */ /* 0x000ea2000c1e1b00 */
[----:B------:R-:W-:Y:S02]  /*1820*/  ISETP.NE.AND P3, PT, R4, 0x2, PT ;  /* 0x000000020400780c */ /* 0x000fe40003f65270 */
[----:B------:R-:W-:Y:S02]  /*1830*/  IADD3 R27, P4, R24, 0x10, RZ ;  /* 0x00000010181b7810 */ /* 0x000fe40007f9e0ff */
[----:B------:R-:W-:-:S03]  /*1840*/  IADD3 R22, P5, R16, 0x10, RZ ;  /* 0x0000001010167810 */ /* 0x000fc60007fbe0ff */
        /* <DEDUP_REMOVED lines=13> */
[----:B------:R-:W-:Y:S02]  /*1920*/  IADD3 R27, P2, R24, 0x18, RZ ;  /* 0x00000018181b7810 */ /* 0x000fe40007f5e0ff */
[----:B------:R-:W-:-:S03]  /*1930*/  IADD3 R22, P3, R16, 0x18, RZ ;  /* 0x0000001810167810 */ /* 0x000fc60007f7e0ff */
[----:B------:R-:W-:Y:S02]  /*1940*/  IMAD.X R35, RZ, RZ, R25, P2 ;  /* 0x000000ffff237224 */ /* 0x000fe400010e0619 */
[----:B------:R-:W-:Y:S01]  /*1950*/  IMAD.X R23, RZ, RZ, R17, P3 ;  /* 0x000000ffff177224 */ /* 0x000fe200018e0611 */
[----:B--2---:R-:W-:-:S11]  /*1960*/  @!P0 DFMA R14, R20, R18, R14 ;  /* 0x00000012140e822b */ /* 0x004fd6000000000e */
.L_x_450:
[----:B------:R-:W-:Y:S01]  /*1970*/  VIADD R33, R33, 0x1 ;  /* 0x0000000121217836 */ /* 0x000fe20000000000 */
[----:B------:R-:W-:Y:S01]  /*1980*/  ULDC UR4, c[0x0][0x284] ;  /* 0x0000a10000047ab9 */ /* 0x000fe20000000800 */
[C---:B------:R-:W-:Y:S02]  /*1990*/  LEA R24, P2, R6.reuse, R27, 0x3 ;  /* 0x0000001b06187211 */ /* 0x040fe400078418ff */
[----:B------:R-:W-:Y:S02]  /*19a0*/  SHF.R.S32.HI R25, RZ, 0x1f, R6 ;  /* 0x0000001fff197819 */ /* 0x000fe40000011406 */
[----:B------:R-:W-:Y:S02]  /*19b0*/  ISETP.GE.AND P0, PT, R33, UR4, PT ;  /* 0x0000000421007c0c */ /* 0x000fe4000bf06270 */
[----:B------:R-:W-:-:S11]  /*19c0*/  LEA.HI.X R25, R6, R35, R25, 0x3, P2 ;  /* 0x0000002306197211 */ /* 0x000fd600010f1c19 */
[----:B------:R-:W-:Y:S05]  /*19d0*/  @!P0 BRA `(.L_x_451) ;  /* 0xfffffff400f08947 */ /* 0x000fea000383ffff */
.L_x_447:
[----:B------:R-:W0:Y:S01]  /*19e0*/  LDC R16, c[0x0][0x228] ;  /* 0x00008a00ff107b82 */ /* 0x000e220000000800 */
[----:B------:R-:W-:Y:S01]  /*19f0*/  ULDC UR4, c[0x0][0x224] ;  /* 0x0000890000047ab9 */ /* 0x000fe20000000800 */
[----:B------:R-:W-:Y:S01]  /*1a00*/  ULDC UR5, c[0x0][0x284] ;  /* 0x0000a10000057ab9 */ /* 0x000fe20000000800 */
[----:B------:R-:W-:Y:S01]  /*1a10*/  VIADD R30, R30, 0x1 ;  /* 0x000000011e1e7836 */ /* 0x000fe20000000000 */
[----:B------:R-:W-:-:S06]  /*1a20*/  UIADD3 UR4, UR4, -UR5, URZ ;  /* 0x8000000504047290 */ /* 0x000fcc000fffe03f */
[----:B0-----:R-:W-:Y:S01]  /*1a30*/  IMAD R17, R16, UR4, RZ ;  /* 0x0000000410117c24 */ /* 0x001fe2000f8e02ff */
[----:B------:R-:W-:Y:S02]  /*1a40*/  ULDC UR4, c[0x0][0x280] ;  /* 0x0000a00000047ab9 */ /* 0x000fe40000000800 */
[----:B------:R-:W-:Y:S02]  /*1a50*/  ISETP.GE.AND P0, PT, R30, UR4, PT ;  /* 0x000000041e007c0c */ /* 0x000fe4000bf06270 */
[----:B------:R-:W-:Y:S02]  /*1a60*/  SHF.R.S32.HI R16, RZ, 0x1f, R17 ;  /* 0x0000001fff107819 */ /* 0x000fe40000011411 */
[C---:B------:R-:W-:Y:S02]  /*1a70*/  LEA R21, P2, R17.reuse, R24, 0x3 ;  /* 0x0000001811157211 */ /* 0x040fe400078418ff */
[----:B------:R-:W-:-:S05]  /*1a80*/  SHF.L.U64.HI R16, R17, 0x3, R16 ;  /* 0x0000000311107819 */ /* 0x000fca0000010210 */
[----:B------:R-:W-:Y:S02]  /*1a90*/  IMAD.X R27, R16, 0x1, R25, P2 ;  /* 0x00000001101b7824 */ /* 0x000fe400010e0619 */
[----:B------:R-:W-:Y:S05]  /*1aa0*/  @!P0 BRA `(.L_x_452) ;  /* 0xfffffff000cc8947 */ /* 0x000fea000383ffff */
.L_x_441:
        /* <DEDUP_REMOVED lines=40> */
.L_x_454:
        /* <DEDUP_REMOVED lines=13> */
.L_x_503:


//--------------------- .text._ZN2at6native51_GLOBAL__N__11011a27_18_DepthwiseConv3d_cu_35e0c7b528conv_depthwise3d_cuda_kernelIddLi3ELi3ELi3ELi1ELi1ELi1EEEvNS_27GenericPackedTensorAccessorIKT_Lm5ENS_16DefaultPtrTraitsEiEENS3_IS4_Lm5ES6_iEES7_PS5_iiiiiiiii --------------------------
	.section	.text._ZN2at6native51_GLOBAL__N__11011a27_18_DepthwiseConv3d_cu_35e0c7b528conv_depthwise3d_cuda_kernelIddLi3ELi3ELi3ELi1ELi1ELi1EEEvNS_27GenericPackedTensorAccessorIKT_Lm5ENS_16DefaultPtrTraitsEiEENS3_IS4_Lm5ES6_iEES7_PS5_iiiiiiiii,"ax",@progbits
	.align	128
.text._ZN2at6native51_GLOBAL__N__11011a27_18_DepthwiseConv3d_cu_35e0c7b528conv_depthwise3d_cuda_kernelIddLi3ELi3ELi3ELi1ELi1ELi1EEEvNS_27GenericPackedTensorAccessorIKT_Lm5ENS_16DefaultPtrTraitsEiEENS3_IS4_Lm5ES6_iEES7_PS5_iiiiiiiii:
        .type           _ZN2at6native51_GLOBAL__N__11011a27_18_DepthwiseConv3d_cu_35e0c7b528conv_depthwise3d_cuda_kernelIddLi3ELi3ELi3ELi1ELi1ELi1EEEvNS_27GenericPackedTensorAccessorIKT_Lm5ENS_16DefaultPtrTraitsEiEENS3_IS4_Lm5ES6_iEES7_PS5_iiiiiiiii,@function
        .size           _ZN2at6native51_GLOBAL__N__11011a27_18_DepthwiseConv3d_cu_35e0c7b528conv_depthwise3d_cuda_kernelIddLi3ELi3ELi3ELi1ELi1ELi1EEEvNS_27GenericPackedTensorAccessorIKT_Lm5ENS_16DefaultPtrTraitsEiEENS3_IS4_Lm5ES6_iEES7_PS5_iiiiiiiii,(.L_x_504 - _ZN2at6native51_GLOBAL__N__11011a27_18_DepthwiseConv3d_cu_35e0c7b528conv_depthwise3d_cuda_kernelIddLi3ELi3ELi3ELi1ELi1ELi1EEEvNS_27GenericPackedTensorAccessorIKT_Lm5ENS_16DefaultPtrTraitsEiEENS3_IS4_Lm5ES6_iEES7_PS5_iiiiiiiii)
        .other          _ZN2at6native51_GLOBAL__N__11011a27_18_DepthwiseConv3d_cu_35e0c7b528conv_depthwise3d_cuda_kernelIddLi3ELi3ELi3ELi1ELi1ELi1EEEvNS_27GenericPackedTensorAccessorIKT_Lm5ENS_16DefaultPtrTraitsEiEENS3_IS4_Lm5ES6_iEES7_PS5_iiiiiiiii,@"STO_CUDA_ENTRY STV_DEFAULT"
_ZN2at6native51_GLOBAL__N__11011a27_18_DepthwiseConv3d_cu_35e0c7b528conv_depthwise3d_cuda_kernelIddLi3ELi3ELi3ELi1ELi1ELi1EEEvNS_27GenericPackedTensorAccessorIKT_Lm5ENS_16DefaultPtrTraitsEiEENS3_IS4_Lm5ES6_iEES7_PS5_iiiiiiiii:
        /* <DEDUP_REMOVED lines=22> */
[----:B------:R-:W-:Y:S01]  /*0160*/  IMAD.MOV.U32 R3, RZ, RZ, R0 ;  /* 0x000000ffff037224 */ /* 0x000fe200078e0000 */
[----:B------:R-:W-:-:S03]  /*0170*/  ISETP.GE.AND P2, PT, R5, RZ, PT ;  /* 0x000000ff0500720c */ /* 0x000fc60003f46270 */
        /* <DEDUP_REMOVED lines=16> */
[----:B------:R-:W-:Y:S01]  /*0280*/  ISETP.NE.AND P1, PT, R6, RZ, PT ;  /* 0x000000ff0600720c */ /* 0x000fe20003f25270 */
[----:B------:R-:W-:Y:S02]  /*0290*/  UIADD3 UR8, UR8, -0x3, URZ ;  /* 0xfffffffd08087890 */ /* 0x000fe4000fffe03f */
        /* <DEDUP_REMOVED lines=12> */
[----:B------:R-:W-:Y:S01]  /*0360*/  ULDC.64 UR34, c[0x0][0x208] ;  /* 0x0000820000227ab9 */ /* 0x000fe20000000a00 */
[----:B------:R-:W-:Y:S01]  /*0370*/  ULDC UR39, c[0x0][0x25c] ;  /* 0x0000970000277ab9 */ /* 0x000fe20000000800 */
[----:B------:R-:W-:Y:S01]  /*0380*/  ULDC UR38, c[0x0][0x25c] ;  /* 0x0000970000267ab9 */ /* 0x000fe20000000800 */
        /* <DEDUP_REMOVED lines=13> */
[----:B------:R-:W-:Y:S01]  /*0460*/  UIMAD.WIDE UR6, UR9, 0x2, UR6 ;  /* 0x00000002090678a5 */ /* 0x000fe2000f8e0206 */
[----:B------:R-:W-:Y:S01]  /*0470*/  @!P1 LOP3.LUT R0, RZ, R6, RZ, 0x33, !PT ;  /* 0x00000006ff009212 */ /* 0x000fe200078e33ff */
[----:B------:R-:W-:Y:S01]  /*0480*/  ULEA.HI.X.SX32 UR8, UR8, UR54, 0x1, UP0 ;  /* 0x0000003608087291 */ /* 0x000fe200080f0e3f */
[----:B------:R-:W-:Y:S01]  /*0490*/  ULDC.64 UR10, c[0x0][0x220] ;  /* 0x00008800000a7ab9 */ /* 0x000fe20000000a00 */
[----:B------:R-:W-:Y:S01]  /*04a0*/  ULDC.64 UR40, c[0x0][0x260] ;  /* 0x0000980000287ab9 */ /* 0x000fe20000000a00 */
[----:B------:R-:W-:Y:S01]  /*04b0*/  ULDC.64 UR42, c[0x0][0x260] ;  /* 0x00009800002a7ab9 */ /* 0x000fe20000000a00 */
[----:B------:R-:W-:Y:S01]  /*04c0*/  ULDC.64 UR44, c[0x0][0x268] ;  /* 0x00009a00002c7ab9 */ /* 0x000fe20000000a00 */
[----:B------:R-:W-:Y:S01]  /*04d0*/  ULDC.64 UR46, c[0x0][0x268] ;  /* 0x00009a00002e7ab9 */ /* 0x000fe20000000a00 */
[----:B------:R-:W-:Y:S01]  /*04e0*/  ULDC.64 UR48, c[0x0][0x240] ;  /* 0x0000900000307ab9 */ /* 0x000fe20000000a00 */
[----:B------:R-:W-:Y:S01]  /*04f0*/  ULDC.64 UR50, c[0x0][0x240] ;  /* 0x0000900000327ab9 */ /* 0x000fe20000000a00 */
[----:B------:R-:W-:Y:S05]  /*0500*/  @!P0 BRA `(.L_x_455) ;  /* 0x0000001800dc8947 */ /* 0x000fea0003800000 */
[----:B------:R-:W-:Y:S01]  /*0510*/  BSSY B0, `(.L_x_456) ;  /* 0x00001b5000007945 */ /* 0x000fe20003800000 */
.L_x_457:
[----:B------:R-:W0:Y:S01]  /*0520*/  LDC R7, c[0x0][0x258] ;  /* 0x00009600ff077b82 */ /* 0x000e220000000800 */
[----:B------:R-:W-:-:S07]  /*0530*/  IABS R9, R2 ;  /* 0x0000000200097213 */ /* 0x000fce0000000000 */
[----:B------:R-:W1:Y:S08]  /*0540*/  LDC R6, c[0x0][0x254] ;  /* 0x00009500ff067b82 */ /* 0x000e700000000800 */
[----:B------:R-:W2:Y:S01]  /*0550*/  LDC.64 R28, c[0x0][0x2a8] ;  /* 0x0000aa00ff1c7b82 */ /* 0x000ea20000000a00 */
        /* <DEDUP_REMOVED lines=10> */
[----:B------:R-:W0:Y:S01]  /*0600*/  I2F.RP R8, R10 ;  /* 0x0000000a00087306 */ /* 0x000e220000209400 */
[----:B------:R-:W-:-:S04]  /*0610*/  IABS R5, R7 ;  /* 0x0000000700057213 */ /* 0x000fc80000000000 */
[----:B------:R-:W-:-:S04]  /*0620*/  IMAD.HI.U32 R11, R12, R9, RZ ;  /* 0x000000090c0b7227 */ /* 0x000fc800078e00ff */
[----:B------:R-:W-:-:S04]  /*0630*/  IMAD.MOV R4, RZ, RZ, -R11 ;  /* 0x000000ffff047224 */ /* 0x000fc800078e0a0b */
[----:B------:R-:W-:Y:S01]  /*0640*/  IMAD R4, R5, R4, R9 ;  /* 0x0000000405047224 */ /* 0x000fe200078e0209 */
        /* <DEDUP_REMOVED lines=10> */
[----:B------:R-:W-:Y:S01]  /*06f0*/  ISETP.GE.AND P2, PT, R4, RZ, PT ;  /* 0x000000ff0400720c */ /* 0x000fe20003f46270 */
[----:B------:R-:W-:Y:S01]  /*0700*/  IMAD.MOV.U32 R4, RZ, RZ, RZ ;  /* 0x000000ffff047224 */ /* 0x000fe200078e00ff */
[----:B-1----:R-:W-:-:S04]  /*0710*/  IABS R8, R9 ;  /* 0x0000000900087213 */ /* 0x002fc80000000000 */
[----:B------:R-:W1:Y:S01]  /*0720*/  I2F.RP R14, R8 ;  /* 0x00000008000e7306 */ /* 0x000e620000209400 */
[----:B------:R-:W-:Y:S02]  /*0730*/  @P0 VIADD R11, R11, 0x1 ;  /* 0x000000010b0b0836 */ /* 0x000fe40000000000 */
[----:B0-----:R-:W-:-:S04]  /*0740*/  IMAD.MOV R13, RZ, RZ, -R5 ;  /* 0x000000ffff0d7224 */ /* 0x001fc800078e0a05 */
[----:B------:R-:W-:Y:S01]  /*0750*/  @!P2 IMAD.MOV R11, RZ, RZ, -R11 ;  /* 0x000000ffff0ba224 */ /* 0x000fe200078e0a0b */
[----:B------:R-:W-:Y:S01]  /*0760*/  @!P1 LOP3.LUT R11, RZ, R7, RZ, 0x33, !PT ;  /* 0x00000007ff0b9212 */ /* 0x000fe200078e33ff */
[----:B------:R-:W-:-:S03]  /*0770*/  IMAD R13, R13, R10, RZ ;  /* 0x0000000a0d0d7224 */ /* 0x000fc600078e02ff */
[----:B------:R-:W-:Y:S01]  /*0780*/  IABS R12, R11 ;  /* 0x0000000b000c7213 */ /* 0x000fe20000000000 */
[----:B------:R-:W-:Y:S01]  /*0790*/  IMAD.HI.U32 R4, R5, R13, R4 ;  /* 0x0000000d05047227 */ /* 0x000fe200078e0004 */
[----:B-1----:R-:W0:Y:S03]  /*07a0*/  MUFU.RCP R14, R14 ;  /* 0x0000000e000e7308 */ /* 0x002e260000001000 */
[----:B------:R-:W-:Y:S02]  /*07b0*/  IMAD.MOV.U32 R5, RZ, RZ, R12 ;  /* 0x000000ffff057224 */ /* 0x000fe400078e000c */
[----:B------:R-:W-:Y:S02]  /*07c0*/  IMAD.MOV R26, RZ, RZ, -R11 ;  /* 0x000000ffff1a7224 */ /* 0x000fe400078e0a0b */
[----:B------:R-:W-:-:S04]  /*07d0*/  IMAD.HI.U32 R4, R4, R5, RZ ;  /* 0x0000000504047227 */ /* 0x000fc800078e00ff */
[----:B------:R-:W-:Y:S02]  /*07e0*/  IMAD.MOV R12, RZ, RZ, -R4 ;  /* 0x000000ffff0c7224 */ /* 0x000fe400078e0a04 */
[----:B------:R-:W-:Y:S02]  /*07f0*/  IMAD R26, R7, R26, R2 ;  /* 0x0000001a071a7224 */ /* 0x000fe400078e0202 */
        /* <DEDUP_REMOVED lines=10> */
[----:B------:R-:W-:Y:S01]  /*08a0*/  LOP3.LUT R10, R11, R6, RZ, 0x3c, !PT ;  /* 0x000000060b0a7212 */ /* 0x000fe200078e3cff */
[----:B------:R-:W0:Y:S01]  /*08b0*/  LDC R5, c[0x0][0x24c] ;  /* 0x00009300ff057b82 */ /* 0x000e220000000800 */
[----:B------:R-:W-:Y:S02]  /*08c0*/  IMAD R15, R15, R8, RZ ;  /* 0x000000080f0f7224 */ /* 0x000fe400078e02ff */
[----:B------:R-:W-:-:S02]  /*08d0*/  ISETP.GE.AND P2, PT, R10, RZ, PT ;  /* 0x000000ff0a00720c */ /* 0x000fc40003f46270 */
[----:B------:R-:W-:-:S05]  /*08e0*/  IMAD.HI.U32 R12, R13, R15, R12 ;  /* 0x0000000f0d0c7227 */ /* 0x000fca00078e000c */
[----:B------:R-:W-:-:S06]  /*08f0*/  @P0 VIADD R4, R4, 0x1 ;  /* 0x0000000104040836 */ /* 0x000fcc0000000000 */
[----:B------:R-:W-:Y:S01]  /*0900*/  @!P2 IMAD.MOV R4, RZ, RZ, -R4 ;  /* 0x000000ffff04a224 */ /* 0x000fe200078e0a04 */
[----:B------:R-:W-:-:S04]  /*0910*/  @!P1 LOP3.LUT R4, RZ, R6, RZ, 0x33, !PT ;  /* 0x00000006ff049212 */ /* 0x000fc800078e33ff */
[----:B------:R-:W-:Y:S02]  /*0920*/  IABS R14, R4 ;  /* 0x00000004000e7213 */ /* 0x000fe40000000000 */
[----:B0-----:R-:W-:-:S03]  /*0930*/  IABS R10, R5 ;  /* 0x00000005000a7213 */ /* 0x001fc60000000000 */
        /* <DEDUP_REMOVED lines=25> */
[----:B------:R-:W-:-:S03]  /*0ad0*/  IABS R14, R0 ;  /* 0x00000000000e7213 */ /* 0x000fc60000000000 */
[----:B------:R-:W-:Y:S01]  /*0ae0*/  IMAD.HI.U32 R12, R12, R13, RZ ;  /* 0x0000000d0c0c7227 */ /* 0x000fe200078e00ff */
[----:B------:R-:W0:Y:S03]  /*0af0*/  I2F.RP R15, R14 ;  /* 0x0000000e000f7306 */ /* 0x000e260000209400 */
        /* <DEDUP_REMOVED lines=10> */
[----:B------:R-:W-:-:S03]  /*0ba0*/  ISETP.GE.AND P2, PT, R10, RZ, PT ;  /* 0x000000ff0a00720c */ /* 0x000fc60003f46270 */
[----:B------:R-:W0:Y:S04]  /*0bb0*/  F2I.FTZ.U32.TRUNC.NTZ R13, R13 ;  /* 0x0000000d000d7305 */ /* 0x000e28000021f000 */
[----:B------:R-:W-:-:S04]  /*0bc0*/  @P0 VIADD R12, R12, 0x1 ;  /* 0x000000010c0c0836 */ /* 0x000fc80000000000 */
[----:B------:R-:W-:-:S04]  /*0bd0*/  IMAD.MOV.U32 R10, RZ, RZ, R12 ;  /* 0x000000ffff0a7224 */ /* 0x000fc800078e000c */
[----:B------:R-:W-:Y:S01]  /*0be0*/  @!P2 IMAD.MOV R10, RZ, RZ, -R10 ;  /* 0x000000ffff0aa224 */ /* 0x000fe200078e0a0a */
[----:B------:R-:W-:Y:S01]  /*0bf0*/  @!P1 LOP3.LUT R10, RZ, R5, RZ, 0x33, !PT ;  /* 0x00000005ff0a9212 */ /* 0x000fe200078e33ff */
[----:B0-----:R-:W-:Y:S01]  /*0c00*/  IMAD.MOV R15, RZ, RZ, -R13 ;  /* 0x000000ffff0f7224 */ /* 0x001fe200078e0a0d */
[----:B------:R-:W-:-:S03]  /*0c10*/  ISETP.NE.AND P2, PT, R0, RZ, PT ;  /* 0x000000ff0000720c */ /* 0x000fc60003f45270 */
[----:B------:R-:W-:Y:S02]  /*0c20*/  IMAD.MOV R12, RZ, RZ, -R10 ;  /* 0x000000ffff0c7224 */ /* 0x000fe400078e0a0a */
[----:B------:R-:W-:Y:S02]  /*0c30*/  IMAD R15, R15, R14, RZ ;  /* 0x0000000e0f0f7224 */ /* 0x000fe400078e02ff */
[--C-:B------:R-:W-:Y:S01]  /*0c40*/  IMAD R5, R5, R12, R8.reuse ;  /* 0x0000000c05057224 */ /* 0x100fe200078e0208 */
[----:B------:R-:W-:Y:S01]  /*0c50*/  IABS R12, R0 ;  /* 0x00000000000c7213 */ /* 0x000fe20000000000 */
[----:B------:R-:W-:-:S03]  /*0c60*/  IMAD.MOV R8, RZ, RZ, -R8 ;  /* 0x000000ffff087224 */ /* 0x000fc600078e0a08 */
[----:B------:R-:W-:Y:S01]  /*0c70*/  IABS R17, R5 ;  /* 0x0000000500117213 */ /* 0x000fe20000000000 */
[----:B------:R-:W-:Y:S02]  /*0c80*/  IMAD.MOV R16, RZ, RZ, -R12 ;  /* 0x000000ffff107224 */ /* 0x000fe400078e0a0c */
[----:B------:R-:W-:Y:S02]  /*0c90*/  IMAD.MOV.U32 R12, RZ, RZ, RZ ;  /* 0x000000ffff0c7224 */ /* 0x000fe400078e00ff */
[----:B------:R-:W-:Y:S02]  /*0ca0*/  IMAD R9, R9, R8, R4 ;  /* 0x0000000809097224 */ /* 0x000fe400078e0204 */
[----:B------:R-:W-:-:S06]  /*0cb0*/  IMAD.HI.U32 R12, R13, R15, R12 ;  /* 0x0000000f0d0c7227 */ /* 0x000fcc00078e000c */
[----:B------:R-:W-:Y:S02]  /*0cc0*/  IMAD.HI.U32 R15, R12, R17, RZ ;  /* 0x000000110c0f7227 */ /* 0x000fe400078e00ff */
[----:B------:R-:W0:Y:S02]  /*0cd0*/  LDC.64 R12, c[0x0][0x2b8] ;  /* 0x0000ae00ff0c7b82 */ /* 0x000e240000000a00 */
[----:B------:R-:W-:Y:S01]  /*0ce0*/  IMAD R17, R15, R16, R17 ;  /* 0x000000100f117224 */ /* 0x000fe200078e0211 */
[----:B------:R-:W-:-:S04]  /*0cf0*/  LOP3.LUT R16, R5, R0, RZ, 0x3c, !PT ;  /* 0x0000000005107212 */ /* 0x000fc800078e3cff */
[----:B------:R-:W-:Y:S02]  /*0d00*/  ISETP.GT.U32.AND P1, PT, R14, R17, PT ;  /* 0x000000110e00720c */ /* 0x000fe40003f24070 */
[----:B------:R-:W-:-:S11]  /*0d10*/  ISETP.GE.AND P3, PT, R16, RZ, PT ;  /* 0x000000ff1000720c */ /* 0x000fd60003f66270 */
[----:B------:R-:W-:Y:S02]  /*0d20*/  @!P1 IMAD.IADD R17, R17, 0x1, -R14 ;  /* 0x0000000111119824 */ /* 0x000fe400078e0a0e */
[----:B------:R-:W-:Y:S02]  /*0d30*/  @!P1 VIADD R15, R15, 0x1 ;  /* 0x000000010f0f9836 */ /* 0x000fe40000000000 */
[----:B0-----:R-:W-:Y:S01]  /*0d40*/  IMAD R7, R26, UR32, -R13 ;  /* 0x000000201a077c24 */ /* 0x001fe2000f8e0a0d */
[----:B------:R-:W-:Y:S01]  /*0d50*/  ISETP.GE.U32.AND P0, PT, R17, R14, PT ;  /* 0x0000000e1100720c */ /* 0x000fe20003f06070 */
[----:B------:R-:W-:Y:S02]  /*0d60*/  IMAD.MOV R14, RZ, RZ, -R4 ;  /* 0x000000ffff0e7224 */ /* 0x000fe400078e0a04 */
[----:B--2---:R-:W-:Y:S02]  /*0d70*/  IMAD R4, R9, R28, -UR33 ;  /* 0x8000002109047e24 */ /* 0x004fe4000f8e021c */
[----:B------:R-:W-:-:S02]  /*0d80*/  IMAD R6, R6, R14, R11 ;  /* 0x0000000e06067224 */ /* 0x000fc400078e020b */
[----:B------:R-:W-:Y:S02]  /*0d90*/  IMAD R13, R7, UR21, RZ ;  /* 0x00000015070d7c24 */ /* 0x000fe4000f8e02ff */
[----:B------:R-:W-:Y:S02]  /*0da0*/  IMAD R29, R6, R29, -R12 ;  /* 0x0000001d061d7224 */ /* 0x000fe400078e0a0c */
[C---:B------:R-:W-:Y:S02]  /*0db0*/  IMAD R11, R4.reuse, UR25, RZ ;  /* 0x00000019040b7c24 */ /* 0x040fe4000f8e02ff */
[----:B------:R-:W-:Y:S01]  /*0dc0*/  @P0 VIADD R15, R15, 0x1 ;  /* 0x000000010f0f0836 */ /* 0x000fe20000000000 */
[C---:B------:R-:W-:Y:S01]  /*0dd0*/  LOP3.LUT R12, R29.reuse, R4, RZ, 0xfc, !PT ;  /* 0x000000041d0c7212 */ /* 0x040fe200078efcff */
[----:B------:R-:W-:Y:S01]  /*0de0*/  IMAD R16, R29, UR20, RZ ;  /* 0x000000141d107c24 */ /* 0x000fe2000f8e02ff */
[----:B------:R-:W-:Y:S01]  /*0df0*/  ISETP.GE.AND P0, PT, R4, UR12, PT ;  /* 0x0000000c04007c0c */ /* 0x000fe2000bf06270 */
[----:B------:R-:W-:Y:S01]  /*0e00*/  IMAD.MOV.U32 R8, RZ, RZ, R15 ;  /* 0x000000ffff087224 */ /* 0x000fe200078e000f */
[----:B------:R-:W-:Y:S01]  /*0e10*/  LOP3.LUT R17, R12, R7, RZ, 0xfc, !PT ;  /* 0x000000070c117212 */ /* 0x000fe200078efcff */
[----:B------:R-:W0:Y:S02]  /*0e20*/  LDC.64 R14, c[0x0][0x270] ;  /* 0x00009c00ff0e7b82 */ /* 0x000e240000000a00 */
[----:B------:R-:W-:Y:S01]  /*0e30*/  @!P3 IMAD.MOV R8, RZ, RZ, -R8 ;  /* 0x000000ffff08b224 */ /* 0x000fe200078e0a08 */
[----:B------:R-:W-:-:S02]  /*0e40*/  @!P2 LOP3.LUT R8, RZ, R0, RZ, 0x33, !PT ;  /* 0x00000000ff08a212 */ /* 0x000fc400078e33ff */
[----:B------:R-:W-:Y:S02]  /*0e50*/  ISETP.LT.OR P1, PT, R17, RZ, P0 ;  /* 0x000000ff1100720c */ /* 0x000fe40000721670 */
[--C-:B------:R-:W-:Y:S01]  /*0e60*/  SHF.R.S32.HI R17, RZ, 0x1f, R13.reuse ;  /* 0x0000001fff117819 */ /* 0x100fe2000001140d */
[----:B------:R-:W-:Y:S01]  /*0e70*/  IMAD R8, R8, UR24, RZ ;  /* 0x0000001808087c24 */ /* 0x000fe2000f8e02ff */
[----:B------:R-:W-:Y:S02]  /*0e80*/  IADD3 R28, P2, P3, R11, R16, R13 ;  /* 0x000000100b1c7210 */ /* 0x000fe40007b5e00d */
[----:B------:R-:W-:Y:S01]  /*0e90*/  SHF.R.S32.HI R13, RZ, 0x1f, R11 ;  /* 0x0000001fff0d7819 */ /* 0x000fe2000001140b */
[----:B------:R-:W-:Y:S01]  /*0ea0*/  IMAD R11, R10, UR29, RZ ;  /* 0x0000001d0a0b7c24 */ /* 0x000fe2000f8e02ff */
[----:B------:R-:W-:Y:S02]  /*0eb0*/  SHF.R.S32.HI R16, RZ, 0x1f, R16 ;  /* 0x0000001fff107819 */ /* 0x000fe40000011410 */
[----:B------:R-:W-:-:S02]  /*0ec0*/  ISETP.GE.OR P1, PT, R29, UR13, P1 ;  /* 0x0000000d1d007c0c */ /* 0x000fc40008f26670 */
[----:B------:R-:W-:Y:S02]  /*0ed0*/  IADD3.X R13, R13, R16, R17, P2, P3 ;  /* 0x000000100d0d7210 */ /* 0x000fe400017e6411 */
[--C-:B------:R-:W-:Y:S02]  /*0ee0*/  IADD3 R28, P2, P3, R8, R28, R11.reuse ;  /* 0x0000001c081c7210 */ /* 0x100fe40007b5e00b */
[----:B------:R-:W-:Y:S02]  /*0ef0*/  SHF.R.S32.HI R11, RZ, 0x1f, R11 ;  /* 0x0000001fff0b7819 */ /* 0x000fe4000001140b */
[----:B------:R-:W-:Y:S02]  /*0f00*/  SHF.R.S32.HI R8, RZ, 0x1f, R8 ;  /* 0x0000001fff087819 */ /* 0x000fe40000011408 */
[----:B------:R-:W-:Y:S02]  /*0f10*/  ISETP.GE.OR P1, PT, R7, UR28, P1 ;  /* 0x0000001c07007c0c */ /* 0x000fe40008f26670 */
[----:B------:R-:W-:Y:S01]  /*0f20*/  IADD3.X R11, R8, R13, R11, P2, P3 ;  /* 0x0000000d080b7210 */ /* 0x000fe200017e640b */
[----:B------:R-:W-:Y:S01]  /*0f30*/  IMAD R13, R5, UR37, RZ ;  /* 0x00000025050d7c24 */ /* 0x000fe2000f8e02ff */
[----:B------:R-:W-:Y:S01]  /*0f40*/  LEA R34, P2, R28, UR16, 0x3 ;  /* 0x000000101c227c11 */ /* 0x000fe2000f8418ff */
[----:B------:R-:W-:-:S02]  /*0f50*/  VIADD R8, R7, 0x1 ;  /* 0x0000000107087836 */ /* 0x000fc40000000000 */
[----:B0-----:R-:W-:Y:S01]  /*0f60*/  IMAD.WIDE R14, R13, 0x8, R14 ;  /* 0x000000080d0e7825 */ /* 0x001fe200078e020e */
[----:B------:R-:W-:-:S05]  /*0f70*/  LEA.HI.X R35, R28, UR17, R11, 0x3, P2 ;  /* 0x000000111c237c11 */ /* 0x000fca00090f1c0b */
[----:B------:R-:W2:Y:S04]  /*0f80*/  @!P1 LDG.E.64 R30, desc[UR34][R14.64] ;  /* 0x000000220e1e9981 */ /* 0x000ea8000c1e1b00 */
[----:B------:R-:W2:Y:S01]  /*0f90*/  @!P1 LDG.E.64 R24, desc[UR34][R34.64] ;  /* 0x0000002222189981 */ /* 0x000ea2000c1e1b00 */
[----:B------:R-:W-:-:S04]  /*0fa0*/  LOP3.LUT R13, R12, R8, RZ, 0xfc, !PT ;  /* 0x000000080c0d7212 */ /* 0x000fc800078efcff */
[----:B------:R-:W-:-:S04]  /*0fb0*/  ISETP.LT.OR P2, PT, R13, RZ, P0 ;  /* 0x000000ff0d00720c */ /* 0x000fc80000741670 */
[----:B------:R-:W-:-:S04]  /*0fc0*/  ISETP.GE.OR P2, PT, R29, UR13, P2 ;  /* 0x0000000d1d007c0c */ /* 0x000fc80009746670 */
[----:B------:R-:W-:Y:S01]  /*0fd0*/  ISETP.GE.OR P2, PT, R8, UR28, P2 ;  /* 0x0000001c08007c0c */ /* 0x000fe20009746670 */
[----:B------:R-:W-:-:S12]  /*0fe0*/  VIADD R27, R7, 0x2 ;  /* 0x00000002071b7836 */ /* 0x000fd80000000000 */
[----:B------:R-:W3:Y:S04]  /*0ff0*/  @!P2 LDG.E.64 R20, desc[UR34][R14.64+0x8] ;  /* 0x000008220e14a981 */ /* 0x000ee8000c1e1b00 */
[----:B------:R-:W3:Y:S01]  /*1000*/  @!P2 LDG.E.64 R22, desc[UR34][R34.64+0x8] ;  /* 0x000008222216a981 */ /* 0x000ee2000c1e1b00 */
[----:B------:R-:W-:-:S04]  /*1010*/  LOP3.LUT R12, R12, R27, RZ, 0xfc, !PT ;  /* 0x0000001b0c0c7212 */ /* 0x000fc800078efcff */
[----:B------:R-:W-:-:S04]  /*1020*/  ISETP.LT.OR P3, PT, R12, RZ, P0 ;  /* 0x000000ff0c00720c */ /* 0x000fc80000761670 */
[----:B------:R-:W-:-:S04]  /*1030*/  ISETP.GE.OR P3, PT, R29, UR13, P3 ;  /* 0x0000000d1d007c0c */ /* 0x000fc80009f66670 */
[----:B------:R-:W-:-:S13]  /*1040*/  ISETP.GE.OR P3, PT, R27, UR28, P3 ;  /* 0x0000001c1b007c0c */ /* 0x000fda0009f66670 */
[----:B------:R-:W4:Y:S04]  /*1050*/  @!P3 LDG.E.64 R16, desc[UR34][R14.64+0x10] ;  /* 0x000010220e10b981 */ /* 0x000f28000c1e1b00 */
[----:B------:R0:W4:Y:S01]  /*1060*/  @!P3 LDG.E.64 R18, desc[UR34][R34.64+0x10] ;  /* 0x000010222212b981 */ /* 0x000122000c1e1b00 */
[----:B------:R-:W-:Y:S01]  /*1070*/  VIADD R33, R29, 0x1 ;  /* 0x000000011d217836 */ /* 0x000fe20000000000 */
[----:B------:R-:W-:-:S04]  /*1080*/  CS2R R12, SRZ ;  /* 0x00000000000c7805 */ /* 0x000fc8000001ff00 */
[----:B------:R-:W-:Y:S01]  /*1090*/  LOP3.LUT R36, R33, R4, RZ, 0xfc, !PT ;  /* 0x0000000421247212 */ /* 0x000fe200078efcff */
[----:B--2---:R-:W-:-:S03]  /*10a0*/  @!P1 DFMA R12, R30, R24, RZ ;  /* 0x000000181e0c922b */ /* 0x004fc600000000ff */
[----:B------:R-:W-:Y:S02]  /*10b0*/  LOP3.LUT R24, R36, R7, RZ, 0xfc, !PT ;  /* 0x0000000724187212 */ /* 0x000fe400078efcff */
[----:B------:R-:W-:Y:S02]  /*10c0*/  IADD3 R25, P4, R28, UR52, RZ ;  /* 0x000000341c197c10 */ /* 0x000fe4000ff9e0ff */
[----:B------:R-:W-:Y:S02]  /*10d0*/  ISETP.LT.OR P1, PT, R24, RZ, P0 ;  /* 0x000000ff1800720c */ /* 0x000fe40000721670 */
[----:B------:R-:W-:Y:S02]  /*10e0*/  IADD3.X R32, R11, UR54, RZ, P4, !PT ;  /* 0x000000360b207c10 */ /* 0x000fe4000a7fe4ff */
[----:B------:R-:W-:Y:S02]  /*10f0*/  ISETP.GE.OR P1, PT, R33, UR13, P1 ;  /* 0x0000000d21007c0c */ /* 0x000fe40008f26670 */
[----:B0-----:R-:W-:-:S02]  /*1100*/  LEA R34, P4, R25, UR16, 0x3 ;  /* 0x0000001019227c11 */ /* 0x001fc4000f8818ff */
[----:B------:R-:W-:Y:S02]  /*1110*/  ISETP.GE.OR P1, PT, R7, UR28, P1 ;  /* 0x0000001c07007c0c */ /* 0x000fe40008f26670 */
[----:B------:R-:W-:-:S11]  /*1120*/  LEA.HI.X R35, R25, UR17, R32, 0x3, P4 ;  /* 0x0000001119237c11 */ /* 0x000fd6000a0f1c20 */
[----:B------:R-:W2:Y:S01]  /*1130*/  @!P1 LDG.E.64 R24, desc[UR34][R14.64+0x18] ;  /* 0x000018220e189981 */ /* 0x000ea2000c1e1b00 */
[----:B---3--:R-:W-:-:S03]  /*1140*/  @!P2 DFMA R12, R22, R20, R12 ;  /* 0x00000014160ca22b */ /* 0x008fc6000000000c */
[----:B------:R-:W2:Y:S01]  /*1150*/  @!P1 LDG.E.64 R30, desc[UR34][R34.64+0x10] ;  /* 0x00001022221e9981 */ /* 0x000ea2000c1e1b00 */
[----:B------:R-:W-:-:S04]  /*1160*/  LOP3.LUT R20, R36, R8, RZ, 0xfc, !PT ;  /* 0x0000000824147212 */ /* 0x000fc800078efcff */
[----:B------:R-:W-:-:S04]  /*1170*/  ISETP.LT.OR P2, PT, R20, RZ, P0 ;  /* 0x000000ff1400720c */ /* 0x000fc80000741670 */
[----:B------:R-:W-:-:S04]  /*1180*/  ISETP.GE.OR P2, PT, R33, UR13, P2 ;  /* 0x0000000d21007c0c */ /* 0x000fc80009746670 */
[----:B------:R-:W-:-:S13]  /*1190*/  ISETP.GE.OR P2, PT, R8, UR28, P2 ;  /* 0x0000001c08007c0c */ /* 0x000fda0009746670 */
[----:B------:R-:W3:Y:S04]  /*11a0*/  @!P2 LDG.E.64 R20, desc[UR34][R14.64+0x20] ;  /* 0x000020220e14a981 */ /* 0x000ee8000c1e1b00 */
[----:B------:R-:W3:Y:S01]  /*11b0*/  @!P2 LDG.E.64 R22, desc[UR34][R34.64+0x18] ;  /* 0x000018222216a981 */ /* 0x000ee2000c1e1b00 */
[----:B------:R-:W-:Y:S01]  /*11c0*/  LOP3.LUT R36, R36, R27, RZ, 0xfc, !PT ;  /* 0x0000001b24247212 */ /* 0x000fe200078efcff */
[----:B----4-:R-:W-:-:S03]  /*11d0*/  @!P3 DFMA R12, R18, R16, R12 ;  /* 0x00000010120cb22b */ /* 0x010fc6000000000c */
[----:B------:R-:W-:-:S04]  /*11e0*/  ISETP.LT.OR P3, PT, R36, RZ, P0 ;  /* 0x000000ff2400720c */ /* 0x000fc80000761670 */
[----:B------:R-:W-:-:S04]  /*11f0*/  ISETP.GE.OR P3, PT, R33, UR13, P3 ;  /* 0x0000000d21007c0c */ /* 0x000fc80009f66670 */
[----:B------:R-:W-:-:S13]  /*1200*/  ISETP.GE.OR P3, PT, R27, UR28, P3 ;  /* 0x0000001c1b007c0c */ /* 0x000fda0009f66670 */
[----:B------:R-:W4:Y:S04]  /*1210*/  @!P3 LDG.E.64 R18, desc[UR34][R34.64+0x20] ;  /* 0x000020222212b981 */ /* 0x000f28000c1e1b00 */
[----:B------:R-:W4:Y:S01]  /*1220*/  @!P3 LDG.E.64 R16, desc[UR34][R14.64+0x28] ;  /* 0x000028220e10b981 */ /* 0x000f22000c1e1b00 */
[----:B--2---:R-:W-:Y:S01]  /*1230*/  @!P1 DFMA R12, R30, R24, R12 ;  /* 0x000000181e0c922b */ /* 0x004fe2000000000c */
[----:B------:R-:W-:-:S05]  /*1240*/  VIADD R31, R29, 0x2 ;  /* 0x000000021d1f7836 */ /* 0x000fca0000000000 */
[----:B------:R-:W-:-:S04]  /*1250*/  LOP3.LUT R30, R31, R4, RZ, 0xfc, !PT ;  /* 0x000000041f1e7212 */ /* 0x000fc800078efcff */
[----:B------:R-:W-:Y:S01]  /*1260*/  LOP3.LUT R24, R30, R7, RZ, 0xfc, !PT ;  /* 0x000000071e187212 */ /* 0x000fe200078efcff */
[----:B------:R-:W-:-:S03]  /*1270*/  IMAD.U32 R25, RZ, RZ, UR52 ;  /* 0x00000034ff197e24 */ /* 0x000fc6000f8e00ff */
[----:B------:R-:W-:Y:S01]  /*1280*/  ISETP.LT.OR P1, PT, R24, RZ, P0 ;  /* 0x000000ff1800720c */ /* 0x000fe20000721670 */
[----:B------:R-:W-:-:S03]  /*1290*/  VIADD R24, R28, UR52 ;  /* 0x000000341c187c36 */ /* 0x000fc60008000000 */
[----:B------:R-:W-:Y:S02]  /*12a0*/  ISETP.GE.OR P1, PT, R31, UR13, P1 ;  /* 0x0000000d1f007c0c */ /* 0x000fe40008f26670 */
[----:B------:R-:W-:Y:S02]  /*12b0*/  IADD3 R24, P4, P5, R25, 0x2, R24 ;  /* 0x0000000219187810 */ /* 0x000fe40007d9e018 */
[----:B------:R-:W-:Y:S02]  /*12c0*/  ISETP.GE.OR P1, PT, R7, UR28, P1 ;  /* 0x0000001c07007c0c */ /* 0x000fe40008f26670 */
[----:B------:R-:W-:Y:S02]  /*12d0*/  IADD3.X R25, RZ, UR54, R32, P4, P5 ;  /* 0x00000036ff197c10 */ /* 0x000fe4000a7ea420 */
[----:B------:R-:W-:Y:S01]  /*12e0*/  LEA R36, P4, R24, UR16, 0x3 ;  /* 0x0000001018247c11 */ /* 0x000fe2000f8818ff */
[----:B---3--:R-:W-:-:S03]  /*12f0*/  @!P2 DFMA R12, R22, R20, R12 ;  /* 0x00000014160ca22b */ /* 0x008fc6000000000c */
[----:B------:R-:W-:Y:S02]  /*1300*/  LEA.HI.X R37, R24, UR17, R25, 0x3, P4 ;  /* 0x0000001118257c11 */ /* 0x000fe4000a0f1c19 */
[----:B------:R-:W-:-:S03]  /*1310*/  LOP3.LUT R20, R30, R8, RZ, 0xfc, !PT ;  /* 0x000000081e147212 */ /* 0x000fc600078efcff */
[----:B------:R-:W2:Y:S01]  /*1320*/  @!P1 LDG.E.64 R22, desc[UR34][R14.64+0x30] ;  /* 0x000030220e169981 */ /* 0x000ea2000c1e1b00 */
[----:B------:R-:W-:-:S03]  /*1330*/  ISETP.LT.OR P2, PT, R20, RZ, P0 ;  /* 0x000000ff1400720c */ /* 0x000fc60000741670 */
[----:B------:R-:W2:Y:S01]  /*1340*/  @!P1 LDG.E.64 R34, desc[UR34][R36.64+0x10] ;  /* 0x0000102224229981 */ /* 0x000ea2000c1e1b00 */
[----:B------:R-:W-:-:S04]  /*1350*/  ISETP.GE.OR P2, PT, R31, UR13, P2 ;  /* 0x0000000d1f007c0c */ /* 0x000fc80009746670 */
[----:B------:R-:W-:Y:S02]  /*1360*/  ISETP.GE.OR P2, PT, R8, UR28, P2 ;  /* 0x0000001c08007c0c */ /* 0x000fe40009746670 */
[----:B------:R-:W-:-:S04]  /*1370*/  LOP3.LUT R30, R30, R27, RZ, 0xfc, !PT ;  /* 0x0000001b1e1e7212 */ /* 0x000fc800078efcff */
[----:B------:R-:W-:-:S07]  /*1380*/  ISETP.LT.OR P0, PT, R30, RZ, P0 ;  /* 0x000000ff1e00720c */ /* 0x000fce0000701670 */
[----:B------:R-:W3:Y:S04]  /*1390*/  @!P2 LDG.E.64 R20, desc[UR34][R14.64+0x38] ;  /* 0x000038220e14a981 */ /* 0x000ee8000c1e1b00 */
[----:B------:R-:W3:Y:S01]  /*13a0*/  @!P2 LDG.E.64 R24, desc[UR34][R36.64+0x18] ;  /* 0x000018222418a981 */ /* 0x000ee2000c1e1b00 */
[----:B------:R-:W-:Y:S01]  /*13b0*/  ISETP.GE.OR P0, PT, R31, UR13, P0 ;  /* 0x0000000d1f007c0c */ /* 0x000fe20008706670 */
[----:B----4-:R-:W-:-:S03]  /*13c0*/  @!P3 DFMA R12, R18, R16, R12 ;  /* 0x00000010120cb22b */ /* 0x010fc6000000000c */
[----:B------:R-:W-:-:S13]  /*13d0*/  ISETP.GE.OR P3, PT, R27, UR28, P0 ;  /* 0x0000001c1b007c0c */ /* 0x000fda0008766670 */
[----:B------:R0:W4:Y:S04]  /*13e0*/  @!P3 LDG.E.64 R18, desc[UR34][R36.64+0x20] ;  /* 0x000020222412b981 */ /* 0x000128000c1e1b00 */
[----:B------:R-:W4:Y:S01]  /*13f0*/  @!P3 LDG.E.64 R16, desc[UR34][R14.64+0x40] ;  /* 0x000040220e10b981 */ /* 0x000f22000c1e1b00 */
[----:B------:R-:W-:-:S05]  /*1400*/  VIADD R30, R4, 0x1 ;  /* 0x00000001041e7836 */ /* 0x000fca0000000000 */
[----:B------:R-:W-:Y:S01]  /*1410*/  ISETP.GE.AND P0, PT, R30, UR12, PT ;  /* 0x0000000c1e007c0c */ /* 0x000fe2000bf06270 */
[----:B--2---:R-:W-:Y:S01]  /*1420*/  @!P1 DFMA R12, R34, R22, R12 ;  /* 0x00000016220c922b */ /* 0x004fe2000000000c */
[----:B------:R-:W-:-:S04]  /*1430*/  LOP3.LUT R22, R29, R30, RZ, 0xfc, !PT ;  /* 0x0000001e1d167212 */ /* 0x000fc800078efcff */
[----:B------:R-:W-:-:S04]  /*1440*/  LOP3.LUT R23, R22, R7, RZ, 0xfc, !PT ;  /* 0x0000000716177212 */ /* 0x000fc800078efcff */
[----:B------:R-:W-:Y:S01]  /*1450*/  ISETP.LT.OR P1, PT, R23, RZ, P0 ;  /* 0x000000ff1700720c */ /* 0x000fe20000721670 */
[----:B------:R-:W-:-:S03]  /*1460*/  IMAD.U32 R23, RZ, RZ, UR53 ;  /* 0x00000035ff177e24 */ /* 0x000fc6000f8e00ff */
[----:B------:R-:W-:Y:S01]  /*1470*/  ISETP.GE.OR P1, PT, R29, UR13, P1 ;  /* 0x0000000d1d007c0c */ /* 0x000fe20008f26670 */
[----:B------:R-:W-:Y:S01]  /*1480*/  IMAD.U32 R30, RZ, RZ, UR8 ;  /* 0x00000008ff1e7e24 */ /* 0x000fe2000f8e00ff */
[----:B------:R-:W-:Y:S02]  /*1490*/  IADD3 R28, P4, P5, R23, UR6, R28 ;  /* 0x00000006171c7c10 */ /* 0x000fe4000fd9e01c */
[----:B------:R-:W-:Y:S02]  /*14a0*/  ISETP.GE.OR P1, PT, R7, UR28, P1 ;  /* 0x0000001c07007c0c */ /* 0x000fe40008f26670 */
[----:B------:R-:W-:Y:S01]  /*14b0*/  IADD3.X R11, R30, UR7, R11, P4, P5 ;  /* 0x000000071e0b7c10 */ /* 0x000fe2000a7ea40b */
[----:B---3--:R-:W-:Y:S01]  /*14c0*/  @!P2 DFMA R12, R24, R20, R12 ;  /* 0x00000014180ca22b */ /* 0x008fe2000000000c */
[----:B0-----:R-:W-:Y:S02]  /*14d0*/  LEA R36, P4, R28, UR16, 0x3 ;  /* 0x000000101c247c11 */ /* 0x001fe4000f8818ff */
[----:B------:R-:W-:-:S02]  /*14e0*/  LOP3.LUT R20, R22, R8, RZ, 0xfc, !PT ;  /* 0x0000000816147212 */ /* 0x000fc400078efcff */
[----:B------:R-:W-:Y:S02]  /*14f0*/  LEA.HI.X R37, R28, UR17, R11, 0x3, P4 ;  /* 0x000000111c257c11 */ /* 0x000fe4000a0f1c0b */
[----:B------:R-:W-:-:S03]  /*1500*/  ISETP.LT.OR P2, PT, R20, RZ, P0 ;  /* 0x000000ff1400720c */ /* 0x000fc60000741670 */
[----:B------:R-:W2:Y:S01]  /*1510*/  @!P1 LDG.E.64 R20, desc[UR34][R14.64+0x48] ;  /* 0x000048220e149981 */ /* 0x000ea2000c1e1b00 */
[----:B------:R-:W-:-:S03]  /*1520*/  ISETP.GE.OR P2, PT, R29, UR13, P2 ;  /* 0x0000000d1d007c0c */ /* 0x000fc60009746670 */
[----:B------:R-:W2:Y:S01]  /*1530*/  @!P1 LDG.E.64 R34, desc[UR34][R36.64] ;  /* 0x0000002224229981 */ /* 0x000ea2000c1e1b00 */
[----:B------:R-:W-:Y:S01]  /*1540*/  ISETP.GE.OR P2, PT, R8, UR28, P2 ;  /* 0x0000001c08007c0c */ /* 0x000fe20009746670 */
[----:B----4-:R-:W-:-:S12]  /*1550*/  @!P3 DFMA R12, R18, R16, R12 ;  /* 0x00000010120cb22b */ /* 0x010fd8000000000c */
[----:B------:R-:W3:Y:S04]  /*1560*/  @!P2 LDG.E.64 R16, desc[UR34][R14.64+0x50] ;  /* 0x000050220e10a981 */ /* 0x000ee8000c1e1b00 */
[----:B------:R-:W3:Y:S01]  /*1570*/  @!P2 LDG.E.64 R18, desc[UR34][R36.64+0x8] ;  /* 0x000008222412a981 */ /* 0x000ee2000c1e1b00 */
[----:B------:R-:W-:-:S04]  /*1580*/  LOP3.LUT R22, R22, R27, RZ, 0xfc, !PT ;  /* 0x0000001b16167212 */ /* 0x000fc800078efcff */
[----:B------:R-:W-:-:S04]  /*1590*/  ISETP.LT.OR P3, PT, R22, RZ, P0 ;  /* 0x000000ff1600720c */ /* 0x000fc80000761670 */
[----:B------:R-:W-:-:S04]  /*15a0*/  ISETP.GE.OR P3, PT, R29, UR13, P3 ;  /* 0x0000000d1d007c0c */ /* 0x000fc80009f66670 */
[----:B------:R-:W-:-:S13]  /*15b0*/  ISETP.GE.OR P3, PT, R27, UR28, P3 ;  /* 0x0000001c1b007c0c */ /* 0x000fda0009f66670 */
[----:B------:R-:W4:Y:S04]  /*15c0*/  @!P3 LDG.E.64 R24, desc[UR34][R36.64+0x10] ;  /* 0x000010222418b981 */ /* 0x000f28000c1e1b00 */
[----:B------:R-:W4:Y:S01]  /*15d0*/  @!P3 LDG.E.64 R22, desc[UR34][R14.64+0x58] ;  /* 0x000058220e16b981 */ /* 0x000f22000c1e1b00 */
[----:B------:R-:W-:-:S05]  /*15e0*/  VIADD R30, R4, 0x1 ;  /* 0x00000001041e7836 */ /* 0x000fca0000000000 */
[----:B------:R-:W-:Y:S02]  /*15f0*/  LOP3.LUT R30, R33, R30, RZ, 0xfc, !PT ;  /* 0x0000001e211e7212 */ /* 0x000fe400078efcff */
[----:B------:R-:W-:Y:S01]  /*1600*/  IADD3 R32, P4, R28, UR52, RZ ;  /* 0x000000341c207c10 */ /* 0x000fe2000ff9e0ff */
[----:B--2---:R-:W-:Y:S01]  /*1610*/  @!P1 DFMA R12, R34, R20, R12 ;  /* 0x00000014220c922b */ /* 0x004fe2000000000c */
[----:B------:R-:W-:-:S04]  /*1620*/  LOP3.LUT R20, R30, R7, RZ, 0xfc, !PT ;  /* 0x000000071e147212 */ /* 0x000fc800078efcff */
[----:B------:R-:W-:-:S04]  /*1630*/  ISETP.LT.OR P1, PT, R20, RZ, P0 ;  /* 0x000000ff1400720c */ /* 0x000fc80000721670 */
[----:B------:R-:W-:-:S04]  /*1640*/  ISETP.GE.OR P1, PT, R33, UR13, P1 ;  /* 0x0000000d21007c0c */ /* 0x000fc80008f26670 */
[----:B------:R-:W-:Y:S02]  /*1650*/  ISETP.GE.OR P1, PT, R7, UR28, P1 ;  /* 0x0000001c07007c0c */ /* 0x000fe40008f26670 */
[----:B------:R-:W-:Y:S01]  /*1660*/  IADD3.X R35, R11, UR54, RZ, P4, !PT ;  /* 0x000000360b237c10 */ /* 0x000fe2000a7fe4ff */
[----:B---3--:R-:W-:Y:S01]  /*1670*/  @!P2 DFMA R12, R18, R16, R12 ;  /* 0x00000010120ca22b */ /* 0x008fe2000000000c */
[----:B------:R-:W-:-:S04]  /*1680*/  LEA R16, P2, R32, UR16, 0x3 ;  /* 0x0000001020107c11 */ /* 0x000fc8000f8418ff */
[----:B------:R-:W-:-:S05]  /*1690*/  LEA.HI.X R17, R32, UR17, R35, 0x3, P2 ;  /* 0x0000001120117c11 */ /* 0x000fca00090f1c23 */
[----:B------:R-:W2:Y:S04]  /*16a0*/  @!P1 LDG.E.64 R18, desc[UR34][R14.64+0x60] ;  /* 0x000060220e129981 */ /* 0x000ea8000c1e1b00 */
[----:B------:R-:W2:Y:S01]  /*16b0*/  @!P1 LDG.E.64 R20, desc[UR34][R16.64+0x10] ;  /* 0x0000102210149981 */ /* 0x000ea2000c1e1b00 */
[----:B----4-:R-:W-:Y:S01]  /*16c0*/  @!P3 DFMA R12, R24, R22, R12 ;  /* 0x00000016180cb22b */ /* 0x010fe2000000000c */
[----:B------:R-:W-:-:S04]  /*16d0*/  LOP3.LUT R22, R30, R8, RZ, 0xfc, !PT ;  /* 0x000000081e167212 */ /* 0x000fc800078efcff */
[----:B------:R-:W-:-:S04]  /*16e0*/  ISETP.LT.OR P2, PT, R22, RZ, P0 ;  /* 0x000000ff1600720c */ /* 0x000fc80000741670 */
[----:B------:R-:W-:-:S04]  /*16f0*/  ISETP.GE.OR P2, PT, R33, UR13, P2 ;  /* 0x0000000d21007c0c */ /* 0x000fc80009746670 */
[----:B------:R-:W-:Y:S02]  /*1700*/  ISETP.GE.OR P3, PT, R8, UR28, P2 ;  /* 0x0000001c08007c0c */ /* 0x000fe40009766670 */
[----:B------:R-:W-:-:S11]  /*1710*/  LOP3.LUT R30, R30, R27, RZ, 0xfc, !PT ;  /* 0x0000001b1e1e7212 */ /* 0x000fd600078efcff */
[----:B------:R-:W3:Y:S04]  /*1720*/  @!P3 LDG.E.64 R22, desc[UR34][R14.64+0x68] ;  /* 0x000068220e16b981 */ /* 0x000ee8000c1e1b00 */
[----:B------:R-:W3:Y:S01]  /*1730*/  @!P3 LDG.E.64 R24, desc[UR34][R16.64+0x18] ;  /* 0x000018221018b981 */ /* 0x000ee2000c1e1b00 */
[----:B------:R-:W-:-:S04]  /*1740*/  ISETP.LT.OR P2, PT, R30, RZ, P0 ;  /* 0x000000ff1e00720c */ /* 0x000fc80000741670 */
[----:B------:R-:W-:-:S04]  /*1750*/  ISETP.GE.OR P2, PT, R33, UR13, P2 ;  /* 0x0000000d21007c0c */ /* 0x000fc80009746670 */
[----:B------:R-:W-:Y:S01]  /*1760*/  ISETP.GE.OR P2, PT, R27, UR28, P2 ;  /* 0x0000001c1b007c0c */ /* 0x000fe20009746670 */
[----:B------:R-:W-:Y:S01]  /*1770*/  VIADD R30, R4, 0x1 ;  /* 0x00000001041e7836 */ /* 0x000fe20000000000 */
[----:B--2---:R-:W-:-:S11]  /*1780*/  @!P1 DFMA R12, R20, R18, R12 ;  /* 0x00000012140c922b */ /* 0x004fd6000000000c */
[----:B------:R-:W2:Y:S04]  /*1790*/  @!P2 LDG.E.64 R18, desc[UR34][R14.64+0x70] ;  /* 0x000070220e12a981 */ /* 0x000ea8000c1e1b00 */
[----:B------:R-:W2:Y:S01]  /*17a0*/  @!P2 LDG.E.64 R20, desc[UR34][R16.64+0x20] ;  /* 0x000020221014a981 */ /* 0x000ea2000c1e1b00 */
[----:B------:R-:W-:-:S04]  /*17b0*/  LOP3.LUT R30, R31, R30, RZ, 0xfc, !PT ;  /* 0x0000001e1f1e7212 */ /* 0x000fc800078efcff */
[----:B------:R-:W-:Y:S01]  /*17c0*/  LOP3.LUT R34, R30, R7, RZ, 0xfc, !PT ;  /* 0x000000071e227212 */ /* 0x000fe200078efcff */
[----:B------:R-:W-:-:S03]  /*17d0*/  IMAD.U32 R37, RZ, RZ, UR52 ;  /* 0x00000034ff257e24 */ /* 0x000fc6000f8e00ff */
[----:B------:R-:W-:-:S04]  /*17e0*/  ISETP.LT.OR P1, PT, R34, RZ, P0 ;  /* 0x000000ff2200720c */ /* 0x000fc80000721670 */
[----:B------:R-:W-:Y:S02]  /*17f0*/  ISETP.GE.OR P1, PT, R31, UR13, P1 ;  /* 0x0000000d1f007c0c */ /* 0x000fe40008f26670 */
[----:B------:R-:W-:Y:S02]  /*1800*/  IADD3 R32, P5, P6, R37, 0x2, R32 ;  /* 0x0000000225207810 */ /* 0x000fe40007ebe020 */
[----:B------:R-:W-:Y:S02]  /*1810*/  ISETP.GE.OR P4, PT, R7, UR28, P1 ;  /* 0x0000001c07007c0c */ /* 0x000fe40008f86670 */
[----:B------:R-:W-:Y:S02]  /*1820*/  IADD3.X R35, RZ, UR54, R35, P5, P6 ;  /* 0x00000036ff237c10 */ /* 0x000fe4000afec423 */
[----:B------:R-:W-:-:S04]  /*1830*/  LEA R34, P1, R32, UR16, 0x3 ;  /* 0x0000001020227c11 */ /* 0x000fc8000f8218ff */
[----:B------:R-:W-:-:S05]  /*1840*/  LEA.HI.X R35, R32, UR17, R35, 0x3, P1 ;  /* 0x0000001120237c11 */ /* 0x000fca00088f1c23 */
[----:B------:R-:W4:Y:S01]  /*1850*/  @!P4 LDG.E.64 R16, desc[UR34][R14.64+0x78] ;  /* 0x000078220e10c981 */ /* 0x000f22000c1e1b00 */
[----:B---3--:R-:W-:-:S03]  /*1860*/  @!P3 DFMA R12, R24, R22, R12 ;  /* 0x00000016180cb22b */ /* 0x008fc6000000000c */
[----:B------:R-:W4:Y:S01]  /*1870*/  @!P4 LDG.E.64 R22, desc[UR34][R34.64+0x10] ;  /* 0x000010222216c981 */ /* 0x000f22000c1e1b00 */
[----:B------:R-:W-:-:S04]  /*1880*/  LOP3.LUT R24, R30, R8, RZ, 0xfc, !PT ;  /* 0x000000081e187212 */ /* 0x000fc800078efcff */
[----:B------:R-:W-:Y:S02]  /*1890*/  ISETP.LT.OR P1, PT, R24, RZ, P0 ;  /* 0x000000ff1800720c */ /* 0x000fe40000721670 */
[----:B------:R-:W-:Y:S02]  /*18a0*/  LOP3.LUT R30, R30, R27, RZ, 0xfc, !PT ;  /* 0x0000001b1e1e7212 */ /* 0x000fe400078efcff */
[C---:B------:R-:W-:Y:S02]  /*18b0*/  ISETP.GE.OR P1, PT, R31.reuse, UR13, P1 ;  /* 0x0000000d1f007c0c */ /* 0x040fe40008f26670 */
[----:B------:R-:W-:Y:S02]  /*18c0*/  ISETP.LT.OR P0, PT, R30, RZ, P0 ;  /* 0x000000ff1e00720c */ /* 0x000fe40000701670 */
[----:B------:R-:W-:Y:S02]  /*18d0*/  ISETP.GE.OR P1, PT, R8, UR28, P1 ;  /* 0x0000001c08007c0c */ /* 0x000fe40008f26670 */
[----:B------:R-:W-:-:S04]  /*18e0*/  ISETP.GE.OR P0, PT, R31, UR13, P0 ;  /* 0x0000000d1f007c0c */ /* 0x000fc80008706670 */
[----:B------:R-:W-:-:S13]  /*18f0*/  ISETP.GE.OR P3, PT, R27, UR28, P0 ;  /* 0x0000001c1b007c0c */ /* 0x000fda0008766670 */
[----:B------:R-:W3:Y:S04]  /*1900*/  @!P3 LDG.E.64 R36, desc[UR34][R34.64+0x20] ;  /* 0x000020222224b981 */ /* 0x000ee8000c1e1b00 */
[----:B------:R-:W3:Y:S01]  /*1910*/  @!P3 LDG.E.64 R24, desc[UR34][R14.64+0x88] ;  /* 0x000088220e18b981 */ /* 0x000ee2000c1e1b00 */
[----:B--2---:R-:W-:-:S03]  /*1920*/  @!P2 DFMA R12, R20, R18, R12 ;  /* 0x00000012140ca22b */ /* 0x004fc6000000000c */
[----:B------:R-:W2:Y:S04]  /*1930*/  @!P1 LDG.E.64 R18, desc[UR34][R14.64+0x80] ;  /* 0x000080220e129981 */ /* 0x000ea8000c1e1b00 */
[----:B------:R-:W2:Y:S01]  /*1940*/  @!P1 LDG.E.64 R20, desc[UR34][R34.64+0x18] ;  /* 0x0000182222149981 */ /* 0x000ea2000c1e1b00 */
[----:B------:R-:W-:Y:S01]  /*1950*/  IMAD.U32 R30, RZ, RZ, UR8 ;  /* 0x00000008ff1e7e24 */ /* 0x000fe2000f8e00ff */
[----:B----4-:R-:W-:Y:S01]  /*1960*/  @!P4 DFMA R12, R22, R16, R12 ;  /* 0x00000010160cc22b */ /* 0x010fe2000000000c */
[----:B------:R-:W-:-:S05]  /*1970*/  VIADD R22, R4, 0x2 ;  /* 0x0000000204167836 */ /* 0x000fca0000000000 */
[----:B------:R-:W-:Y:S02]  /*1980*/  LOP3.LUT R4, R29, R22, RZ, 0xfc, !PT ;  /* 0x000000161d047212 */ /* 0x000fe400078efcff */
[----:B------:R-:W-:Y:S02]  /*1990*/  ISETP.GE.AND P0, PT, R22, UR12, PT ;  /* 0x0000000c16007c0c */ /* 0x000fe4000bf06270 */
[----:B------:R-:W-:Y:S01]  /*19a0*/  LOP3.LUT R16, R4, R7, RZ, 0xfc, !PT ;  /* 0x0000000704107212 */ /* 0x000fe200078efcff */
[----:B------:R-:W-:-:S03]  /*19b0*/  IMAD.U32 R17, RZ, RZ, UR53 ;  /* 0x00000035ff117e24 */ /* 0x000fc6000f8e00ff */
[----:B------:R-:W-:Y:S02]  /*19c0*/  ISETP.LT.OR P2, PT, R16, RZ, P0 ;  /* 0x000000ff1000720c */ /* 0x000fe40000741670 */
[----:B------:R-:W-:Y:S02]  /*19d0*/  LOP3.LUT R16, R4, R8, RZ, 0xfc, !PT ;  /* 0x0000000804107212 */ /* 0x000fe400078efcff */
[----:B------:R-:W-:Y:S02]  /*19e0*/  ISETP.GE.OR P2, PT, R29, UR13, P2 ;  /* 0x0000000d1d007c0c */ /* 0x000fe40009746670 */
[----:B------:R-:W-:Y:S02]  /*19f0*/  IADD3 R28, P5, P6, R17, UR6, R28 ;  /* 0x00000006111c7c10 */ /* 0x000fe4000febe01c */
[----:B------:R-:W-:Y:S02]  /*1a00*/  ISETP.GE.OR P2, PT, R7, UR28, P2 ;  /* 0x0000001c07007c0c */ /* 0x000fe40009746670 */
[----:B------:R-:W-:-:S02]  /*1a10*/  ISETP.LT.OR P4, PT, R16, RZ, P0 ;  /* 0x000000ff1000720c */ /* 0x000fc40000781670 */
[----:B------:R-:W-:Y:S02]  /*1a20*/  IADD3.X R11, R30, UR7, R11, P5, P6 ;  /* 0x000000071e0b7c10 */ /* 0x000fe4000afec40b */
[C---:B------:R-:W-:Y:S02]  /*1a30*/  LEA R16, P5, R28.reuse, UR16, 0x3 ;  /* 0x000000101c107c11 */ /* 0x040fe4000f8a18ff */
[----:B------:R-:W-:Y:S02]  /*1a40*/  ISETP.GE.OR P4, PT, R29, UR13, P4 ;  /* 0x0000000d1d007c0c */ /* 0x000fe4000a786670 */
[----:B------:R-:W-:Y:S02]  /*1a50*/  LEA.HI.X R17, R28, UR17, R11, 0x3, P5 ;  /* 0x000000111c117c11 */ /* 0x000fe4000a8f1c0b */
[----:B------:R-:W-:-:S13]  /*1a60*/  ISETP.GE.OR P5, PT, R8, UR28, P4 ;  /* 0x0000001c08007c0c */ /* 0x000fda000a7a6670 */
[----:B------:R-:W4:Y:S01]  /*1a70*/  @!P5 LDG.E.64 R34, desc[UR34][R16.64+0x8] ;  /* 0x000008221022d981 */ /* 0x000f22000c1e1b00 */
[----:B--2---:R-:W-:-:S03]  /*1a80*/  @!P1 DFMA R12, R20, R18, R12 ;  /* 0x00000012140c922b */ /* 0x004fc6000000000c */
[----:B------:R-:W2:Y:S04]  /*1a90*/  @!P2 LDG.E.64 R18, desc[UR34][R14.64+0x90] ;  /* 0x000090220e12a981 */ /* 0x000ea8000c1e1b00 */
[----:B------:R-:W2:Y:S01]  /*1aa0*/  @!P2 LDG.E.64 R20, desc[UR34][R16.64] ;  /* 0x000000221014a981 */ /* 0x000ea2000c1e1b00 */
[----:B---3--:R-:W-:-:S03]  /*1ab0*/  @!P3 DFMA R12, R36, R24, R12 ;  /* 0x00000018240cb22b */ /* 0x008fc6000000000c */
[----:B------:R-:W4:Y:S01]  /*1ac0*/  @!P5 LDG.E.64 R24, desc[UR34][R14.64+0x98] ;  /* 0x000098220e18d981 */ /* 0x000f22000c1e1b00 */
[----:B------:R-:W-:-:S04]  /*1ad0*/  LOP3.LUT R4, R4, R27, RZ, 0xfc, !PT ;  /* 0x0000001b04047212 */ /* 0x000fc800078efcff */
[----:B------:R-:W-:Y:S02]  /*1ae0*/  ISETP.LT.OR P1, PT, R4, RZ, P0 ;  /* 0x000000ff0400720c */ /* 0x000fe40000721670 */
[----:B------:R-:W-:Y:S02]  /*1af0*/  LOP3.LUT R4, R33, R22, RZ, 0xfc, !PT ;  /* 0x0000001621047212 */ /* 0x000fe400078efcff */
[----:B------:R-:W-:Y:S02]  /*1b00*/  ISETP.GE.OR P1, PT, R29, UR13, P1 ;  /* 0x0000000d1d007c0c */ /* 0x000fe40008f26670 */
[----:B------:R-:W-:Y:S02]  /*1b10*/  LOP3.LUT R23, R4, R7, RZ, 0xfc, !PT ;  /* 0x0000000704177212 */ /* 0x000fe400078efcff */
[----:B------:R-:W-:Y:S02]  /*1b20*/  ISETP.GE.OR P6, PT, R27, UR28, P1 ;  /* 0x0000001c1b007c0c */ /* 0x000fe40008fc6670 */
[----:B------:R-:W-:-:S04]  /*1b30*/  ISETP.LT.OR P3, PT, R23, RZ, P0 ;  /* 0x000000ff1700720c */ /* 0x000fc80000761670 */
[----:B------:R-:W-:Y:S02]  /*1b40*/  ISETP.GE.OR P3, PT, R33, UR13, P3 ;  /* 0x0000000d21007c0c */ /* 0x000fe40009f66670 */
[----:B------:R-:W-:Y:S02]  /*1b50*/  IADD3 R28, P1, R28, UR52, RZ ;  /* 0x000000341c1c7c10 */ /* 0x000fe4000ff3e0ff */
[----:B------:R-:W-:Y:S02]  /*1b60*/  ISETP.GE.OR P4, PT, R7, UR28, P3 ;  /* 0x0000001c07007c0c */ /* 0x000fe40009f86670 */
[----:B------:R-:W-:Y:S01]  /*1b70*/  IADD3.X R11, R11, UR54, RZ, P1, !PT ;  /* 0x000000360b0b7c10 */ /* 0x000fe20008ffe4ff */
[----:B------:R-:W3:Y:S01]  /*1b80*/  @!P6 LDG.E.64 R16, desc[UR34][R16.64+0x10] ;  /* 0x000010221010e981 */ /* 0x000ee2000c1e1b00 */
[----:B--2---:R-:W-:Y:S01]  /*1b90*/  @!P2 DFMA R12, R20, R18, R12 ;  /* 0x00000012140ca22b */ /* 0x004fe2000000000c */
[C---:B------:R-:W-:Y:S02]  /*1ba0*/  LEA R18, P1, R28.reuse, UR16, 0x3 ;  /* 0x000000101c127c11 */ /* 0x040fe4000f8218ff */
[----:B------:R-:W3:Y:S02]  /*1bb0*/  @!P6 LDG.E.64 R20, desc[UR34][R14.64+0xa0] ;  /* 0x0000a0220e14e981 */ /* 0x000ee4000c1e1b00 */
[----:B------:R-:W-:-:S03]  /*1bc0*/  LEA.HI.X R19, R28, UR17, R11, 0x3, P1 ;  /* 0x000000111c137c11 */ /* 0x000fc600088f1c0b */
[----:B----4-:R-:W-:Y:S01]  /*1bd0*/  @!P5 DFMA R12, R34, R24, R12 ;  /* 0x00000018220cd22b */ /* 0x010fe2000000000c */
[----:B------:R-:W2:Y:S04]  /*1be0*/  @!P4 LDG.E.64 R24, desc[UR34][R14.64+0xa8] ;  /* 0x0000a8220e18c981 */ /* 0x000ea8000c1e1b00 */
[----:B------:R-:W2:Y:S01]  /*1bf0*/  @!P4 LDG.E.64 R34, desc[UR34][R18.64+0x10] ;  /* 0x000010221222c981 */ /* 0x000ea2000c1e1b00 */
[C---:B------:R-:W-:Y:S02]  /*1c00*/  LOP3.LUT R23, R4.reuse, R8, RZ, 0xfc, !PT ;  /* 0x0000000804177212 */ /* 0x040fe400078efcff */
[----:B------:R-:W-:Y:S02]  /*1c10*/  LOP3.LUT R4, R4, R27, RZ, 0xfc, !PT ;  /* 0x0000001b04047212 */ /* 0x000fe400078efcff */
[----:B------:R-:W-:Y:S01]  /*1c20*/  ISETP.LT.OR P1, PT, R23, RZ, P0 ;  /* 0x000000ff1700720c */ /* 0x000fe20000721670 */
[----:B------:R-:W-:Y:S01]  /*1c30*/  IMAD.U32 R23, RZ, RZ, UR52 ;  /* 0x00000034ff177e24 */ /* 0x000fe2000f8e00ff */
[----:B------:R-:W-:-:S02]  /*1c40*/  ISETP.LT.OR P2, PT, R4, RZ, P0 ;  /* 0x000000ff0400720c */ /* 0x000fc40000741670 */
[----:B------:R-:W-:Y:S02]  /*1c50*/  ISETP.GE.OR P1, PT, R33, UR13, P1 ;  /* 0x0000000d21007c0c */ /* 0x000fe40008f26670 */
[----:B------:R-:W-:Y:S02]  /*1c60*/  LOP3.LUT R30, R31, R22, RZ, 0xfc, !PT ;  /* 0x000000161f1e7212 */ /* 0x000fe400078efcff */
[----:B------:R-:W-:Y:S02]  /*1c70*/  IADD3 R4, P3, P5, R23, 0x2, R28 ;  /* 0x0000000217047810 */ /* 0x000fe40007d7e01c */
[----:B------:R-:W-:Y:S02]  /*1c80*/  ISETP.GE.OR P1, PT, R8, UR28, P1 ;  /* 0x0000001c08007c0c */ /* 0x000fe40008f26670 */
[----:B------:R-:W-:Y:S02]  /*1c90*/  LOP3.LUT R22, R30, R7, RZ, 0xfc, !PT ;  /* 0x000000071e167212 */ /* 0x000fe400078efcff */
[----:B------:R-:W-:-:S02]  /*1ca0*/  IADD3.X R11, RZ, UR54, R11, P3, P5 ;  /* 0x00000036ff0b7c10 */ /* 0x000fc40009fea40b */
[----:B------:R-:W-:Y:S02]  /*1cb0*/  ISETP.GE.OR P3, PT, R33, UR13, P2 ;  /* 0x0000000d21007c0c */ /* 0x000fe40009766670 */
[----:B------:R-:W-:Y:S02]  /*1cc0*/  ISETP.LT.OR P5, PT, R22, RZ, P0 ;  /* 0x000000ff1600720c */ /* 0x000fe400007a1670 */
[----:B------:R-:W-:Y:S02]  /*1cd0*/  LOP3.LUT R22, R30, R8, RZ, 0xfc, !PT ;  /* 0x000000081e167212 */ /* 0x000fe400078efcff */
[----:B------:R-:W-:Y:S01]  /*1ce0*/  ISETP.GE.OR P3, PT, R27, UR28, P3 ;  /* 0x0000001c1b007c0c */ /* 0x000fe20009f66670 */
[----:B------:R-:W4:Y:S01]  /*1cf0*/  @!P1 LDG.E.64 R28, desc[UR34][R18.64+0x18] ;  /* 0x00001822121c9981 */ /* 0x000f22000c1e1b00 */
[----:B------:R-:W-:Y:S02]  /*1d00*/  ISETP.GE.OR P2, PT, R31, UR13, P5 ;  /* 0x0000000d1f007c0c */ /* 0x000fe4000af46670 */
[----:B------:R-:W-:-:S02]  /*1d10*/  ISETP.LT.OR P5, PT, R22, RZ, P0 ;  /* 0x000000ff1600720c */ /* 0x000fc400007a1670 */
[----:B------:R-:W4:Y:S01]  /*1d20*/  @!P1 LDG.E.64 R22, desc[UR34][R14.64+0xb0] ;  /* 0x0000b0220e169981 */ /* 0x000f22000c1e1b00 */
[----:B------:R-:W-:Y:S02]  /*1d30*/  ISETP.GE.OR P2, PT, R7, UR28, P2 ;  /* 0x0000001c07007c0c */ /* 0x000fe40009746670 */
[----:B------:R-:W-:Y:S02]  /*1d40*/  LOP3.LUT R7, R30, R27, RZ, 0xfc, !PT ;  /* 0x0000001b1e077212 */ /* 0x000fe400078efcff */
[----:B------:R-:W-:Y:S02]  /*1d50*/  ISETP.GE.OR P5, PT, R31, UR13, P5 ;  /* 0x0000000d1f007c0c */ /* 0x000fe4000afa6670 */
[----:B------:R-:W5:Y:S01]  /*1d60*/  @!P3 LDG.E.64 R32, desc[UR34][R18.64+0x20] ;  /* 0x000020221220b981 */ /* 0x000f62000c1e1b00 */
[----:B------:R-:W-:Y:S02]  /*1d70*/  ISETP.LT.OR P0, PT, R7, RZ, P0 ;  /* 0x000000ff0700720c */ /* 0x000fe40000701670 */
[----:B------:R-:W-:-:S02]  /*1d80*/  ISETP.GE.OR P5, PT, R8, UR28, P5 ;  /* 0x0000001c08007c0c */ /* 0x000fc4000afa6670 */
[----:B------:R-:W-:Y:S02]  /*1d90*/  ISETP.GE.OR P0, PT, R31, UR13, P0 ;  /* 0x0000000d1f007c0c */ /* 0x000fe40008706670 */
[----:B------:R-:W5:Y:S02]  /*1da0*/  @!P2 LDG.E.64 R30, desc[UR34][R14.64+0xc0] ;  /* 0x0000c0220e1ea981 */ /* 0x000f64000c1e1b00 */
[----:B------:R-:W-:-:S07]  /*1db0*/  ISETP.GE.OR P0, PT, R27, UR28, P0 ;  /* 0x0000001c1b007c0c */ /* 0x000fce0008706670 */
[----:B------:R-:W5:Y:S01]  /*1dc0*/  @!P5 LDG.E.64 R36, desc[UR34][R14.64+0xc8] ;  /* 0x0000c8220e24d981 */ /* 0x000f62000c1e1b00 */
[----:B---3--:R-:W-:Y:S01]  /*1dd0*/  @!P6 DFMA R12, R16, R20, R12 ;  /* 0x00000014100ce22b */ /* 0x008fe2000000000c */
[C---:B------:R-:W-:Y:S02]  /*1de0*/  LEA R16, P6, R4.reuse, UR16, 0x3 ;  /* 0x0000001004107c11 */ /* 0x040fe4000f8c18ff */
[----:B------:R-:W5:Y:S02]  /*1df0*/  @!P3 LDG.E.64 R20, desc[UR34][R14.64+0xb8] ;  /* 0x0000b8220e14b981 */ /* 0x000f64000c1e1b00 */
[----:B------:R-:W-:-:S03]  /*1e00*/  LEA.HI.X R17, R4, UR17, R11, 0x3, P6 ;  /* 0x0000001104117c11 */ /* 0x000fc6000b0f1c0b */
[----:B--2---:R-:W-:Y:S02]  /*1e10*/  @!P4 DFMA R12, R34, R24, R12 ;  /* 0x00000018220cc22b */ /* 0x004fe4000000000c */
[----:B------:R-:W2:Y:S01]  /*1e20*/  @!P5 LDG.E.64 R18, desc[UR34][R16.64+0x18] ;  /* 0x000018221012d981 */ /* 0x000ea2000c1e1b00 */
[----:B------:R-:W0:Y:S03]  /*1e30*/  LDC.64 R24, c[0x0][0x2a0] ;  /* 0x0000a800ff187b82 */ /* 0x000e260000000a00 */
[----:B------:R-:W3:Y:S04]  /*1e40*/  @!P2 LDG.E.64 R34, desc[UR34][R16.64+0x10] ;  /* 0x000010221022a981 */ /* 0x000ee8000c1e1b00 */
[----:B------:R-:W2:Y:S04]  /*1e50*/  @!P0 LDG.E.64 R14, desc[UR34][R14.64+0xd0] ;  /* 0x0000d0220e0e8981 */ /* 0x000ea8000c1e1b00 */
[----:B------:R-:W2:Y:S01]  /*1e60*/  @!P0 LDG.E.64 R16, desc[UR34][R16.64+0x20] ;  /* 0x0000202210108981 */ /* 0x000ea2000c1e1b00 */
[----:B0-----:R-:W-:-:S06]  /*1e70*/  IMAD.WIDE R24, R5, 0x8, R24 ;  /* 0x0000000805187825 */ /* 0x001fcc00078e0218 */
[----:B------:R-:W2:Y:S01]  /*1e80*/  LDG.E.64 R24, desc[UR34][R24.64] ;  /* 0x0000002218187981 */ /* 0x000ea2000c1e1b00 */
[----:B----4-:R-:W-:Y:S01]  /*1e90*/  @!P1 DFMA R12, R28, R22, R12 ;  /* 0x000000161c0c922b */ /* 0x010fe2000000000c */
[----:B------:R-:W-:Y:S02]  /*1ea0*/  IMAD R26, R26, UR45, RZ ;  /* 0x0000002d1a1a7c24 */ /* 0x000fe4000f8e02ff */
[----:B------:R-:W-:Y:S02]  /*1eb0*/  IMAD R6, R6, UR44, RZ ;  /* 0x0000002c06067c24 */ /* 0x000fe4000f8e02ff */
[----:B------:R-:W-:Y:S01]  /*1ec0*/  IMAD R9, R9, UR41, RZ ;  /* 0x0000002909097c24 */ /* 0x000fe2000f8e02ff */
[----:B------:R-:W-:Y:S01]  /*1ed0*/  SHF.R.S32.HI R4, RZ, 0x1f, R26 ;  /* 0x0000001fff047819 */ /* 0x000fe2000001141a */
[----:B------:R-:W-:Y:S02]  /*1ee0*/  IMAD R10, R10, UR38, RZ ;  /* 0x000000260a0a7c24 */ /* 0x000fe4000f8e02ff */
[----:B------:R-:W-:Y:S01]  /*1ef0*/  IMAD R5, R5, UR40, RZ ;  /* 0x0000002805057c24 */ /* 0x000fe2000f8e02ff */
[----:B------:R-:W-:Y:S01]  /*1f00*/  USHF.R.S32.HI UR9, URZ, 0x1f, UR4 ;  /* 0x0000001f3f097899 */ /* 0x000fe20008011404 */
[----:B-----5:R-:W-:-:S08]  /*1f10*/  @!P3 DFMA R12, R32, R20, R12 ;  /* 0x00000014200cb22b */ /* 0x020fd0000000000c */
[----:B---3--:R-:W-:Y:S01]  /*1f20*/  @!P2 DFMA R12, R34, R30, R12 ;  /* 0x0000001e220ca22b */ /* 0x008fe2000000000c */
[----:B------:R-:W-:Y:S02]  /*1f30*/  IADD3 R26, P1, P2, R9, R6, R26 ;  /* 0x00000006091a7210 */ /* 0x000fe40007a3e01a */
[----:B------:R-:W-:-:S05]  /*1f40*/  SHF.R.S32.HI R6, RZ, 0x1f, R6 ;  /* 0x0000001fff067819 */ /* 0x000fca0000011406 */
[----:B--2---:R-:W-:Y:S01]  /*1f50*/  @!P5 DFMA R12, R18, R36, R12 ;  /* 0x00000024120cd22b */ /* 0x004fe2000000000c */
[----:B------:R-:W-:-:S04]  /*1f60*/  SHF.R.S32.HI R9, RZ, 0x1f, R9 ;  /* 0x0000001fff097819 */ /* 0x000fc80000011409 */
[----:B------:R-:W-:-:S03]  /*1f70*/  IADD3.X R4, R9, R6, R4, P1, P2 ;  /* 0x0000000609047210 */ /* 0x000fc60000fe4404 */
[----:B------:R-:W-:Y:S01]  /*1f80*/  @!P0 DFMA R12, R16, R14, R12 ;  /* 0x0000000e100c822b */ /* 0x000fe2000000000c */
[--C-:B------:R-:W-:Y:S02]  /*1f90*/  IADD3 R6, P0, P1, R10, R26, R5.reuse ;  /* 0x0000001a0a067210 */ /* 0x100fe4000791e005 */
[----:B------:R-:W-:Y:S02]  /*1fa0*/  SHF.R.S32.HI R10, RZ, 0x1f, R10 ;  /* 0x0000001fff0a7819 */ /* 0x000fe4000001140a */
[----:B------:R-:W-:-:S04]  /*1fb0*/  SHF.R.S32.HI R5, RZ, 0x1f, R5 ;  /* 0x0000001fff057819 */ /* 0x000fc80000011405 */
[----:B------:R-:W-:Y:S02]  /*1fc0*/  IADD3.X R5, R10, R4, R5, P0, P1 ;  /* 0x000000040a057210 */ /* 0x000fe400007e2405 */
[----:B------:R-:W-:Y:S01]  /*1fd0*/  LEA R4, P0, R6, UR48, 0x3 ;  /* 0x0000003006047c11 */ /* 0x000fe2000f8018ff */
[----:B------:R-:W-:-:S03]  /*1fe0*/  DADD R24, R24, R12 ;  /* 0x0000000018187229 */ /* 0x000fc6000000000c */
[----:B------:R-:W-:Y:S02]  /*1ff0*/  LEA.HI.X R5, R6, UR49, R5, 0x3, P0 ;  /* 0x0000003106057c11 */ /* 0x000fe400080f1c05 */
[----:B------:R-:W-:-:S03]  /*2000*/  IADD3 R2, P0, R2, UR5, RZ ;  /* 0x0000000502027c10 */ /* 0x000fc6000ff1e0ff */
[----:B------:R0:W-:Y:S02]  /*2010*/  STG.E.64 desc[UR34][R4.64], R24 ;  /* 0x0000001804007986 */ /* 0x0001e4000c101b22 */
[----:B------:R-:W-:Y:S01]  /*2020*/  IMAD.X R3, RZ, RZ, R3, P0 ;  /* 0x000000ffff037224 */ /* 0x000fe200000e0603 */
[----:B------:R-:W-:-:S04]  /*2030*/  ISETP.GE.U32.AND P0, PT, R2, UR4, PT ;  /* 0x0000000402007c0c */ /* 0x000fc8000bf06070 */
[----:B------:R-:W-:-:S13]  /*2040*/  ISETP.GE.AND.EX P0, PT, R3, UR9, PT, P0 ;  /* 0x0000000903007c0c */ /* 0x000fda000bf06300 */
[----:B0-----:R-:W-:Y:S05]  /*2050*/  @!P0 BRA `(.L_x_457) ;  /* 0xffffffe400308947 */ /* 0x001fea000383ffff */
[----:B------:R-:W-:Y:S05]  /*2060*/  BSYNC B0 ;  /* 0x0000000000007941 */ /* 0x000fea0003800000 */
.L_x_456:
[----:B------:R-:W-:Y:S05]  /*2070*/  EXIT ;  /* 0x000000000000794d */ /* 0x000fea0003800000 */
.L_x_455:
[----:B------:R-:W-:Y:S01]  /*2080*/  BSSY B0, `(.L_x_458) ;  /* 0x00001b2000007945 */ /* 0x000fe20003800000 */
.L_x_459:
[----:B------:R-:W0:Y:S01]  /*2090*/  LDC R9, c[0x0][0x258] ;  /* 0x00009600ff097b82 */ /* 0x000e220000000800 */
[----:B------:R-:W-:Y:S02]  /*20a0*/  IABS R10, R2 ;  /* 0x00000002000a7213 */ /* 0x000fe40000000000 */
[----:B------:R-:W-:-:S05]  /*20b0*/  ISETP.NE.AND P3, PT, R0, RZ, PT ;  /* 0x000000ff0000720c */ /* 0x000fca0003f65270 */
[----:B------:R-:W1:Y:S08]  /*20c0*/  LDC R7, c[0x0][0x254] ;  /* 0x00009500ff077b82 */ /* 0x000e700000000800 */
[----:B------:R-:W2:Y:S01]  /*20d0*/  LDC.64 R30, c[0x0][0x2b8] ;  /* 0x0000ae00ff1e7b82 */ /* 0x000ea20000000a00 */
[----:B0-----:R-:W-:-:S04]  /*20e0*/  IABS R15, R9 ;  /* 0x00000009000f7213 */ /* 0x001fc80000000000 */
[----:B------:R-:W0:Y:S01]  /*20f0*/  I2F.RP R6, R15 ;  /* 0x0000000f00067306 */ /* 0x000e220000209400 */
[----:B-1----:R-:W-:-:S07]  /*2100*/  IABS R12, R7 ;  /* 0x00000007000c7213 */ /* 0x002fce0000000000 */
        /* <DEDUP_REMOVED lines=8> */
[----:B------:R-:W-:Y:S02]  /*2190*/  IMAD.MOV.U32 R8, RZ, RZ, R10 ;  /* 0x000000ffff087224 */ /* 0x000fe400078e000a */
[----:B------:R-:W-:Y:S01]  /*21a0*/  IMAD.HI.U32 R11, R5, R11, R4 ;  /* 0x0000000b050b7227 */ /* 0x000fe200078e0004 */
[----:B------:R-:W-:-:S03]  /*21b0*/  IABS R4, R9 ;  /* 0x0000000900047213 */ /* 0x000fc60000000000 */
[----:B------:R-:W-:Y:S02]  /*21c0*/  VIADD R10, R13, 0xffffffe ;  /* 0x0ffffffe0d0a7836 */ /* 0x000fe40000000000 */
[----:B------:R-:W-:-:S04]  /*21d0*/  IMAD.HI.U32 R6, R11, R8, RZ ;  /* 0x000000080b067227 */ /* 0x000fc800078e00ff */
[----:B------:R-:W-:Y:S02]  /*21e0*/  IMAD.MOV.U32 R11, RZ, RZ, R4 ;  /* 0x000000ffff0b7224 */ /* 0x000fe400078e0004 */
[----:B------:R-:W-:-:S04]  /*21f0*/  IMAD.MOV R5, RZ, RZ, -R6 ;  /* 0x000000ffff057224 */ /* 0x000fc800078e0a06 */
[----:B------:R-:W-:Y:S01]  /*2200*/  IMAD R4, R11, R5, R8 ;  /* 0x000000050b047224 */ /* 0x000fe200078e0208 */
[----:B------:R-:W-:-:S04]  /*2210*/  LOP3.LUT R5, R2, R9, RZ, 0x3c, !PT ;  /* 0x0000000902057212 */ /* 0x000fc800078e3cff */
[----:B------:R-:W-:Y:S02]  /*2220*/  ISETP.GT.U32.AND P1, PT, R15, R4, PT ;  /* 0x000000040f00720c */ /* 0x000fe40003f24070 */
[----:B------:R-:W-:-:S11]  /*2230*/  ISETP.GE.AND P2, PT, R5, RZ, PT ;  /* 0x000000ff0500720c */ /* 0x000fd60003f46270 */
[----:B------:R-:W-:Y:S02]  /*2240*/  @!P1 IMAD.IADD R4, R4, 0x1, -R11 ;  /* 0x0000000104049824 */ /* 0x000fe400078e0a0b */
[----:B------:R0:W1:Y:S01]  /*2250*/  F2I.FTZ.U32.TRUNC.NTZ R11, R10 ;  /* 0x0000000a000b7305 */ /* 0x000062000021f000 */
[----:B------:R-:W-:Y:S01]  /*2260*/  @!P1 VIADD R6, R6, 0x1 ;  /* 0x0000000106069836 */ /* 0x000fe20000000000 */
[----:B------:R-:W-:Y:S02]  /*2270*/  ISETP.NE.AND P1, PT, R9, RZ, PT ;  /* 0x000000ff0900720c */ /* 0x000fe40003f25270 */
[----:B------:R-:W-:Y:S02]  /*2280*/  ISETP.GE.U32.AND P0, PT, R4, R15, PT ;  /* 0x0000000f0400720c */ /* 0x000fe40003f06070 */
[----:B------:R-:W3:Y:S01]  /*2290*/  LDC R4, c[0x0][0x250] ;  /* 0x00009400ff047b82 */ /* 0x000ee20000000800 */
[----:B0-----:R-:W-:Y:S02]  /*22a0*/  IMAD.MOV.U32 R10, RZ, RZ, RZ ;  /* 0x000000ffff0a7224 */ /* 0x001fe400078e00ff */
[----:B-1----:R-:W-:-:S08]  /*22b0*/  IMAD.MOV R5, RZ, RZ, -R11 ;  /* 0x000000ffff057224 */ /* 0x002fd000078e0a0b */
[----:B------:R-:W-:Y:S02]  /*22c0*/  @P0 VIADD R6, R6, 0x1 ;  /* 0x0000000106060836 */ /* 0x000fe40000000000 */
[----:B------:R-:W-:Y:S02]  /*22d0*/  IMAD R5, R5, R12, RZ ;  /* 0x0000000c05057224 */ /* 0x000fe400078e02ff */
[----:B------:R-:W-:Y:S01]  /*22e0*/  @!P2 IMAD.MOV R6, RZ, RZ, -R6 ;  /* 0x000000ffff06a224 */ /* 0x000fe200078e0a06 */
[----:B------:R-:W-:Y:S01]  /*22f0*/  @!P1 LOP3.LUT R6, RZ, R9, RZ, 0x33, !PT ;  /* 0x00000009ff069212 */ /* 0x000fe200078e33ff */
[----:B------:R-:W-:-:S03]  /*2300*/  IMAD.HI.U32 R10, R11, R5, R10 ;  /* 0x000000050b0a7227 */ /* 0x000fc600078e000a */
[----:B------:R-:W-:Y:S01]  /*2310*/  IABS R13, R6 ;  /* 0x00000006000d7213 */ /* 0x000fe20000000000 */
[----:B------:R-:W-:Y:S01]  /*2320*/  IMAD.MOV R26, RZ, RZ, -R6 ;  /* 0x000000ffff1a7224 */ /* 0x000fe200078e0a06 */
[----:B---3--:R-:W-:-:S03]  /*2330*/  IABS R8, R4 ;  /* 0x0000000400087213 */ /* 0x008fc60000000000 */
[----:B------:R-:W-:Y:S02]  /*2340*/  IMAD.MOV.U32 R5, RZ, RZ, R13 ;  /* 0x000000ffff057224 */ /* 0x000fe400078e000d */
[----:B------:R-:W-:Y:S01]  /*2350*/  IMAD R26, R9, R26, R2 ;  /* 0x0000001a091a7224 */ /* 0x000fe200078e0202 */
[----:B------:R-:W0:Y:S01]  /*2360*/  I2F.RP R14, R8 ;  /* 0x00000008000e7306 */ /* 0x000e220000209400 */
[----:B------:R-:W-:-:S04]  /*2370*/  IMAD.HI.U32 R13, R10, R5, RZ ;  /* 0x000000050a0d7227 */ /* 0x000fc800078e00ff */
[----:B------:R-:W-:Y:S02]  /*2380*/  IMAD.MOV R10, RZ, RZ, -R13 ;  /* 0x000000ffff0a7224 */ /* 0x000fe400078e0a0d */
[----:B--2---:R-:W-:Y:S02]  /*2390*/  IMAD R31, R26, UR30, -R31 ;  /* 0x0000001e1a1f7c24 */ /* 0x004fe4000f8e0a1f */
[----:B------:R-:W-:Y:S01]  /*23a0*/  IMAD R5, R12, R10, R5 ;  /* 0x0000000a0c057224 */ /* 0x000fe200078e0205 */
[----:B------:R-:W-:-:S04]  /*23b0*/  LOP3.LUT R10, R6, R7, RZ, 0x3c, !PT ;  /* 0x00000007060a7212 */ /* 0x000fc800078e3cff */
[----:B------:R-:W-:Y:S01]  /*23c0*/  ISETP.GT.U32.AND P1, PT, R12, R5, PT ;  /* 0x000000050c00720c */ /* 0x000fe20003f24070 */
[----:B0-----:R-:W0:Y:S01]  /*23d0*/  MUFU.RCP R14, R14 ;  /* 0x0000000e000e7308 */ /* 0x001e220000001000 */
[----:B------:R-:W-:Y:S01]  /*23e0*/  ISETP.GE.AND P2, PT, R10, RZ, PT ;  /* 0x000000ff0a00720c */ /* 0x000fe20003f46270 */
[----:B------:R-:W-:-:S10]  /*23f0*/  IMAD.MOV.U32 R10, RZ, RZ, RZ ;  /* 0x000000ffff0a7224 */ /* 0x000fd400078e00ff */
[----:B------:R-:W-:Y:S02]  /*2400*/  @!P1 IMAD.IADD R5, R5, 0x1, -R12 ;  /* 0x0000000105059824 */ /* 0x000fe400078e0a0c */
[----:B------:R-:W-:Y:S01]  /*2410*/  @!P1 VIADD R13, R13, 0x1 ;  /* 0x000000010d0d9836 */ /* 0x000fe20000000000 */
[----:B------:R-:W-:Y:S01]  /*2420*/  ISETP.NE.AND P1, PT, R7, RZ, PT ;  /* 0x000000ff0700720c */ /* 0x000fe20003f25270 */
[----:B0-----:R-:W-:Y:S01]  /*2430*/  VIADD R11, R14, 0xffffffe ;  /* 0x0ffffffe0e0b7836 */ /* 0x001fe20000000000 */
[----:B------:R-:W-:Y:S02]  /*2440*/  ISETP.GE.U32.AND P0, PT, R5, R12, PT ;  /* 0x0000000c0500720c */ /* 0x000fe40003f06070 */
[----:B------:R-:W0:Y:S03]  /*2450*/  LDC R5, c[0x0][0x24c] ;  /* 0x00009300ff057b82 */ /* 0x000e260000000800 */
[----:B------:R-:W1:Y:S08]  /*2460*/  F2I.FTZ.U32.TRUNC.NTZ R11, R11 ;  /* 0x0000000b000b7305 */ /* 0x000e70000021f000 */
[----:B------:R-:W-:-:S04]  /*2470*/  @P0 VIADD R13, R13, 0x1 ;  /* 0x000000010d0d0836 */ /* 0x000fc80000000000 */
[----:B------:R-:W-:Y:S01]  /*2480*/  @!P2 IMAD.MOV R13, RZ, RZ, -R13 ;  /* 0x000000ffff0da224 */ /* 0x000fe200078e0a0d */
[----:B------:R-:W-:Y:S01]  /*2490*/  @!P1 LOP3.LUT R13, RZ, R7, RZ, 0x33, !PT ;  /* 0x00000007ff0d9212 */ /* 0x000fe200078e33ff */
[----:B-1----:R-:W-:-:S03]  /*24a0*/  IMAD.MOV R15, RZ, RZ, -R11 ;  /* 0x000000ffff0f7224 */ /* 0x002fc600078e0a0b */
[----:B------:R-:W-:Y:S01]  /*24b0*/  IABS R12, R13 ;  /* 0x0000000d000c7213 */ /* 0x000fe20000000000 */
[----:B------:R-:W-:Y:S01]  /*24c0*/  IMAD R15, R15, R8, RZ ;  /* 0x000000080f0f7224 */ /* 0x000fe200078e02ff */
[----:B0-----:R-:W-:-:S03]  /*24d0*/  IABS R14, R5 ;  /* 0x00000005000e7213 */ /* 0x001fc60000000000 */
[----:B------:R-:W-:Y:S02]  /*24e0*/  IMAD.HI.U32 R10, R11, R15, R10 ;  /* 0x0000000f0b0a7227 */ /* 0x000fe400078e000a */
[----:B------:R-:W0:Y:S02]  /*24f0*/  I2F.RP R15, R14 ;  /* 0x0000000e000f7306 */ /* 0x000e240000209400 */
[----:B------:R-:W-:-:S04]  /*2500*/  IMAD.MOV.U32 R11, RZ, RZ, R12 ;  /* 0x000000ffff0b7224 */ /* 0x000fc800078e000c */
        /* <DEDUP_REMOVED lines=10> */
[----:B------:R0:W1:Y:S01]  /*25b0*/  F2I.FTZ.U32.TRUNC.NTZ R11, R10 ;  /* 0x0000000a000b7305 */ /* 0x000062000021f000 */
[----:B------:R-:W-:Y:S02]  /*25c0*/  ISETP.NE.AND P1, PT, R4, RZ, PT ;  /* 0x000000ff0400720c */ /* 0x000fe40003f25270 */
        /* <DEDUP_REMOVED lines=9> */
[----:B------:R-:W-:-:S03]  /*2660*/  IABS R15, R0 ;  /* 0x00000000000f7213 */ /* 0x000fc60000000000 */
[----:B------:R-:W-:Y:S02]  /*2670*/  IMAD.MOV.U32 R11, RZ, RZ, R16 ;  /* 0x000000ffff0b7224 */ /* 0x000fe400078e0010 */
[----:B------:R-:W0:Y:S02]  /*2680*/  I2F.RP R16, R15 ;  /* 0x0000000f00107306 */ /* 0x000e240000209400 */
[----:B------:R-:W-:-:S04]  /*2690*/  IMAD.HI.U32 R8, R8, R11, RZ ;  /* 0x0000000b08087227 */ /* 0x000fc800078e00ff */
[----:B------:R-:W-:-:S04]  /*26a0*/  IMAD.MOV R10, RZ, RZ, -R8 ;  /* 0x000000ffff0a7224 */ /* 0x000fc800078e0a08 */
[----:B------:R-:W-:Y:S01]  /*26b0*/  IMAD R11, R14, R10, R11 ;  /* 0x0000000a0e0b7224 */ /* 0x000fe200078e020b */
[----:B------:R-:W-:-:S04]  /*26c0*/  LOP3.LUT R10, R12, R5, RZ, 0x3c, !PT ;  /* 0x000000050c0a7212 */ /* 0x000fc800078e3cff */
[----:B------:R-:W-:Y:S01]  /*26d0*/  ISETP.GT.U32.AND P1, PT, R14, R11, PT ;  /* 0x0000000b0e00720c */ /* 0x000fe20003f24070 */
[----:B0-----:R-:W0:Y:S01]  /*26e0*/  MUFU.RCP R16, R16 ;  /* 0x0000001000107308 */ /* 0x001e220000001000 */
[----:B------:R-:W-:-:S11]  /*26f0*/  ISETP.GE.AND P2, PT, R10, RZ, PT ;  /* 0x000000ff0a00720c */ /* 0x000fd60003f46270 */
[----:B------:R-:W-:Y:S02]  /*2700*/  @!P1 IMAD.IADD R11, R11, 0x1, -R14 ;  /* 0x000000010b0b9824 */ /* 0x000fe400078e0a0e */
[----:B------:R-:W-:Y:S01]  /*2710*/  @!P1 VIADD R8, R8, 0x1 ;  /* 0x0000000108089836 */ /* 0x000fe20000000000 */
[----:B------:R-:W-:Y:S02]  /*2720*/  ISETP.NE.AND P1, PT, R5, RZ, PT ;  /* 0x000000ff0500720c */ /* 0x000fe40003f25270 */
[----:B------:R-:W-:Y:S01]  /*2730*/  ISETP.GE.U32.AND P0, PT, R11, R14, PT ;  /* 0x0000000e0b00720c */ /* 0x000fe20003f06070 */
[----:B0-----:R-:W-:-:S06]  /*2740*/  VIADD R11, R16, 0xffffffe ;  /* 0x0ffffffe100b7836 */ /* 0x001fcc0000000000 */
[----:B------:R-:W0:Y:S06]  /*2750*/  F2I.FTZ.U32.TRUNC.NTZ R11, R11 ;  /* 0x0000000b000b7305 */ /* 0x000e2c000021f000 */
[----:B------:R-:W-:-:S04]  /*2760*/  @P0 VIADD R8, R8, 0x1 ;  /* 0x0000000108080836 */ /* 0x000fc80000000000 */
[----:B------:R-:W-:Y:S01]  /*2770*/  @!P2 IMAD.MOV R8, RZ, RZ, -R8 ;  /* 0x000000ffff08a224 */ /* 0x000fe200078e0a08 */
[----:B------:R-:W-:Y:S01]  /*2780*/  @!P1 LOP3.LUT R8, RZ, R5, RZ, 0x33, !PT ;  /* 0x00000005ff089212 */ /* 0x000fe200078e33ff */
[----:B0-----:R-:W-:-:S04]  /*2790*/  IMAD.MOV R14, RZ, RZ, -R11 ;  /* 0x000000ffff0e7224 */ /* 0x001fc800078e0a0b */
        /* <DEDUP_REMOVED lines=11> */
[----:B------:R-:W-:Y:S02]  /*2850*/  IMAD R12, R31, UR19, RZ ;  /* 0x000000131f0c7c24 */ /* 0x000fe4000f8e02ff */
[----:B------:R-:W-:-:S04]  /*2860*/  IMAD.HI.U32 R14, R10, R11, RZ ;  /* 0x0000000b0a0e7227 */ /* 0x000fc800078e00ff */
[----:B------:R-:W-:Y:S02]  /*2870*/  IMAD R16, R14, R16, R11 ;  /* 0x000000100e107224 */ /* 0x000fe400078e020b */
[----:B------:R-:W0:Y:S03]  /*2880*/  LDC.64 R10, c[0x0][0x2a8] ;  /* 0x0000aa00ff0a7b82 */ /* 0x000e260000000a00 */
[----:B------:R-:W-:-:S13]  /*2890*/  ISETP.GT.U32.AND P1, PT, R15, R16, PT ;  /* 0x000000100f00720c */ /* 0x000fda0003f24070 */
[----:B------:R-:W-:Y:S02]  /*28a0*/  @!P1 IMAD.IADD R16, R16, 0x1, -R15 ;  /* 0x0000000110109824 */ /* 0x000fe400078e0a0f */
[----:B------:R-:W-:-:S03]  /*28b0*/  @!P1 VIADD R14, R14, 0x1 ;  /* 0x000000010e0e9836 */ /* 0x000fc60000000000 */
[----:B------:R-:W-:Y:S01]  /*28c0*/  ISETP.GE.U32.AND P0, PT, R16, R15, PT ;  /* 0x0000000f1000720c */ /* 0x000fe20003f06070 */
[----:B------:R-:W-:Y:S01]  /*28d0*/  IMAD.MOV R15, RZ, RZ, -R13 ;  /* 0x000000ffff0f7224 */ /* 0x000fe200078e0a0d */
[----:B------:R-:W-:Y:S01]  /*28e0*/  LOP3.LUT R16, R5, R0, RZ, 0x3c, !PT ;  /* 0x0000000005107212 */ /* 0x000fe200078e3cff */
[----:B0-----:R-:W-:Y:S02]  /*28f0*/  IMAD R29, R9, R10, -UR31 ;  /* 0x8000001f091d7e24 */ /* 0x001fe4000f8e020a */
[----:B------:R-:W-:Y:S01]  /*2900*/  IMAD R7, R7, R15, R6 ;  /* 0x0000000f07077224 */ /* 0x000fe200078e0206 */
[----:B------:R-:W-:Y:S01]  /*2910*/  ISETP.GE.AND P2, PT, R16, RZ, PT ;  /* 0x000000ff1000720c */ /* 0x000fe20003f46270 */
[----:B------:R-:W-:Y:S02]  /*2920*/  IMAD R10, R29, UR23, RZ ;  /* 0x000000171d0a7c24 */ /* 0x000fe4000f8e02ff */
[----:B------:R-:W-:Y:S02]  /*2930*/  IMAD R6, R7, R11, -R30 ;  /* 0x0000000b07067224 */ /* 0x000fe400078e0a1e */
[----:B------:R-:W-:-:S02]  /*2940*/  VIADD R30, R31, 0x1 ;  /* 0x000000011f1e7836 */ /* 0x000fc40000000000 */
[----:B------:R-:W-:Y:S01]  /*2950*/  @P0 VIADD R14, R14, 0x1 ;  /* 0x000000010e0e0836 */ /* 0x000fe20000000000 */
[C---:B------:R-:W-:Y:S01]  /*2960*/  LOP3.LUT R11, R6.reuse, R29, RZ, 0xfc, !PT ;  /* 0x0000001d060b7212 */ /* 0x040fe200078efcff */
[----:B------:R-:W-:Y:S01]  /*2970*/  IMAD R13, R6, UR18, RZ ;  /* 0x00000012060d7c24 */ /* 0x000fe2000f8e02ff */
[----:B------:R-:W-:Y:S01]  /*2980*/  ISETP.GE.AND P0, PT, R29, UR10, PT ;  /* 0x0000000a1d007c0c */ /* 0x000fe2000bf06270 */
[----:B------:R-:W-:Y:S01]  /*2990*/  IMAD.MOV.U32 R4, RZ, RZ, R14 ;  /* 0x000000ffff047224 */ /* 0x000fe200078e000e */
[----:B------:R-:W-:Y:S01]  /*29a0*/  LOP3.LUT R16, R11, R31, RZ, 0xfc, !PT ;  /* 0x0000001f0b107212 */ /* 0x000fe200078efcff */
[----:B------:R-:W0:Y:S01]  /*29b0*/  LDC.64 R14, c[0x0][0x270] ;  /* 0x00009c00ff0e7b82 */ /* 0x000e220000000a00 */
[----:B------:R-:W-:Y:S01]  /*29c0*/  SHF.R.S32.HI R17, RZ, 0x1f, R13 ;  /* 0x0000001fff117819 */ /* 0x000fe2000001140d */
[----:B------:R-:W-:Y:S01]  /*29d0*/  @!P2 IMAD.MOV R4, RZ, RZ, -R4 ;  /* 0x000000ffff04a224 */ /* 0x000fe200078e0a04 */
[----:B------:R-:W-:Y:S02]  /*29e0*/  @!P3 LOP3.LUT R4, RZ, R0, RZ, 0x33, !PT ;  /* 0x00000000ff04b212 */ /* 0x000fe400078e33ff */
[----:B------:R-:W-:-:S02]  /*29f0*/  ISETP.LT.OR P1, PT, R16, RZ, P0 ;  /* 0x000000ff1000720c */ /* 0x000fc40000721670 */
[--C-:B------:R-:W-:Y:S02]  /*2a00*/  SHF.R.S32.HI R16, RZ, 0x1f, R12.reuse ;  /* 0x0000001fff107819 */ /* 0x100fe4000001140c */
[----:B------:R-:W-:Y:S01]  /*2a10*/  IADD3 R27, P2, P3, R10, R13, R12 ;  /* 0x0000000d0a1b7210 */ /* 0x000fe20007b5e00c */
[----:B------:R-:W-:Y:S01]  /*2a20*/  IMAD R13, R4, UR22, RZ ;  /* 0x00000016040d7c24 */ /* 0x000fe2000f8e02ff */
[----:B------:R-:W-:Y:S01]  /*2a30*/  SHF.R.S32.HI R12, RZ, 0x1f, R10 ;  /* 0x0000001fff0c7819 */ /* 0x000fe2000001140a */
[----:B------:R-:W-:Y:S01]  /*2a40*/  IMAD R10, R8, UR27, RZ ;  /* 0x0000001b080a7c24 */ /* 0x000fe2000f8e02ff */
[----:B------:R-:W-:Y:S02]  /*2a50*/  ISETP.GE.OR P1, PT, R6, UR11, P1 ;  /* 0x0000000b06007c0c */ /* 0x000fe40008f26670 */
[----:B------:R-:W-:Y:S02]  /*2a60*/  IADD3.X R12, R12, R17, R16, P2, P3 ;  /* 0x000000110c0c7210 */ /* 0x000fe400017e6410 */
[----:B------:R-:W-:-:S02]  /*2a70*/  IADD3 R27, P2, P3, R13, R27, R10 ;  /* 0x0000001b0d1b7210 */ /* 0x000fc40007b5e00a */
[----:B------:R-:W-:Y:S02]  /*2a80*/  SHF.R.S32.HI R28, RZ, 0x1f, R10 ;  /* 0x0000001fff1c7819 */ /* 0x000fe4000001140a */
[----:B------:R-:W-:Y:S02]  /*2a90*/  SHF.R.S32.HI R13, RZ, 0x1f, R13 ;  /* 0x0000001fff0d7819 */ /* 0x000fe4000001140d */
[----:B------:R-:W-:Y:S02]  /*2aa0*/  ISETP.GE.OR P1, PT, R31, UR26, P1 ;  /* 0x0000001a1f007c0c */ /* 0x000fe40008f26670 */
[----:B------:R-:W-:Y:S01]  /*2ab0*/  IADD3.X R28, R13, R12, R28, P2, P3 ;  /* 0x0000000c0d1c7210 */ /* 0x000fe200017e641c */
[----:B------:R-:W-:Y:S01]  /*2ac0*/  IMAD R13, R5, UR36, RZ ;  /* 0x00000024050d7c24 */ /* 0x000fe2000f8e02ff */
[----:B------:R-:W-:-:S03]  /*2ad0*/  LEA R34, P2, R27, UR14, 0x3 ;  /* 0x0000000e1b227c11 */ /* 0x000fc6000f8418ff */
[----:B0-----:R-:W-:Y:S01]  /*2ae0*/  IMAD.WIDE R14, R13, 0x8, R14 ;  /* 0x000000080d0e7825 */ /* 0x001fe200078e020e */
[----:B------:R-:W-:Y:S02]  /*2af0*/  LEA.HI.X R35, R27, UR15, R28, 0x3, P2 ;  /* 0x0000000f1b237c11 */ /* 0x000fe400090f1c1c */
[----:B------:R-:W-:-:S03]  /*2b00*/  LOP3.LUT R4, R11, R30, RZ, 0xfc, !PT ;  /* 0x0000001e0b047212 */ /* 0x000fc600078efcff */
[----:B------:R-:W2:Y:S04]  /*2b10*/  @!P1 LDG.E.64 R32, desc[UR34][R14.64] ;  /* 0x000000220e209981 */ /* 0x000ea8000c1e1b00 */
[----:B------:R-:W2:Y:S01]  /*2b20*/  @!P1 LDG.E.64 R24, desc[UR34][R34.64] ;  /* 0x0000002222189981 */ /* 0x000ea2000c1e1b00 */
[----:B------:R-:W-:-:S04]  /*2b30*/  ISETP.LT.OR P2, PT, R4, RZ, P0 ;  /* 0x000000ff0400720c */ /* 0x000fc80000741670 */
[----:B------:R-:W-:-:S04]  /*2b40*/  ISETP.GE.OR P2, PT, R6, UR11, P2 ;  /* 0x0000000b06007c0c */ /* 0x000fc80009746670 */
[----:B------:R-:W-:-:S13]  /*2b50*/  ISETP.GE.OR P2, PT, R30, UR26, P2 ;  /* 0x0000001a1e007c0c */ /* 0x000fda0009746670 */
[----:B------:R-:W3:Y:S04]  /*2b60*/  @!P2 LDG.E.64 R20, desc[UR34][R14.64+0x8] ;  /* 0x000008220e14a981 */ /* 0x000ee8000c1e1b00 */
[----:B------:R-:W3:Y:S01]  /*2b70*/  @!P2 LDG.E.64 R22, desc[UR34][R34.64+0x8] ;  /* 0x000008222216a981 */ /* 0x000ee2000c1e1b00 */
[----:B------:R-:W-:-:S05]  /*2b80*/  VIADD R10, R31, 0x2 ;  /* 0x000000021f0a7836 */ /* 0x000fca0000000000 */
        /* <DEDUP_REMOVED lines=17> */
[----:B------:R-:W-:Y:S01]  /*2ca0*/  LEA.HI.X R35, R25, UR15, R36, 0x3, P4 ;  /* 0x0000000f19237c11 */ /* 0x000fe2000a0f1c24 */
[----:B---3--:R-:W-:-:S10]  /*2cb0*/  @!P2 DFMA R12, R22, R20, R12 ;  /* 0x00000014160ca22b */ /* 0x008fd4000000000c */
[----:B------:R-:W2:Y:S01]  /*2cc0*/  @!P1 LDG.E.64 R24, desc[UR34][R14.64+0x18] ;  /* 0x000018220e189981 */ /* 0x000ea2000c1e1b00 */
[----:B------:R-:W-:-:S03]  /*2cd0*/  LOP3.LUT R20, R11, R30, RZ, 0xfc, !PT ;  /* 0x0000001e0b147212 */ /* 0x000fc600078efcff */
[----:B------:R-:W2:Y:S01]  /*2ce0*/  @!P1 LDG.E.64 R32, desc[UR34][R34.64+0x10] ;  /* 0x0000102222209981 */ /* 0x000ea2000c1e1b00 */
        /* <DEDUP_REMOVED lines=10> */
[----:B------:R0:W4:Y:S04]  /*2d90*/  @!P3 LDG.E.64 R18, desc[UR34][R34.64+0x20] ;  /* 0x000020222212b981 */ /* 0x000128000c1e1b00 */
[----:B------:R-:W4:Y:S01]  /*2da0*/  @!P3 LDG.E.64 R16, desc[UR34][R14.64+0x28] ;  /* 0x000028220e10b981 */ /* 0x000f22000c1e1b00 */
[----:B------:R-:W-:-:S05]  /*2db0*/  VIADD R11, R6, 0x2 ;  /* 0x00000002060b7836 */ /* 0x000fca0000000000 */
[----:B------:R-:W-:Y:S01]  /*2dc0*/  LOP3.LUT R37, R11, R29, RZ, 0xfc, !PT ;  /* 0x0000001d0b257212 */ /* 0x000fe200078efcff */
[----:B--2---:R-:W-:-:S03]  /*2dd0*/  @!P1 DFMA R12, R32, R24, R12 ;  /* 0x00000018200c922b */ /* 0x004fc6000000000c */
        /* <DEDUP_REMOVED lines=8> */
[----:B0-----:R-:W-:-:S04]  /*2e60*/  LEA R34, P4, R24, UR14, 0x3 ;  /* 0x0000000e18227c11 */ /* 0x001fc8000f8818ff */
[----:B------:R-:W-:Y:S01]  /*2e70*/  LEA.HI.X R35, R24, UR15, R25, 0x3, P4 ;  /* 0x0000000f18237c11 */ /* 0x000fe2000a0f1c19 */
[----:B---3--:R-:W-:-:S04]  /*2e80*/  @!P2 DFMA R12, R22, R20, R12 ;  /* 0x00000014160ca22b */ /* 0x008fc8000000000c */
[----:B------:R-:W2:Y:S01]  /*2e90*/  @!P1 LDG.E.64 R32, desc[UR34][R34.64+0x10] ;  /* 0x0000102222209981 */ /* 0x000ea2000c1e1b00 */
[----:B------:R-:W-:-:S03]  /*2ea0*/  LOP3.LUT R20, R37, R30, RZ, 0xfc, !PT ;  /* 0x0000001e25147212 */ /* 0x000fc600078efcff */
[----:B------:R-:W2:Y:S01]  /*2eb0*/  @!P1 LDG.E.64 R22, desc[UR34][R14.64+0x30] ;  /* 0x000030220e169981 */ /* 0x000ea2000c1e1b00 */
[----:B------:R-:W-:-:S04]  /*2ec0*/  ISETP.LT.OR P2, PT, R20, RZ, P0 ;  /* 0x000000ff1400720c */ /* 0x000fc80000741670 */
[----:B------:R-:W-:-:S04]  /*2ed0*/  ISETP.GE.OR P2, PT, R11, UR11, P2 ;  /* 0x0000000b0b007c0c */ /* 0x000fc80009746670 */
[----:B------:R-:W-:Y:S02]  /*2ee0*/  ISETP.GE.OR P2, PT, R30, UR26, P2 ;  /* 0x0000001a1e007c0c */ /* 0x000fe40009746670 */
[----:B------:R-:W-:-:S11]  /*2ef0*/  LOP3.LUT R37, R37, R10, RZ, 0xfc, !PT ;  /* 0x0000000a25257212 */ /* 0x000fd600078efcff */
[----:B------:R-:W3:Y:S04]  /*2f00*/  @!P2 LDG.E.64 R20, desc[UR34][R14.64+0x38] ;  /* 0x000038220e14a981 */ /* 0x000ee8000c1e1b00 */
[----:B------:R-:W3:Y:S01]  /*2f10*/  @!P2 LDG.E.64 R24, desc[UR34][R34.64+0x18] ;  /* 0x000018222218a981 */ /* 0x000ee2000c1e1b00 */
[----:B------:R-:W-:Y:S01]  /*2f20*/  ISETP.LT.OR P0, PT, R37, RZ, P0 ;  /* 0x000000ff2500720c */ /* 0x000fe20000701670 */
[----:B----4-:R-:W-:-:S03]  /*2f30*/  @!P3 DFMA R12, R18, R16, R12 ;  /* 0x00000010120cb22b */ /* 0x010fc6000000000c */
[----:B------:R-:W-:-:S04]  /*2f40*/  ISETP.GE.OR P0, PT, R11, UR11, P0 ;  /* 0x0000000b0b007c0c */ /* 0x000fc80008706670 */
[----:B------:R-:W-:-:S13]  /*2f50*/  ISETP.GE.OR P3, PT, R10, UR26, P0 ;  /* 0x0000001a0a007c0c */ /* 0x000fda0008766670 */
[----:B------:R0:W4:Y:S04]  /*2f60*/  @!P3 LDG.E.64 R18, desc[UR34][R34.64+0x20] ;  /* 0x000020222212b981 */ /* 0x000128000c1e1b00 */
[----:B------:R-:W4:Y:S01]  /*2f70*/  @!P3 LDG.E.64 R16, desc[UR34][R14.64+0x40] ;  /* 0x000040220e10b981 */ /* 0x000f22000c1e1b00 */
[----:B--2---:R-:W-:Y:S01]  /*2f80*/  @!P1 DFMA R12, R32, R22, R12 ;  /* 0x00000016200c922b */ /* 0x004fe2000000000c */
[----:B------:R-:W-:-:S05]  /*2f90*/  VIADD R33, R29, 0x1 ;  /* 0x000000011d217836 */ /* 0x000fca0000000000 */
[----:B------:R-:W-:Y:S02]  /*2fa0*/  LOP3.LUT R23, R6, R33, RZ, 0xfc, !PT ;  /* 0x0000002106177212 */ /* 0x000fe400078efcff */
[----:B------:R-:W-:Y:S02]  /*2fb0*/  ISETP.GE.AND P0, PT, R33, UR10, PT ;  /* 0x0000000a21007c0c */ /* 0x000fe4000bf06270 */
[----:B------:R-:W-:-:S04]  /*2fc0*/  LOP3.LUT R22, R23, R31, RZ, 0xfc, !PT ;  /* 0x0000001f17167212 */ /* 0x000fc800078efcff */
[----:B------:R-:W-:Y:S01]  /*2fd0*/  ISETP.LT.OR P1, PT, R22, RZ, P0 ;  /* 0x000000ff1600720c */ /* 0x000fe20000721670 */
[----:B------:R-:W-:-:S03]  /*2fe0*/  IMAD.U32 R22, RZ, RZ, UR53 ;  /* 0x00000035ff167e24 */ /* 0x000fc6000f8e00ff */
[----:B------:R-:W-:Y:S01]  /*2ff0*/  ISETP.GE.OR P1, PT, R6, UR11, P1 ;  /* 0x0000000b06007c0c */ /* 0x000fe20008f26670 */
[----:B------:R-:W-:Y:S01]  /*3000*/  IMAD.U32 R33, RZ, RZ, UR8 ;  /* 0x00000008ff217e24 */ /* 0x000fe2000f8e00ff */
[----:B------:R-:W-:Y:S02]  /*3010*/  IADD3 R27, P4, P5, R22, UR6, R27 ;  /* 0x00000006161b7c10 */ /* 0x000fe4000fd9e01b */
[----:B------:R-:W-:Y:S02]  /*3020*/  ISETP.GE.OR P1, PT, R31, UR26, P1 ;  /* 0x0000001a1f007c0c */ /* 0x000fe40008f26670 */
[----:B------:R-:W-:Y:S02]  /*3030*/  IADD3.X R28, R33, UR7, R28, P4, P5 ;  /* 0x00000007211c7c10 */ /* 0x000fe4000a7ea41c */
[----:B0-----:R-:W-:Y:S01]  /*3040*/  LEA R34, P4, R27, UR14, 0x3 ;  /* 0x0000000e1b227c11 */ /* 0x001fe2000f8818ff */
[----:B---3--:R-:W-:Y:S01]  /*3050*/  @!P2 DFMA R12, R24, R20, R12 ;  /* 0x00000014180ca22b */ /* 0x008fe2000000000c */
[----:B------:R-:W-:-:S02]  /*3060*/  LOP3.LUT R20, R23, R30, RZ, 0xfc, !PT ;  /* 0x0000001e17147212 */ /* 0x000fc400078efcff */
[----:B------:R-:W-:Y:S02]  /*3070*/  LEA.HI.X R35, R27, UR15, R28, 0x3, P4 ;  /* 0x0000000f1b237c11 */ /* 0x000fe4000a0f1c1c */
[----:B------:R-:W-:-:S03]  /*3080*/  ISETP.LT.OR P2, PT, R20, RZ, P0 ;  /* 0x000000ff1400720c */ /* 0x000fc60000741670 */
[----:B------:R-:W2:Y:S04]  /*3090*/  @!P1 LDG.E.64 R20, desc[UR34][R14.64+0x48] ;  /* 0x000048220e149981 */ /* 0x000ea8000c1e1b00 */
[----:B------:R-:W2:Y:S01]  /*30a0*/  @!P1 LDG.E.64 R32, desc[UR34][R34.64] ;  /* 0x0000002222209981 */ /* 0x000ea2000c1e1b00 */
[----:B------:R-:W-:-:S04]  /*30b0*/  ISETP.GE.OR P2, PT, R6, UR11, P2 ;  /* 0x0000000b06007c0c */ /* 0x000fc80009746670 */
        /* <DEDUP_REMOVED lines=8> */
[----:B------:R0:W4:Y:S04]  /*3140*/  @!P3 LDG.E.64 R24, desc[UR34][R34.64+0x10] ;  /* 0x000010222218b981 */ /* 0x000128000c1e1b00 */
[----:B------:R-:W4:Y:S01]  /*3150*/  @!P3 LDG.E.64 R22, desc[UR34][R14.64+0x58] ;  /* 0x000058220e16b981 */ /* 0x000f22000c1e1b00 */
[----:B--2---:R-:W-:Y:S01]  /*3160*/  @!P1 DFMA R12, R32, R20, R12 ;  /* 0x00000014200c922b */ /* 0x004fe2000000000c */
[----:B------:R-:W-:-:S05]  /*3170*/  VIADD R33, R29, 0x1 ;  /* 0x000000011d217836 */ /* 0x000fca0000000000 */
[----:B------:R-:W-:-:S04]  /*3180*/  LOP3.LUT R33, R4, R33, RZ, 0xfc, !PT ;  /* 0x0000002104217212 */ /* 0x000fc800078efcff */
[----:B------:R-:W-:-:S04]  /*3190*/  LOP3.LUT R20, R33, R31, RZ, 0xfc, !PT ;  /* 0x0000001f21147212 */ /* 0x000fc800078efcff */
[----:B------:R-:W-:-:S04]  /*31a0*/  ISETP.LT.OR P1, PT, R20, RZ, P0 ;  /* 0x000000ff1400720c */ /* 0x000fc80000721670 */
[----:B------:R-:W-:Y:S02]  /*31b0*/  ISETP.GE.OR P1, PT, R4, UR11, P1 ;  /* 0x0000000b04007c0c */ /* 0x000fe40008f26670 */
[----:B------:R-:W-:Y:S02]  /*31c0*/  IADD3 R32, P4, R27, UR52, RZ ;  /* 0x000000341b207c10 */ /* 0x000fe4000ff9e0ff */
[----:B------:R-:W-:Y:S01]  /*31d0*/  ISETP.GE.OR P1, PT, R31, UR26, P1 ;  /* 0x0000001a1f007c0c */ /* 0x000fe20008f26670 */
[----:B---3--:R-:W-:Y:S01]  /*31e0*/  @!P2 DFMA R12, R18, R16, R12 ;  /* 0x00000010120ca22b */ /* 0x008fe2000000000c */
[----:B0-----:R-:W-:Y:S02]  /*31f0*/  IADD3.X R35, R28, UR54, RZ, P4, !PT ;  /* 0x000000361c237c10 */ /* 0x001fe4000a7fe4ff */
        /* <DEDUP_REMOVED lines=20> */
[----:B------:R-:W-:-:S04]  /*3340*/  LOP3.LUT R33, R37, R31, RZ, 0xfc, !PT ;  /* 0x0000001f25217212 */ /* 0x000fc800078efcff */
[----:B------:R-:W-:Y:S01]  /*3350*/  ISETP.LT.OR P1, PT, R33, RZ, P0 ;  /* 0x000000ff2100720c */ /* 0x000fe20000721670 */
[----:B------:R-:W-:-:S03]  /*3360*/  IMAD.U32 R33, RZ, RZ, UR52 ;  /* 0x00000034ff217e24 */ /* 0x000fc6000f8e00ff */
        /* <DEDUP_REMOVED lines=10> */
[----:B------:R-:W-:-:S04]  /*3410*/  ISETP.LT.OR P1, PT, R24, RZ, P0 ;  /* 0x000000ff1800720c */ /* 0x000fc80000721670 */
[----:B------:R-:W-:Y:S02]  /*3420*/  ISETP.GE.OR P1, PT, R11, UR11, P1 ;  /* 0x0000000b0b007c0c */ /* 0x000fe40008f26670 */
[----:B------:R-:W-:Y:S02]  /*3430*/  LOP3.LUT R37, R37, R10, RZ, 0xfc, !PT ;  /* 0x0000000a25257212 */ /* 0x000fe400078efcff */
[----:B------:R-:W-:Y:S02]  /*3440*/  ISETP.GE.OR P1, PT, R30, UR26, P1 ;  /* 0x0000001a1e007c0c */ /* 0x000fe40008f26670 */
[----:B------:R-:W-:-:S04]  /*3450*/  ISETP.LT.OR P0, PT, R37, RZ, P0 ;  /* 0x000000ff2500720c */ /* 0x000fc80000701670 */
[----:B------:R-:W-:-:S04]  /*3460*/  ISETP.GE.OR P0, PT, R11, UR11, P0 ;  /* 0x0000000b0b007c0c */ /* 0x000fc80008706670 */
[----:B------:R-:W-:-:S13]  /*3470*/  ISETP.GE.OR P2, PT, R10, UR26, P0 ;  /* 0x0000001a0a007c0c */ /* 0x000fda0008746670 */
[----:B------:R-:W3:Y:S04]  /*3480*/  @!P2 LDG.E.64 R34, desc[UR34][R32.64+0x20] ;  /* 0x000020222022a981 */ /* 0x000ee8000c1e1b00 */
[----:B------:R-:W3:Y:S01]  /*3490*/  @!P2 LDG.E.64 R24, desc[UR34][R14.64+0x88] ;  /* 0x000088220e18a981 */ /* 0x000ee2000c1e1b00 */
[----:B--2---:R-:W-:-:S03]  /*34a0*/  @!P3 DFMA R12, R20, R18, R12 ;  /* 0x00000012140cb22b */ /* 0x004fc6000000000c */
[----:B------:R-:W2:Y:S04]  /*34b0*/  @!P1 LDG.E.64 R18, desc[UR34][R14.64+0x80] ;  /* 0x000080220e129981 */ /* 0x000ea8000c1e1b00 */
[----:B------:R-:W2:Y:S01]  /*34c0*/  @!P1 LDG.E.64 R20, desc[UR34][R32.64+0x18] ;  /* 0x0000182220149981 */ /* 0x000ea2000c1e1b00 */
[----:B------:R-:W-:-:S05]  /*34d0*/  VIADD R29, R29, 0x2 ;  /* 0x000000021d1d7836 */ /* 0x000fca0000000000 */
[----:B------:R-:W-:Y:S01]  /*34e0*/  ISETP.GE.AND P0, PT, R29, UR10, PT ;  /* 0x0000000a1d007c0c */ /* 0x000fe2000bf06270 */
[----:B----4-:R-:W-:Y:S01]  /*34f0*/  @!P4 DFMA R12, R22, R16, R12 ;  /* 0x00000010160cc22b */ /* 0x010fe2000000000c */
[----:B------:R-:W-:-:S04]  /*3500*/  LOP3.LUT R23, R6, R29, RZ, 0xfc, !PT ;  /* 0x0000001d06177212 */ /* 0x000fc800078efcff */
[----:B------:R-:W-:-:S04]  /*3510*/  LOP3.LUT R16, R23, R31, RZ, 0xfc, !PT ;  /* 0x0000001f17107212 */ /* 0x000fc800078efcff */
[----:B------:R-:W-:Y:S01]  /*3520*/  ISETP.LT.OR P3, PT, R16, RZ, P0 ;  /* 0x000000ff1000720c */ /* 0x000fe20000761670 */
[----:B------:R-:W-:-:S03]  /*3530*/  IMAD.U32 R16, RZ, RZ, UR53 ;  /* 0x00000035ff107e24 */ /* 0x000fc6000f8e00ff */
[----:B------:R-:W-:Y:S01]  /*3540*/  ISETP.GE.OR P3, PT, R6, UR11, P3 ;  /* 0x0000000b06007c0c */ /* 0x000fe20009f66670 */
[----:B------:R-:W-:Y:S01]  /*3550*/  IMAD.U32 R17, RZ, RZ, UR8 ;  /* 0x00000008ff117e24 */ /* 0x000fe2000f8e00ff */
[----:B------:R-:W-:Y:S02]  /*3560*/  IADD3 R27, P5, P6, R16, UR6, R27 ;  /* 0x00000006101b7c10 */ /* 0x000fe4000febe01b */
[----:B------:R-:W-:Y:S02]  /*3570*/  LOP3.LUT R16, R23, R30, RZ, 0xfc, !PT ;  /* 0x0000001e17107212 */ /* 0x000fe400078efcff */
[----:B------:R-:W-:Y:S02]  /*3580*/  ISETP.GE.OR P3, PT, R31, UR26, P3 ;  /* 0x0000001a1f007c0c */ /* 0x000fe40009f66670 */
[----:B------:R-:W-:Y:S02]  /*3590*/  ISETP.LT.OR P4, PT, R16, RZ, P0 ;  /* 0x000000ff1000720c */ /* 0x000fe40000781670 */
[----:B------:R-:W-:-:S02]  /*35a0*/  IADD3.X R28, R17, UR7, R28, P5, P6 ;  /* 0x00000007111c7c10 */ /* 0x000fc4000afec41c */
        /* <DEDUP_REMOVED lines=19> */
[----:B------:R-:W-:-:S03]  /*36e0*/  ISETP.GE.OR P2, PT, R31, UR26, P2 ;  /* 0x0000001a1f007c0c */ /* 0x000fc60009746670 */
[----:B------:R-:W3:Y:S01]  /*36f0*/  @!P1 LDG.E.64 R16, desc[UR34][R16.64+0x10] ;  /* 0x0000102210109981 */ /* 0x000ee2000c1e1b00 */
[----:B------:R-:W-:Y:S01]  /*3700*/  IADD3.X R28, R28, UR54, RZ, P5, !PT ;  /* 0x000000361c1c7c10 */ /* 0x000fe2000affe4ff */
[----:B--2---:R-:W-:Y:S02]  /*3710*/  @!P3 DFMA R12, R20, R18, R12 ;  /* 0x00000012140cb22b */ /* 0x004fe4000000000c */
[----:B------:R-:W3:Y:S01]  /*3720*/  @!P1 LDG.E.64 R18, desc[UR34][R14.64+0xa0] ;  /* 0x0000a0220e129981 */ /* 0x000ee2000c1e1b00 */
[----:B------:R-:W-:-:S04]  /*3730*/  LEA R20, P3, R27, UR14, 0x3 ;  /* 0x0000000e1b147c11 */ /* 0x000fc8000f8618ff */
[----:B------:R-:W-:Y:S01]  /*3740*/  LEA.HI.X R21, R27, UR15, R28, 0x3, P3 ;  /* 0x0000000f1b157c11 */ /* 0x000fe200098f1c1c */
[----:B----4-:R-:W-:Y:S01]  /*3750*/  @!P4 DFMA R12, R32, R24, R12 ;  /* 0x00000018200cc22b */ /* 0x010fe2000000000c */
[----:B------:R-:W2:Y:S04]  /*3760*/  @!P2 LDG.E.64 R24, desc[UR34][R14.64+0xa8] ;  /* 0x0000a8220e18a981 */ /* 0x000ea8000c1e1b00 */
[----:B------:R-:W2:Y:S01]  /*3770*/  @!P2 LDG.E.64 R32, desc[UR34][R20.64+0x10] ;  /* 0x000010221420a981 */ /* 0x000ea2000c1e1b00 */
[----:B------:R-:W-:-:S04]  /*3780*/  LOP3.LUT R6, R23, R30, RZ, 0xfc, !PT ;  /* 0x0000001e17067212 */ /* 0x000fc800078efcff */
[----:B------:R-:W-:Y:S02]  /*3790*/  ISETP.LT.OR P3, PT, R6, RZ, P0 ;  /* 0x000000ff0600720c */ /* 0x000fe40000761670 */
[----:B------:R-:W-:Y:S02]  /*37a0*/  LOP3.LUT R23, R23, R10, RZ, 0xfc, !PT ;  /* 0x0000000a17177212 */ /* 0x000fe400078efcff */
[----:B------:R-:W-:Y:S01]  /*37b0*/  ISETP.GE.OR P3, PT, R4, UR11, P3 ;  /* 0x0000000b04007c0c */ /* 0x000fe20009f66670 */
[----:B------:R-:W-:Y:S01]  /*37c0*/  IMAD.U32 R6, RZ, RZ, UR52 ;  /* 0x00000034ff067e24 */ /* 0x000fe2000f8e00ff */
[----:B------:R-:W-:Y:S02]  /*37d0*/  ISETP.LT.OR P4, PT, R23, RZ, P0 ;  /* 0x000000ff1700720c */ /* 0x000fe40000781670 */
[----:B------:R-:W-:Y:S02]  /*37e0*/  LOP3.LUT R35, R11, R29, RZ, 0xfc, !PT ;  /* 0x0000001d0b237212 */ /* 0x000fe400078efcff */
[----:B------:R-:W-:-:S02]  /*37f0*/  ISETP.GE.OR P3, PT, R30, UR26, P3 ;  /* 0x0000001a1e007c0c */ /* 0x000fc40009f66670 */
[----:B------:R-:W-:Y:S02]  /*3800*/  IADD3 R27, P5, P6, R6, 0x2, R27 ;  /* 0x00000002061b7810 */ /* 0x000fe40007ebe01b */
[C---:B------:R-:W-:Y:S02]  /*3810*/  LOP3.LUT R22, R35.reuse, R31, RZ, 0xfc, !PT ;  /* 0x0000001f23167212 */ /* 0x040fe400078efcff */
[----:B------:R-:W-:Y:S02]  /*3820*/  ISETP.GE.OR P4, PT, R4, UR11, P4 ;  /* 0x0000000b04007c0c */ /* 0x000fe4000a786670 */
[----:B------:R-:W-:Y:S02]  /*3830*/  IADD3.X R6, RZ, UR54, R28, P5, P6 ;  /* 0x00000036ff067c10 */ /* 0x000fe4000afec41c */
[----:B------:R-:W-:Y:S02]  /*3840*/  ISETP.LT.OR P6, PT, R22, RZ, P0 ;  /* 0x000000ff1600720c */ /* 0x000fe400007c1670 */
[----:B------:R-:W-:Y:S01]  /*3850*/  ISETP.GE.OR P4, PT, R10, UR26, P4 ;  /* 0x0000001a0a007c0c */ /* 0x000fe2000a786670 */
[----:B------:R-:W4:Y:S01]  /*3860*/  @!P3 LDG.E.64 R22, desc[UR34][R14.64+0xb0] ;  /* 0x0000b0220e16b981 */ /* 0x000f22000c1e1b00 */
[----:B------:R-:W-:-:S02]  /*3870*/  LOP3.LUT R4, R35, R30, RZ, 0xfc, !PT ;  /* 0x0000001e23047212 */ /* 0x000fc400078efcff */
[----:B------:R-:W-:Y:S01]  /*3880*/  ISETP.GE.OR P6, PT, R11, UR11, P6 ;  /* 0x0000000b0b007c0c */ /* 0x000fe2000b7c6670 */
[----:B------:R-:W4:Y:S01]  /*3890*/  @!P3 LDG.E.64 R28, desc[UR34][R20.64+0x18] ;  /* 0x00001822141cb981 */ /* 0x000f22000c1e1b00 */
[----:B------:R-:W-:Y:S02]  /*38a0*/  ISETP.LT.OR P5, PT, R4, RZ, P0 ;  /* 0x000000ff0400720c */ /* 0x000fe400007a1670 */
[----:B------:R-:W-:Y:S02]  /*38b0*/  ISETP.GE.OR P6, PT, R31, UR26, P6 ;  /* 0x0000001a1f007c0c */ /* 0x000fe4000b7c6670 */
[----:B------:R-:W-:Y:S02]  /*38c0*/  LOP3.LUT R4, R35, R10, RZ, 0xfc, !PT ;  /* 0x0000000a23047212 */ /* 0x000fe400078efcff */
[----:B------:R-:W-:Y:S01]  /*38d0*/  ISETP.GE.OR P5, PT, R11, UR11, P5 ;  /* 0x0000000b0b007c0c */ /* 0x000fe2000afa6670 */
[----:B------:R-:W5:Y:S01]  /*38e0*/  @!P4 LDG.E.64 R34, desc[UR34][R20.64+0x20] ;  /* 0x000020221422c981 */ /* 0x000f62000c1e1b00 */
[----:B---3--:R-:W-:Y:S01]  /*38f0*/  @!P1 DFMA R12, R16, R18, R12 ;  /* 0x00000012100c922b */ /* 0x008fe2000000000c */
[----:B------:R-:W-:-:S02]  /*3900*/  LEA R16, P1, R27, UR14, 0x3 ;  /* 0x0000000e1b107c11 */ /* 0x000fc4000f8218ff */
[----:B------:R-:W5:Y:S02]  /*3910*/  @!P4 LDG.E.64 R18, desc[UR34][R14.64+0xb8] ;  /* 0x0000b8220e12c981 */ /* 0x000f64000c1e1b00 */
[----:B------:R-:W-:Y:S02]  /*3920*/  LEA.HI.X R17, R27, UR15, R6, 0x3, P1 ;  /* 0x0000000f1b117c11 */ /* 0x000fe400088f1c06 */
[----:B------:R-:W-:Y:S02]  /*3930*/  ISETP.LT.OR P1, PT, R4, RZ, P0 ;  /* 0x000000ff0400720c */ /* 0x000fe40000721670 */
[----:B------:R-:W-:Y:S01]  /*3940*/  ISETP.GE.OR P0, PT, R30, UR26, P5 ;  /* 0x0000001a1e007c0c */ /* 0x000fe2000af06670 */
[----:B--2---:R-:W-:Y:S01]  /*3950*/  @!P2 DFMA R12, R32, R24, R12 ;  /* 0x00000018200ca22b */ /* 0x004fe2000000000c */
[----:B------:R-:W2:Y:S01]  /*3960*/  @!P6 LDG.E.64 R30, desc[UR34][R16.64+0x10] ;  /* 0x00001022101ee981 */ /* 0x000ea2000c1e1b00 */
[----:B------:R-:W-:-:S03]  /*3970*/  ISETP.GE.OR P1, PT, R11, UR11, P1 ;  /* 0x0000000b0b007c0c */ /* 0x000fc60008f26670 */
[----:B------:R-:W2:Y:S01]  /*3980*/  @!P6 LDG.E.64 R24, desc[UR34][R14.64+0xc0] ;  /* 0x0000c0220e18e981 */ /* 0x000ea2000c1e1b00 */
[----:B------:R-:W-:-:S06]  /*3990*/  ISETP.GE.OR P1, PT, R10, UR26, P1 ;  /* 0x0000001a0a007c0c */ /* 0x000fcc0008f26670 */
[----:B------:R-:W3:Y:S04]  /*39a0*/  @!P0 LDG.E.64 R10, desc[UR34][R14.64+0xc8] ;  /* 0x0000c8220e0a8981 */ /* 0x000ee8000c1e1b00 */
[----:B------:R-:W3:Y:S04]  /*39b0*/  @!P0 LDG.E.64 R32, desc[UR34][R16.64+0x18] ;  /* 0x0000182210208981 */ /* 0x000ee8000c1e1b00 */
[----:B------:R-:W3:Y:S04]  /*39c0*/  @!P1 LDG.E.64 R20, desc[UR34][R14.64+0xd0] ;  /* 0x0000d0220e149981 */ /* 0x000ee8000c1e1b00 */
[----:B------:R-:W3:Y:S01]  /*39d0*/  @!P1 LDG.E.64 R36, desc[UR34][R16.64+0x20] ;  /* 0x0000202210249981 */ /* 0x000ee2000c1e1b00 */
[----:B----4-:R-:W-:Y:S01]  /*39e0*/  @!P3 DFMA R12, R28, R22, R12 ;  /* 0x000000161c0cb22b */ /* 0x010fe2000000000c */
[----:B------:R-:W-:-:S02]  /*39f0*/  IMAD R26, R26, UR47, RZ ;  /* 0x0000002f1a1a7c24 */ /* 0x000fc4000f8e02ff */
[----:B------:R-:W-:Y:S02]  /*3a00*/  IMAD R4, R7, UR46, RZ ;  /* 0x0000002e07047c24 */ /* 0x000fe4000f8e02ff */
[----:B------:R-:W-:Y:S01]  /*3a10*/  IMAD R9, R9, UR43, RZ ;  /* 0x0000002b09097c24 */ /* 0x000fe2000f8e02ff */
[--C-:B------:R-:W-:Y:S01]  /*3a20*/  SHF.R.S32.HI R6, RZ, 0x1f, R26.reuse ;  /* 0x0000001fff067819 */ /* 0x100fe2000001141a */
[----:B------:R-:W-:Y:S02]  /*3a30*/  IMAD R8, R8, UR39, RZ ;  /* 0x0000002708087c24 */ /* 0x000fe4000f8e02ff */
[----:B------:R-:W-:Y:S01]  /*3a40*/  IMAD R5, R5, UR42, RZ ;  /* 0x0000002a05057c24 */ /* 0x000fe2000f8e02ff */
[----:B------:R-:W-:Y:S02]  /*3a50*/  IADD3 R26, P2, P3, R9, R4, R26 ;  /* 0x00000004091a7210 */ /* 0x000fe40007b5e01a */
[----:B------:R-:W-:Y:S02]  /*3a60*/  SHF.R.S32.HI R4, RZ, 0x1f, R4 ;  /* 0x0000001fff047819 */ /* 0x000fe40000011404 */
[----:B------:R-:W-:-:S04]  /*3a70*/  SHF.R.S32.HI R9, RZ, 0x1f, R9 ;  /* 0x0000001fff097819 */ /* 0x000fc80000011409 */
[----:B------:R-:W-:Y:S01]  /*3a80*/  IADD3.X R4, R9, R4, R6, P2, P3 ;  /* 0x0000000409047210 */ /* 0x000fe200017e6406 */
[----:B------:R-:W-:Y:S01]  /*3a90*/  USHF.R.S32.HI UR9, URZ, 0x1f, UR4 ;  /* 0x0000001f3f097899 */ /* 0x000fe20008011404 */
[----:B-----5:R-:W-:-:S08]  /*3aa0*/  @!P4 DFMA R12, R34, R18, R12 ;  /* 0x00000012220cc22b */ /* 0x020fd0000000000c */
[----:B--2---:R-:W-:-:S08]  /*3ab0*/  @!P6 DFMA R12, R30, R24, R12 ;  /* 0x000000181e0ce22b */ /* 0x004fd0000000000c */
[----:B---3--:R-:W-:Y:S01]  /*3ac0*/  @!P0 DFMA R12, R32, R10, R12 ;  /* 0x0000000a200c822b */ /* 0x008fe2000000000c */
[--C-:B------:R-:W-:Y:S02]  /*3ad0*/  IADD3 R6, P0, P2, R8, R26, R5.reuse ;  /* 0x0000001a08067210 */ /* 0x100fe40007a1e005 */
[----:B------:R-:W-:Y:S02]  /*3ae0*/  SHF.R.S32.HI R8, RZ, 0x1f, R8 ;  /* 0x0000001fff087819 */ /* 0x000fe40000011408 */
[----:B------:R-:W-:-:S04]  /*3af0*/  SHF.R.S32.HI R5, RZ, 0x1f, R5 ;  /* 0x0000001fff057819 */ /* 0x000fc80000011405 */
[----:B------:R-:W-:Y:S02]  /*3b00*/  IADD3.X R5, R8, R4, R5, P0, P2 ;  /* 0x0000000408057210 */ /* 0x000fe400007e4405 */
[----:B------:R-:W-:Y:S01]  /*3b10*/  LEA R4, P0, R6, UR50, 0x3 ;  /* 0x0000003206047c11 */ /* 0x000fe2000f8018ff */
[----:B------:R-:W-:-:S03]  /*3b20*/  @!P1 DFMA R12, R36, R20, R12 ;  /* 0x00000014240c922b */ /* 0x000fc6000000000c */
        /* <DEDUP_REMOVED lines=8> */
.L_x_458:
[----:B------:R-:W-:Y:S05]  /*3bb0*/  EXIT ;  /* 0x000000000000794d */ /* 0x000fea0003800000 */
.L_x_460:
        /* <DEDUP_REMOVED lines=12> */
.L_x_504:


//--------------------- .nv.global.init           --------------------------
	.section	.nv.global.init,"aw",@progbits
.nv.global.init:
	.type		$str,@object
	.size		$str,(__unnamed_9 - $str)
$str:
        /*0000*/ 	.byte	0x5f, 0x5f, 0x70, 0x6f, 0x70, 0x63, 0x28, 0x62, 0x6c, 0x6f, 0x63, 0x6b, 0x44, 0x69, 0x6d, 0x2e
        /*0010*/ 	.byte	0x78, 0x29, 0x20, 0x3d, 0x3d, 0x20, 0x31, 0x00
	.type		__unnamed_9,@object
	.size		__unnamed_9,(__unnamed_1 - __unnamed_9)
__unnamed_9:
        /*0018*/ 	.byte	0x63, 0x6f, 0x6e, 0x76, 0x5f, 0x64, 0x65, 0x70, 0x74, 0x68, 0x77, 0x69, 0x73, 0x65, 0x33, 0x64
        /*0028*/ 	.byte	0x5f, 0x63, 0x75, 0x64, 0x61, 0x5f, 0x62, 0x61, 0x63, 0x6b, 0x77, 0x61, 0x72, 0x64, 0x5f, 0x77
        /*0038*/ 	.byte	0x65, 0x69, 0x67, 0x68, 0x74, 0x5f, 0x6b, 0x65, 0x72, 0x6e, 0x65, 0x6c, 0x00
	.type		__unnamed_1,@object
	.size		__unnamed_1,(__unnamed_5 - __unnamed_1)
__unnamed_1:
        /*0045*/ 	.byte	0x63, 0x6f, 0x6e, 0x76, 0x5f, 0x64, 0x65, 0x70, 0x74, 0x68, 0x77, 0x69, 0x73, 0x65, 0x33, 0x64
        /*0055*/ 	.byte	0x5f, 0x63, 0x75, 0x64, 0x61, 0x5f, 0x62, 0x61, 0x63, 0x6b, 0x77, 0x61, 0x72, 0x64, 0x5f, 0x77
        /*0065*/ 	.byte	0x65, 0x69, 0x67, 0x68, 0x74, 0x5f, 0x6b, 0x65, 0x72, 0x6e, 0x65, 0x6c, 0x00
	.type		__unnamed_5,@object
	.size		__unnamed_5,(__unnamed_11 - __unnamed_5)
__unnamed_5:
        /*0072*/ 	.byte	0x63, 0x6f, 0x6e, 0x76, 0x5f, 0x64, 0x65, 0x70, 0x74, 0x68, 0x77, 0x69, 0x73, 0x65, 0x33, 0x64
        /*0082*/ 	.byte	0x5f, 0x63, 0x75, 0x64, 0x61, 0x5f, 0x62, 0x61, 0x63, 0x6b, 0x77, 0x61, 0x72, 0x64, 0x5f, 0x77
        /*0092*/ 	.byte	0x65, 0x69, 0x67, 0x68, 0x74, 0x5f, 0x6b, 0x65, 0x72, 0x6e, 0x65, 0x6c, 0x00
	.type		__unnamed_11,@object
	.size		__unnamed_11,(__unnamed_3 - __unnamed_11)
__unnamed_11:
        /*009f*/ 	.byte	0x63, 0x6f, 0x6e, 0x76, 0x5f, 0x64, 0x65, 0x70, 0x74, 0x68, 0x77, 0x69, 0x73, 0x65, 0x33, 0x64
        /*00af*/ 	.byte	0x5f, 0x63, 0x75, 0x64, 0x61, 0x5f, 0x62, 0x61, 0x63, 0x6b, 0x77, 0x61, 0x72, 0x64, 0x5f, 0x77
        /*00bf*/ 	.byte	0x65, 0x69, 0x67, 0x68, 0x74, 0x5f, 0x6b, 0x65, 0x72, 0x6e, 0x65, 0x6c, 0x00
	.type		__unnamed_3,@object
	.size		__unnamed_3,(__unnamed_7 - __unnamed_3)
__unnamed_3:
        /*00cc*/ 	.byte	0x63, 0x6f, 0x6e, 0x76, 0x5f, 0x64, 0x65, 0x70, 0x74, 0x68, 0x77, 0x69, 0x73, 0x65, 0x33, 0x64
        /*00dc*/ 	.byte	0x5f, 0x63, 0x75, 0x64, 0x61, 0x5f, 0x62, 0x61, 0x63, 0x6b, 0x77, 0x61, 0x72, 0x64, 0x5f, 0x77
        /*00ec*/ 	.byte	0x65, 0x69, 0x67, 0x68, 0x74, 0x5f, 0x6b, 0x65, 0x72, 0x6e, 0x65, 0x6c, 0x00
	.type		__unnamed_7,@object
	.size		__unnamed_7,(__unnamed_10 - __unnamed_7)
__unnamed_7:
        /*00f9*/ 	.byte	0x63, 0x6f, 0x6e, 0x76, 0x5f, 0x64, 0x65, 0x70, 0x74, 0x68, 0x77, 0x69, 0x73, 0x65, 0x33, 0x64
        /*0109*/ 	.byte	0x5f, 0x63, 0x75, 0x64, 0x61, 0x5f, 0x62, 0x61, 0x63, 0x6b, 0x77, 0x61, 0x72, 0x64, 0x5f, 0x77
        /*0119*/ 	.byte	0x65, 0x69, 0x67, 0x68, 0x74, 0x5f, 0x6b, 0x65, 0x72, 0x6e, 0x65, 0x6c, 0x00
	.type		__unnamed_10,@object
	.size		__unnamed_10,(__unnamed_2 - __unnamed_10)
__unnamed_10:
        /*0126*/ 	.byte	0x63, 0x6f, 0x6e, 0x76, 0x5f, 0x64, 0x65, 0x70, 0x74, 0x68, 0x77, 0x69, 0x73, 0x65, 0x33, 0x64
        /*0136*/ 	.byte	0x5f, 0x63, 0x75, 0x64, 0x61, 0x5f, 0x62, 0x61, 0x63, 0x6b, 0x77, 0x61, 0x72, 0x64, 0x5f, 0x77
        /*0146*/ 	.byte	0x65, 0x69, 0x67, 0x68, 0x74, 0x5f, 0x6b, 0x65, 0x72, 0x6e, 0x65, 0x6c, 0x00
	.type		__unnamed_2,@object
	.size		__unnamed_2,(__unnamed_6 - __unnamed_2)
__unnamed_2:
        /*0153*/ 	.byte	0x63, 0x6f, 0x6e, 0x76, 0x5f, 0x64, 0x65, 0x70, 0x74, 0x68, 0x77, 0x69, 0x73, 0x65, 0x33, 0x64
        /*0163*/ 	.byte	0x5f, 0x63, 0x75, 0x64, 0x61, 0x5f, 0x62, 0x61, 0x63, 0x6b, 0x77, 0x61, 0x72, 0x64, 0x5f, 0x77
        /*0173*/ 	.byte	0x65, 0x69, 0x67, 0x68, 0x74, 0x5f, 0x6b, 0x65, 0x72, 0x6e, 0x65, 0x6c, 0x00
	.type		__unnamed_6,@object
	.size		__unnamed_6,(__unnamed_12 - __unnamed_6)
__unnamed_6:
        /*0180*/ 	.byte	0x63, 0x6f, 0x6e, 0x76, 0x5f, 0x64, 0x65, 0x70, 0x74, 0x68, 0x77, 0x69, 0x73, 0x65, 0x33, 0x64
        /*0190*/ 	.byte	0x5f, 0x63, 0x75, 0x64, 0x61, 0x5f, 0x62, 0x61, 0x63, 0x6b, 0x77, 0x61, 0x72, 0x64, 0x5f, 0x77
        /*01a0*/ 	.byte	0x65, 0x69, 0x67, 0x68, 0x74, 0x5f, 0x6b, 0x65, 0x72, 0x6e, 0x65, 0x6c, 0x00
	.type		__unnamed_12,@object
	.size		__unnamed_12,(__unnamed_4 - __unnamed_12)
__unnamed_12:
        /*01ad*/ 	.byte	0x63, 0x6f, 0x6e, 0x76, 0x5f, 0x64, 0x65, 0x70, 0x74, 0x68, 0x77, 0x69, 0x73, 0x65, 0x33, 0x64
        /*01bd*/ 	.byte	0x5f, 0x63, 0x75, 0x64, 0x61, 0x5f, 0x62, 0x61, 0x63, 0x6b, 0x77, 0x61, 0x72, 0x64, 0x5f, 0x77
        /*01cd*/ 	.byte	0x65, 0x69, 0x67, 0x68, 0x74, 0x5f, 0x6b, 0x65, 0x72, 0x6e, 0x65, 0x6c, 0x00
	.type		__unnamed_4,@object
	.size		__unnamed_4,(__unnamed_8 - __unnamed_4)
__unnamed_4:
        /*01da*/ 	.byte	0x63, 0x6f, 0x6e, 0x76, 0x5f, 0x64, 0x65, 0x70, 0x74, 0x68, 0x77, 0x69, 0x73, 0x65, 0x33, 0x64
        /*01ea*/ 	.byte	0x5f, 0x63, 0x75, 0x64, 0x61, 0x5f, 0x62, 0x61, 0x63, 0x6b, 0x77, 0x61, 0x72, 0x64, 0x5f, 0x77
        /*01fa*/ 	.byte	0x65, 0x69, 0x67, 0x68, 0x74, 0x5f, 0x6b, 0x65, 0x72, 0x6e, 0x65, 0x6c, 0x00
	.type		__unnamed_8,@object
	.size		__unnamed_8,($str$1 - __unnamed_8)
__unnamed_8:
        /*0207*/ 	.byte	0x63, 0x6f, 0x6e, 0x76, 0x5f, 0x64, 0x65, 0x70, 0x74, 0x68, 0x77, 0x69, 0x73, 0x65, 0x33, 0x64
        /*0217*/ 	.byte	0x5f, 0x63, 0x75, 0x64, 0x61, 0x5f, 0x62, 0x61, 0x63, 0x6b, 0x77, 0x61, 0x72, 0x64, 0x5f, 0x77
        /*0227*/ 	.byte	0x65, 0x69, 0x67, 0x68, 0x74, 0x5f, 0x6b, 0x65, 0x72, 0x6e, 0x65, 0x6c, 0x00
	.type		$str$1,@object
	.size		$str$1,(.L_41 - $str$1)
$str$1:
        /*0234*/ 	.byte	0x2f, 0x74, 0x6d, 0x70, 0x2f, 0x6f, 0x73, 0x73, 0x5f, 0x6b, 0x65, 0x72, 0x6e, 0x65, 0x6c, 0x73
        /*0244*/ 	.byte	0x5f, 0x73, 0x72, 0x63, 0x2f, 0x70, 0x79, 0x74, 0x6f, 0x72, 0x63, 0x68, 0x2f, 0x61, 0x74, 0x65
        /*0254*/ 	.byte	0x6e, 0x2f, 0x73, 0x72, 0x63, 0x2f, 0x41, 0x54, 0x65, 0x6e, 0x2f, 0x6e, 0x61, 0x74, 0x69, 0x76
        /*0264*/ 	.byte	0x65, 0x2f, 0x63, 0x75, 0x64, 0x61, 0x2f, 0x44, 0x65, 0x70, 0x74, 0x68, 0x77, 0x69, 0x73, 0x65
        /*0274*/ 	.byte	0x43, 0x6f, 0x6e, 0x76, 0x33, 0x64, 0x2e, 0x63, 0x75, 0x00
.L_41:


//--------------------- .nv.shared._ZN2at6native51_GLOBAL__N__11011a27_18_DepthwiseConv3d_cu_35e0c7b544conv_depthwise3d_cuda_backward_weight_kernelIN3c108BFloat16EfLin1ELin1EEEvNS_27GenericPackedTensorAccessorIKT_Lm5ENS_16DefaultPtrTraitsEiEES9_NS5_IS6_Lm5ES8_iEEiiiiiiiii --------------------------
	.section	.nv.shared._ZN2at6native51_GLOBAL__N__11011a27_18_DepthwiseConv3d_cu_35e0c7b544conv_depthwise3d_cuda_backward_weight_kernelIN3c108BFloat16EfLin1ELin1EEEvNS_27GenericPackedTensorAccessorIKT_Lm5ENS_16DefaultPtrTraitsEiEES9_NS5_IS6_Lm5ES8_iEEiiiiiiiii,"aw",@nobits
	.sectionflags	@""
	.align	16
	.zero		1024


//--------------------- .nv.shared.reserved.0     --------------------------
	.section	.nv.shared.reserved.0,"aw",@nobits
	.weak		__nv_reservedSMEM_offset_0_alias
	.size		__nv_reservedSMEM_offset_0_alias, 0, 0
	.other		__nv_reservedSMEM_offset_0_alias,@"STO_CUDA_RESERVED_SHARED STV_DEFAULT"
__nv_reservedSMEM_offset_0_alias:
	.zero		0


//--------------------- .nv.global                --------------------------
	.section	.nv.global,"aw",@nobits
.nv.global:
	.type		_ZN49_INTERNAL_11011a27_18_DepthwiseConv3d_cu_35e0c7b54cuda3std3__48in_placeE,@object
	.size		_ZN49_INTERNAL_11011a27_18_DepthwiseConv3d_cu_35e0c7b54cuda3std3__48in_placeE,(_ZN49_INTERNAL_11011a27_18_DepthwiseConv3d_cu_35e0c7b54cuda3std6ranges3__45__cpo8distanceE - _ZN49_INTERNAL_11011a27_18_DepthwiseConv3d_cu_35e0c7b54cuda3std3__48in_placeE)
_ZN49_INTERNAL_11011a27_18_DepthwiseConv3d_cu_35e0c7b54cuda3std3__48in_placeE:
	.zero		1
	.type		_ZN49_INTERNAL_11011a27_18_DepthwiseConv3d_cu_35e0c7b54cuda3std6ranges3__45__cpo8distanceE,@object
	.size		_ZN49_INTERNAL_11011a27_18_DepthwiseConv3d_cu_35e0c7b54cuda3std6ranges3__45__cpo8distanceE,(_ZN49_INTERNAL_11011a27_18_DepthwiseConv3d_cu_35e0c7b54cuda3std3__45__cpo6cbeginE - _ZN49_INTERNAL_11011a27_18_DepthwiseConv3d_cu_35e0c7b54cuda3std6ranges3__45__cpo8distanceE)
_ZN49_INTERNAL_11011a27_18_DepthwiseConv3d_cu_35e0c7b54cuda3std6ranges3__45__cpo8distanceE:
	.zero		1
	.type		_ZN49_INTERNAL_11011a27_18_DepthwiseConv3d_cu_35e0c7b54cuda3std3__45__cpo6cbeginE,@object
	.size		_ZN49_INTERNAL_11011a27_18_DepthwiseConv3d_cu_35e0c7b54cuda3std3__45__cpo6cbeginE,(_ZN49_INTERNAL_11011a27_18_DepthwiseConv3d_cu_35e0c7b54cuda3std6ranges3__45__cpo7advanceE - _ZN49_INTERNAL_11011a27_18_DepthwiseConv3d_cu_35e0c7b54cuda3std3__45__cpo6cbeginE)
_ZN49_INTERNAL_11011a27_18_DepthwiseConv3d_cu_35e0c7b54cuda3std3__45__cpo6cbeginE:
	.zero		1
	.type		_ZN49_INTERNAL_11011a27_18_DepthwiseConv3d_cu_35e0c7b54cuda3std6ranges3__45__cpo7advanceE,@object
	.size		_ZN49_INTERNAL_11011a27_18_DepthwiseConv3d_cu_35e0c7b54cuda3std6ranges3__45__cpo7advanceE,(_ZN49_INTERNAL_11011a27_18_DepthwiseConv3d_cu_35e0c7b54cuda3std3__45__cpo7crbeginE - _ZN49_INTERNAL_11011a27_18_DepthwiseConv3d_cu_35e0c7b54cuda3std6ranges3__45__cpo7advanceE)
_ZN49_INTERNAL_11011a27_18_DepthwiseConv3d_cu_35e0c7b54cuda3std6ranges3__45__cpo7advanceE:
	.zero		1
	.type		_ZN49_INTERNAL_11011a27_18_DepthwiseConv3d_cu_35e0c7b54cuda3std3__45__cpo7crbeginE,@object
	.size		_ZN49_INTERNAL_11011a27_18_DepthwiseConv3d_cu_35e0c7b54cuda3std3__45__cpo7crbeginE,(_ZN49_INTERNAL_11011a27_18_DepthwiseConv3d_cu_35e0c7b54cuda3std6ranges3__45__cpo4dataE - _ZN49_INTERNAL_11011a27_18_DepthwiseConv3d_cu_35e0c7b54cuda3std3__45__cpo7crbeginE)
_ZN49_INTERNAL_11011a27_18_DepthwiseConv3d_cu_35e0c7b54cuda3std3__45__cpo7crbeginE:
	.zero		1
	.type		_ZN49_INTERNAL_11011a27_18_DepthwiseConv3d_cu_35e0c7b54cuda3std6ranges3__45__cpo4dataE,@object
	.size		_ZN49_INTERNAL_11011a27_18_DepthwiseConv3d_cu_35e0c7b54cuda3std6ranges3__45__cpo4dataE,(_ZN49_INTERNAL_11011a27_18_DepthwiseConv3d_cu_35e0c7b54cuda3std6ranges3__45__cpo5beginE - _ZN49_INTERNAL_11011a27_18_DepthwiseConv3d_cu_35e0c7b54cuda3std6ranges3__45__cpo4dataE)
_ZN49_INTERNAL_11011a27_18_DepthwiseConv3d_cu_35e0c7b54cuda3std6ranges3__45__cpo4dataE:
	.zero		1
	.type		_ZN49_INTERNAL_11011a27_18_DepthwiseConv3d_cu_35e0c7b54cuda3std6ranges3__45__cpo5beginE,@object
	.size		_ZN49_INTERNAL_11011a27_18_DepthwiseConv3d_cu_35e0c7b54cuda3std6ranges3__45__cpo5beginE,(_ZN49_INTERNAL_11011a27_18_DepthwiseConv3d_cu_35e0c7b54cuda3std3__451_GLOBAL__N__11011a27_18_DepthwiseConv3d_cu_35e0c7b56ignoreE - _ZN49_INTERNAL_11011a27_18_DepthwiseConv3d_cu_35e0c7b54cuda3std6ranges3__45__cpo5beginE)
_ZN49_INTERNAL_11011a27_18_DepthwiseConv3d_cu_35e0c7b54cuda3std6ranges3__45__cpo5beginE:
	.zero		1
	.type		_ZN49_INTERNAL_11011a27_18_DepthwiseConv3d_cu_35e0c7b54cuda3std3__451_GLOBAL__N__11011a27_18_DepthwiseConv3d_cu_35e0c7b56ignoreE,@object
	.size		_ZN49_INTERNAL_11011a27_18_DepthwiseConv3d_cu_35e0c7b54cuda3std3__451_GLOBAL__N__11011a27_18_DepthwiseConv3d_cu_35e0c7b56ignoreE,(_ZN49_INTERNAL_11011a27_18_DepthwiseConv3d_cu_35e0c7b54cuda3std6ranges3__45__cpo4sizeE - _ZN49_INTERNAL_11011a27_18_DepthwiseConv3d_cu_35e0c7b54cuda3std3__451_GLOBAL__N__11011a27_18_DepthwiseConv3d_cu_35e0c7b56ignoreE)
_ZN49_INTERNAL_11011a27_18_DepthwiseConv3d_cu_35e0c7b54cuda3std3__451_GLOBAL__N__11011a27_18_DepthwiseConv3d_cu_35e0c7b56ignoreE:
	.zero		1
	.type		_ZN49_INTERNAL_11011a27_18_DepthwiseConv3d_cu_35e0c7b54cuda3std6ranges3__45__cpo4sizeE,@object
	.size		_ZN49_INTERNAL_11011a27_18_DepthwiseConv3d_cu_35e0c7b54cuda3std6ranges3__45__cpo4sizeE,(_ZN49_INTERNAL_11011a27_18_DepthwiseConv3d_cu_35e0c7b54cuda3std3__45__cpo5beginE - _ZN49_INTERNAL_11011a27_18_DepthwiseConv3d_cu_35e0c7b54cuda3std6ranges3__45__cpo4sizeE)
_ZN49_INTERNAL_11011a27_18_DepthwiseConv3d_cu_35e0c7b54cuda3std6ranges3__45__cpo4sizeE:
	.zero		1
	.type		_ZN49_INTERNAL_11011a27_18_DepthwiseConv3d_cu_35e0c7b54cuda3std3__45__cpo5beginE,@object
	.size		_ZN49_INTERNAL_11011a27_18_DepthwiseConv3d_cu_35e0c7b54cuda3std3__45__cpo5beginE,(_ZN49_INTERNAL_11011a27_18_DepthwiseConv3d_cu_35e0c7b54cuda3std6ranges3__45__cpo6cbeginE - _ZN49_INTERNAL_11011a27_18_DepthwiseConv3d_cu_35e0c7b54cuda3std3__45__cpo5beginE)
_ZN49_INTERNAL_11011a27_18_DepthwiseConv3d_cu_35e0c7b54cuda3std3__45__cpo5beginE:
	.zero		1
	.type		_ZN49_INTERNAL_11011a27_18_DepthwiseConv3d_cu_35e0c7b54cuda3std6ranges3__45__cpo6cbeginE,@object
	.size		_ZN49_INTERNAL_11011a27_18_DepthwiseConv3d_cu_35e0c7b54cuda3std6ranges3__45__cpo6cbeginE,(_ZN49_INTERNAL_11011a27_18_DepthwiseConv3d_cu_35e0c7b54cuda3std3__45__cpo6rbeginE - _ZN49_INTERNAL_11011a27_18_DepthwiseConv3d_cu_35e0c7b54cuda3std6ranges3__45__cpo6cbeginE)
_ZN49_INTERNAL_11011a27_18_DepthwiseConv3d_cu_35e0c7b54cuda3std6ranges3__45__cpo6cbeginE:
	.zero		1
	.type		_ZN49_INTERNAL_11011a27_18_DepthwiseConv3d_cu_35e0c7b54cuda3std3__45__cpo6rbeginE,@object
	.size		_ZN49_INTERNAL_11011a27_18_DepthwiseConv3d_cu_35e0c7b54cuda3std3__45__cpo6rbeginE,(_ZN49_INTERNAL_11011a27_18_DepthwiseConv3d_cu_35e0c7b54cuda3std6ranges3__45__cpo4nextE - _ZN49_INTERNAL_11011a27_18_DepthwiseConv3d_cu_35e0c7b54cuda3std3__45__cpo6rbeginE)
_ZN49_INTERNAL_11011a27_18_DepthwiseConv3d_cu_35e0c7b54cuda3std3__45__cpo6rbeginE:
	.zero		1
	.type		_ZN49_INTERNAL_11011a27_18_DepthwiseConv3d_cu_35e0c7b54cuda3std6ranges3__45__cpo4nextE,@object
	.size		_ZN49_INTERNAL_11011a27_18_DepthwiseConv3d_cu_35e0c7b54cuda3std6ranges3__45__cpo4nextE,(_ZN49_INTERNAL_11011a27_18_DepthwiseConv3d_cu_35e0c7b54cuda3std6ranges3__45__cpo4swapE - _ZN49_INTERNAL_11011a27_18_DepthwiseConv3d_cu_35e0c7b54cuda3std6ranges3__45__cpo4nextE)
_ZN49_INTERNAL_11011a27_18_DepthwiseConv3d_cu_35e0c7b54cuda3std6ranges3__45__cpo4nextE:
	.zero		1
	.type		_ZN49_INTERNAL_11011a27_18_DepthwiseConv3d_cu_35e0c7b54cuda3std6ranges3__45__cpo4swapE,@object
	.size		_ZN49_INTERNAL_11011a27_18_DepthwiseConv3d_cu_35e0c7b54cuda3std6ranges3__45__cpo4swapE,(_ZN49_INTERNAL_11011a27_18_DepthwiseConv3d_cu_35e0c7b54cuda3std3__420unreachable_sentinelE - _ZN49_INTERNAL_11011a27_18_DepthwiseConv3d_cu_35e0c7b54cuda3std6ranges3__45__cpo4swapE)
_ZN49_INTERNAL_11011a27_18_DepthwiseConv3d_cu_35e0c7b54cuda3std6ranges3__45__cpo4swapE:
	.zero		1
	.type		_ZN49_INTERNAL_11011a27_18_DepthwiseConv3d_cu_35e0c7b54cuda3std3__420unreachable_sentinelE,@object
	.size		_ZN49_INTERNAL_11011a27_18_DepthwiseConv3d_cu_35e0c7b54cuda3std3__420unreachable_sentinelE,(_ZN49_INTERNAL_11011a27_18_DepthwiseConv3d_cu_35e0c7b56thrust23THRUST_300001_SM_900_NS6system6detail10sequential3seqE - _ZN49_INTERNAL_11011a27_18_DepthwiseConv3d_cu_35e0c7b54cuda3std3__420unreachable_sentinelE)
_ZN49_INTERNAL_11011a27_18_DepthwiseConv3d_cu_35e0c7b54cuda3std3__420unreachable_sentinelE:
	.zero		1
	.type		_ZN49_INTERNAL_11011a27_18_DepthwiseConv3d_cu_35e0c7b56thrust23THRUST_300001_SM_900_NS6system6detail10sequential3seqE,@object
	.size		_ZN49_INTERNAL_11011a27_18_DepthwiseConv3d_cu_35e0c7b56thrust23THRUST_300001_SM_900_NS6system6detail10sequential3seqE,(_ZN49_INTERNAL_11011a27_18_DepthwiseConv3d_cu_35e0c7b54cuda3std3__45__cpo4cendE - _ZN49_INTERNAL_11011a27_18_DepthwiseConv3d_cu_35e0c7b56thrust23THRUST_300001_SM_900_NS6system6detail10sequential3seqE)
_ZN49_INTERNAL_11011a27_18_DepthwiseConv3d_cu_35e0c7b56thrust23THRUST_300001_SM_900_NS6system6detail10sequential3seqE:
	.zero		1
	.type		_ZN49_INTERNAL_11011a27_18_DepthwiseConv3d_cu_35e0c7b54cuda3std3__45__cpo4cendE,@object
	.size		_ZN49_INTERNAL_11011a27_18_DepthwiseConv3d_cu_35e0c7b54cuda3std3__45__cpo4cendE,(_ZN49_INTERNAL_11011a27_18_DepthwiseConv3d_cu_35e0c7b54cuda3std6ranges3__45__cpo9iter_swapE - _ZN49_INTERNAL_11011a27_18_DepthwiseConv3d_cu_35e0c7b54cuda3std3__45__cpo4cendE)
_ZN49_INTERNAL_11011a27_18_DepthwiseConv3d_cu_35e0c7b54cuda3std3__45__cpo4cendE:
	.zero		1
	.type		_ZN49_INTERNAL_11011a27_18_DepthwiseConv3d_cu_35e0c7b54cuda3std6ranges3__45__cpo9iter_swapE,@object
	.size		_ZN49_INTERNAL_11011a27_18_DepthwiseConv3d_cu_35e0c7b54cuda3std6ranges3__45__cpo9iter_swapE,(_ZN49_INTERNAL_11011a27_18_DepthwiseConv3d_cu_35e0c7b54cuda3std3__45__cpo5crendE - _ZN49_INTERNAL_11011a27_18_DepthwiseConv3d_cu_35e0c7b54cuda3std6ranges3__45__cpo9iter_swapE)
_ZN49_INTERNAL_11011a27_18_DepthwiseConv3d_cu_35e0c7b54cuda3std6ranges3__45__cpo9iter_swapE:
	.zero		1
	.type		_ZN49_INTERNAL_11011a27_18_DepthwiseConv3d_cu_35e0c7b54cuda3std3__45__cpo5crendE,@object
	.size		_ZN49_INTERNAL_11011a27_18_DepthwiseConv3d_cu_35e0c7b54cuda3std3__45__cpo5crendE,(_ZN49_INTERNAL_11011a27_18_DepthwiseConv3d_cu_35e0c7b54cuda3std6ranges3__45__cpo5cdataE - _ZN49_INTERNAL_11011a27_18_DepthwiseConv3d_cu_35e0c7b54cuda3std3__45__cpo5crendE)
_ZN49_INTERNAL_11011a27_18_DepthwiseConv3d_cu_35e0c7b54cuda3std3__45__cpo5crendE:
	.zero		1
	.type		_ZN49_INTERNAL_11011a27_18_DepthwiseConv3d_cu_35e0c7b54cuda3std6ranges3__45__cpo5cdataE,@object
	.size		_ZN49_INTERNAL_11011a27_18_DepthwiseConv3d_cu_35e0c7b54cuda3std6ranges3__45__cpo5cdataE,(_ZN49_INTERNAL_11011a27_18_DepthwiseConv3d_cu_35e0c7b54cuda3std6ranges3__45__cpo3endE - _ZN49_INTERNAL_11011a27_18_DepthwiseConv3d_cu_35e0c7b54cuda3std6ranges3__45__cpo5cdataE)
_ZN49_INTERNAL_11011a27_18_DepthwiseConv3d_cu_35e0c7b54cuda3std6ranges3__45__cpo5cdataE:
	.zero		1
	.type		_ZN49_INTERNAL_11011a27_18_DepthwiseConv3d_cu_35e0c7b54cuda3std6ranges3__45__cpo3endE,@object
	.size		_ZN49_INTERNAL_11011a27_18_DepthwiseConv3d_cu_35e0c7b54cuda3std6ranges3__45__cpo3endE,(_ZN49_INTERNAL_11011a27_18_DepthwiseConv3d_cu_35e0c7b54cuda3std3__419piecewise_constructE - _ZN49_INTERNAL_11011a27_18_DepthwiseConv3d_cu_35e0c7b54cuda3std6ranges3__45__cpo3endE)
_ZN49_INTERNAL_11011a27_18_DepthwiseConv3d_cu_35e0c7b54cuda3std6ranges3__45__cpo3endE:
	.zero		1
	.type		_ZN49_INTERNAL_11011a27_18_DepthwiseConv3d_cu_35e0c7b54cuda3std3__419piecewise_constructE,@object
	.size		_ZN49_INTERNAL_11011a27_18_DepthwiseConv3d_cu_35e0c7b54cuda3std3__419piecewise_constructE,(_ZN49_INTERNAL_11011a27_18_DepthwiseConv3d_cu_35e0c7b54cuda3std6ranges3__45__cpo5ssizeE - _ZN49_INTERNAL_11011a27_18_DepthwiseConv3d_cu_35e0c7b54cuda3std3__419piecewise_constructE)
_ZN49_INTERNAL_11011a27_18_DepthwiseConv3d_cu_35e0c7b54cuda3std3__419piecewise_constructE:
	.zero		1
	.type		_ZN49_INTERNAL_11011a27_18_DepthwiseConv3d_cu_35e0c7b54cuda3std6ranges3__45__cpo5ssizeE,@object
	.size		_ZN49_INTERNAL_11011a27_18_DepthwiseConv3d_cu_35e0c7b54cuda3std6ranges3__45__cpo5ssizeE,(_ZN49_INTERNAL_11011a27_18_DepthwiseConv3d_cu_35e0c7b54cuda3std3__45__cpo3endE - _ZN49_INTERNAL_11011a27_18_DepthwiseConv3d_cu_35e0c7b54cuda3std6ranges3__45__cpo5ssizeE)
_ZN49_INTERNAL_11011a27_18_DepthwiseConv3d_cu_35e0c7b54cuda3std6ranges3__45__cpo5ssizeE:
	.zero		1
	.type		_ZN49_INTERNAL_11011a27_18_DepthwiseConv3d_cu_35e0c7b54cuda3std3__45__cpo3endE,@object
	.size		_ZN49_INTERNAL_11011a27_18_DepthwiseConv3d_cu_35e0c7b54cuda3std3__45__cpo3endE,(_ZN49_INTERNAL_11011a27_18_DepthwiseConv3d_cu_35e0c7b54cuda3std6ranges3__45__cpo4cendE - _ZN49_INTERNAL_11011a27_18_DepthwiseConv3d_cu_35e0c7b54cuda3std3__45__cpo3endE)
_ZN49_INTERNAL_11011a27_18_DepthwiseConv3d_cu_35e0c7b54cuda3std3__45__cpo3endE:
	.zero		1
	.type		_ZN49_INTERNAL_11011a27_18_DepthwiseConv3d_cu_35e0c7b54cuda3std6ranges3__45__cpo4cendE,@object
	.size		_ZN49_INTERNAL_11011a27_18_DepthwiseConv3d_cu_35e0c7b54cuda3std6ranges3__45__cpo4cendE,(_ZN49_INTERNAL_11011a27_18_DepthwiseConv3d_cu_35e0c7b54cuda3std3__45__cpo4rendE - _ZN49_INTERNAL_11011a27_18_DepthwiseConv3d_cu_35e0c7b54cuda3std6ranges3__45__cpo4cendE)
_ZN49_INTERNAL_11011a27_18_DepthwiseConv3d_cu_35e0c7b54cuda3std6ranges3__45__cpo4cendE:
	.zero		1
	.type		_ZN49_INTERNAL_11011a27_18_DepthwiseConv3d_cu_35e0c7b54cuda3std3__45__cpo4rendE,@object
	.size		_ZN49_INTERNAL_11011a27_18_DepthwiseConv3d_cu_35e0c7b54cuda3std3__45__cpo4rendE,(_ZN49_INTERNAL_11011a27_18_DepthwiseConv3d_cu_35e0c7b54cuda3std6ranges3__45__cpo4prevE - _ZN49_INTERNAL_11011a27_18_DepthwiseConv3d_cu_35e0c7b54cuda3std3__45__cpo4rendE)
_ZN49_INTERNAL_11011a27_18_DepthwiseConv3d_cu_35e0c7b54cuda3std3__45__cpo4rendE:
	.zero		1
	.type		_ZN49_INTERNAL_11011a27_18_DepthwiseConv3d_cu_35e0c7b54cuda3std6ranges3__45__cpo4prevE,@object
	.size		_ZN49_INTERNAL_11011a27_18_DepthwiseConv3d_cu_35e0c7b54cuda3std6ranges3__45__cpo4prevE,(_ZN49_INTERNAL_11011a27_18_DepthwiseConv3d_cu_35e0c7b54cuda3std6ranges3__45__cpo9iter_moveE - _ZN49_INTERNAL_11011a27_18_DepthwiseConv3d_cu_35e0c7b54cuda3std6ranges3__45__cpo4prevE)
_ZN49_INTERNAL_11011a27_18_DepthwiseConv3d_cu_35e0c7b54cuda3std6ranges3__45__cpo4prevE:
	.zero		1
	.type		_ZN49_INTERNAL_11011a27_18_DepthwiseConv3d_cu_35e0c7b54cuda3std6ranges3__45__cpo9iter_moveE,@object
	.size		_ZN49_INTERNAL_11011a27_18_DepthwiseConv3d_cu_35e0c7b54cuda3std6ranges3__45__cpo9iter_moveE,(.L_25 - _ZN49_INTERNAL_11011a27_18_DepthwiseConv3d_cu_35e0c7b54cuda3std6ranges3__45__cpo9iter_moveE)
_ZN49_INTERNAL_11011a27_18_DepthwiseConv3d_cu_35e0c7b54cuda3std6ranges3__45__cpo9iter_moveE:
	.zero		1
.L_25:


//--------------------- .nv.shared._ZN2at6native51_GLOBAL__N__11011a27_18_DepthwiseConv3d_cu_35e0c7b544conv_depthwise3d_cuda_backward_weight_kernelIN3c108BFloat16EfLi2ELi2EEEvNS_27GenericPackedTensorAccessorIKT_Lm5ENS_16DefaultPtrTraitsEiEES9_NS5_IS6_Lm5ES8_iEEiiiiiiiii --------------------------
	.section	.nv.shared._ZN2at6native51_GLOBAL__N__11011a27_18_DepthwiseConv3d_cu_35e0c7b544conv_depthwise3d_cuda_backward_weight_kernelIN3c108BFloat16EfLi2ELi2EEEvNS_27GenericPackedTensorAccessorIKT_Lm5ENS_16DefaultPtrTraitsEiEES9_NS5_IS6_Lm5ES8_iEEiiiiiiiii,"aw",@nobits
	.sectionflags	@""
	.align	16
	.zero		1024


//--------------------- .nv.shared._ZN2at6native51_GLOBAL__N__11011a27_18_DepthwiseConv3d_cu_35e0c7b544conv_depthwise3d_cuda_backward_weight_kernelIN3c108BFloat16EfLi1ELi1EEEvNS_27GenericPackedTensorAccessorIKT_Lm5ENS_16DefaultPtrTraitsEiEES9_NS5_IS6_Lm5ES8_iEEiiiiiiiii --------------------------
	.section	.nv.shared._ZN2at6native51_GLOBAL__N__11011a27_18_DepthwiseConv3d_cu_35e0c7b544conv_depthwise3d_cuda_backward_weight_kernelIN3c108BFloat16EfLi1ELi1EEEvNS_27GenericPackedTensorAccessorIKT_Lm5ENS_16DefaultPtrTraitsEiEES9_NS5_IS6_Lm5ES8_iEEiiiiiiiii,"aw",@nobits
	.sectionflags	@""
	.align	16
	.zero		1024


//--------------------- .nv.shared._ZN2at6native51_GLOBAL__N__11011a27_18_DepthwiseConv3d_cu_35e0c7b544conv_depthwise3d_cuda_backward_weight_kernelIN3c104HalfEfLin1ELin1EEEvNS_27GenericPackedTensorAccessorIKT_Lm5ENS_16DefaultPtrTraitsEiEES9_NS5_IS6_Lm5ES8_iEEiiiiiiiii --------------------------
	.section	.nv.shared._ZN2at6native51_GLOBAL__N__11011a27_18_DepthwiseConv3d_cu_35e0c7b544conv_depthwise3d_cuda_backward_weight_kernelIN3c104HalfEfLin1ELin1EEEvNS_27GenericPackedTensorAccessorIKT_Lm5ENS_16DefaultPtrTraitsEiEES9_NS5_IS6_Lm5ES8_iEEiiiiiiiii,"aw",@nobits
	.sectionflags	@""
	.align	16
	.zero		1024


//--------------------- .nv.shared._ZN2at6native51_GLOBAL__N__11011a27_18_DepthwiseConv3d_cu_35e0c7b544conv_depthwise3d_cuda_backward_weight_kernelIN3c104HalfEfLi2ELi2EEEvNS_27GenericPackedTensorAccessorIKT_Lm5ENS_16DefaultPtrTraitsEiEES9_NS5_IS6_Lm5ES8_iEEiiiiiiiii --------------------------
	.section	.nv.shared._ZN2at6native51_GLOBAL__N__11011a27_18_DepthwiseConv3d_cu_35e0c7b544conv_depthwise3d_cuda_backward_weight_kernelIN3c104HalfEfLi2ELi2EEEvNS_27GenericPackedTensorAccessorIKT_Lm5ENS_16DefaultPtrTraitsEiEES9_NS5_IS6_Lm5ES8_iEEiiiiiiiii,"aw",@nobits
	.sectionflags	@""
	.align	16
	.zero		1024


//--------------------- .nv.shared._ZN2at6native51_GLOBAL__N__11011a27_18_DepthwiseConv3d_cu_35e0c7b544conv_depthwise3d_cuda_backward_weight_kernelIN3c104HalfEfLi1ELi1EEEvNS_27GenericPackedTensorAccessorIKT_Lm5ENS_16DefaultPtrTraitsEiEES9_NS5_IS6_Lm5ES8_iEEiiiiiiiii --------------------------
	.section	.nv.shared._ZN2at6native51_GLOBAL__N__11011a27_18_DepthwiseConv3d_cu_35e0c7b544conv_depthwise3d_cuda_backward_weight_kernelIN3c104HalfEfLi1ELi1EEEvNS_27GenericPackedTensorAccessorIKT_Lm5ENS_16DefaultPtrTraitsEiEES9_NS5_IS6_Lm5ES8_iEEiiiiiiiii,"aw",@nobits
	.sectionflags	@""
	.align	16
	.zero		1024


//--------------------- .nv.shared._ZN2at6native51_GLOBAL__N__11011a27_18_DepthwiseConv3d_cu_35e0c7b544conv_depthwise3d_cuda_backward_weight_kernelIffLin1ELin1EEEvNS_27GenericPackedTensorAccessorIKT_Lm5ENS_16DefaultPtrTraitsEiEES7_NS3_IS4_Lm5ES6_iEEiiiiiiiii --------------------------
	.section	.nv.shared._ZN2at6native51_GLOBAL__N__11011a27_18_DepthwiseConv3d_cu_35e0c7b544conv_depthwise3d_cuda_backward_weight_kernelIffLin1ELin1EEEvNS_27GenericPackedTensorAccessorIKT_Lm5ENS_16DefaultPtrTraitsEiEES7_NS3_IS4_Lm5ES6_iEEiiiiiiiii,"aw",@nobits
	.sectionflags	@""
	.align	16
	.zero		1024


//--------------------- .nv.shared._ZN2at6native51_GLOBAL__N__11011a27_18_DepthwiseConv3d_cu_35e0c7b544conv_depthwise3d_cuda_backward_weight_kernelIffLi2ELi2EEEvNS_27GenericPackedTensorAccessorIKT_Lm5ENS_16DefaultPtrTraitsEiEES7_NS3_IS4_Lm5ES6_iEEiiiiiiiii --------------------------
	.section	.nv.shared._ZN2at6native51_GLOBAL__N__11011a27_18_DepthwiseConv3d_cu_35e0c7b544conv_depthwise3d_cuda_backward_weight_kernelIffLi2ELi2EEEvNS_27GenericPackedTensorAccessorIKT_Lm5ENS_16DefaultPtrTraitsEiEES7_NS3_IS4_Lm5ES6_iEEiiiiiiiii,"aw",@nobits
	.sectionflags	@""
	.align	16
	.zero		1024


//--------------------- .nv.shared._ZN2at6native51_GLOBAL__N__11011a27_18_DepthwiseConv3d_cu_35e0c7b544conv_depthwise3d_cuda_backward_weight_kernelIffLi1ELi1EEEvNS_27GenericPackedTensorAccessorIKT_Lm5ENS_16DefaultPtrTraitsEiEES7_NS3_IS4_Lm5ES6_iEEiiiiiiiii --------------------------
	.section	.nv.shared._ZN2at6native51_GLOBAL__N__11011a27_18_DepthwiseConv3d_cu_35e0c7b544conv_depthwise3d_cuda_backward_weight_kernelIffLi1ELi1EEEvNS_27GenericPackedTensorAccessorIKT_Lm5ENS_16DefaultPtrTraitsEiEES7_NS3_IS4_Lm5ES6_iEEiiiiiiiii,"aw",@nobits
	.sectionflags	@""
	.align	16
	.zero		1024


//--------------------- .nv.shared._ZN2at6native51_GLOBAL__N__11011a27_18_DepthwiseConv3d_cu_35e0c7b544conv_depthwise3d_cuda_backward_weight_kernelIddLin1ELin1EEEvNS_27GenericPackedTensorAccessorIKT_Lm5ENS_16DefaultPtrTraitsEiEES7_NS3_IS4_Lm5ES6_iEEiiiiiiiii --------------------------
	.section	.nv.shared._ZN2at6native51_GLOBAL__N__11011a27_18_DepthwiseConv3d_cu_35e0c7b544conv_depthwise3d_cuda_backward_weight_kernelIddLin1ELin1EEEvNS_27GenericPackedTensorAccessorIKT_Lm5ENS_16DefaultPtrTraitsEiEES7_NS3_IS4_Lm5ES6_iEEiiiiiiiii,"aw",@nobits
	.sectionflags	@""
	.align	16
	.zero		1024


//--------------------- .nv.shared._ZN2at6native51_GLOBAL__N__11011a27_18_DepthwiseConv3d_cu_35e0c7b544conv_depthwise3d_cuda_backward_weight_kernelIddLi2ELi2EEEvNS_27GenericPackedTensorAccessorIKT_Lm5ENS_16DefaultPtrTraitsEiEES7_NS3_IS4_Lm5ES6_iEEiiiiiiiii --------------------------
	.section	.nv.shared._ZN2at6native51_GLOBAL__N__11011a27_18_DepthwiseConv3d_cu_35e0c7b544conv_depthwise3d_cuda_backward_weight_kernelIddLi2ELi2EEEvNS_27GenericPackedTensorAccessorIKT_Lm5ENS_16DefaultPtrTraitsEiEES7_NS3_IS4_Lm5ES6_iEEiiiiiiiii,"aw",@nobits
	.sectionflags	@""
	.align	16
	.zero		1024


//--------------------- .nv.shared._ZN2at6native51_GLOBAL__N__11011a27_18_DepthwiseConv3d_cu_35e0c7b544conv_depthwise3d_cuda_backward_weight_kernelIddLi1ELi1EEEvNS_27GenericPackedTensorAccessorIKT_Lm5ENS_16DefaultPtrTraitsEiEES7_NS3_IS4_Lm5ES6_iEEiiiiiiiii --------------------------
	.section	.nv.shared._ZN2at6native51_GLOBAL__N__11011a27_18_DepthwiseConv3d_cu_35e0c7b544conv_depthwise3d_cuda_backward_weight_kernelIddLi1ELi1EEEvNS_27GenericPackedTensorAccessorIKT_Lm5ENS_16DefaultPtrTraitsEiEES7_NS3_IS4_Lm5ES6_iEEiiiiiiiii,"aw",@nobits
	.sectionflags	@""
	.align	16
	.zero		1024


//--------------------- .nv.shared._ZN2at6native51_GLOBAL__N__11011a27_18_DepthwiseConv3d_cu_35e0c7b543conv_depthwise3d_cuda_backward_input_kernelIN3c108BFloat16EfLin1ELin1ELin1ELin1ELin1ELin1ELin1ELin1ELin1EEEvNS_27GenericPackedTensorAccessorIKT_Lm5ENS_16DefaultPtrTraitsEiEENS5_IS6_Lm5ES8_iEES9_iiiiiiiii --------------------------
	.section	.nv.shared._ZN2at6native51_GLOBAL__N__11011a27_18_DepthwiseConv3d_cu_35e0c7b543conv_depthwise3d_cuda_backward_input_kernelIN3c108BFloat16EfLin1ELin1ELin1ELin1ELin1ELin1ELin1ELin1ELin1EEEvNS_27GenericPackedTensorAccessorIKT_Lm5ENS_16DefaultPtrTraitsEiEENS5_IS6_Lm5ES8_iEES9_iiiiiiiii,"aw",@nobits
	.sectionflags	@""
	.align	16
	.zero		1024


//--------------------- .nv.shared._ZN2at6native51_GLOBAL__N__11011a27_18_DepthwiseConv3d_cu_35e0c7b543conv_depthwise3d_cuda_backward_input_kernelIN3c108BFloat16EfLi3ELi3ELi3ELin1ELin1ELin1ELin1ELin1ELin1EEEvNS_27GenericPackedTensorAccessorIKT_Lm5ENS_16DefaultPtrTraitsEiEENS5_IS6_Lm5ES8_iEES9_iiiiiiiii --------------------------
	.section	.nv.shared._ZN2at6native51_GLOBAL__N__11011a27_18_DepthwiseConv3d_cu_35e0c7b543conv_depthwise3d_cuda_backward_input_kernelIN3c108BFloat16EfLi3ELi3ELi3ELin1ELin1ELin1ELin1ELin1ELin1EEEvNS_27GenericPackedTensorAccessorIKT_Lm5ENS_16DefaultPtrTraitsEiEENS5_IS6_Lm5ES8_iEES9_iiiiiiiii,"aw",@nobits
	.sectionflags	@""
	.align	16
	.zero		1024


//--------------------- .nv.shared._ZN2at6native51_GLOBAL__N__11011a27_18_DepthwiseConv3d_cu_35e0c7b543conv_depthwise3d_cuda_backward_input_kernelIN3c108BFloat16EfLi3ELi3ELi3ELin1ELin1ELin1ELi1ELi1ELi1EEEvNS_27GenericPackedTensorAccessorIKT_Lm5ENS_16DefaultPtrTraitsEiEENS5_IS6_Lm5ES8_iEES9_iiiiiiiii --------------------------
	.section	.nv.shared._ZN2at6native51_GLOBAL__N__11011a27_18_DepthwiseConv3d_cu_35e0c7b543conv_depthwise3d_cuda_backward_input_kernelIN3c108BFloat16EfLi3ELi3ELi3ELin1ELin1ELin1ELi1ELi1ELi1EEEvNS_27GenericPackedTensorAccessorIKT_Lm5ENS_16DefaultPtrTraitsEiEENS5_IS6_Lm5ES8_iEES9_iiiiiiiii,"aw",@nobits
	.sectionflags	@""
	.align	16
	.zero		1024


//--------------------- .nv.shared._ZN2at6native51_GLOBAL__N__11011a27_18_DepthwiseConv3d_cu_35e0c7b543conv_depthwise3d_cuda_backward_input_kernelIN3c108BFloat16EfLi3ELi3ELi3ELi1ELi1ELi1ELin1ELin1ELin1EEEvNS_27GenericPackedTensorAccessorIKT_Lm5ENS_16DefaultPtrTraitsEiEENS5_IS6_Lm5ES8_iEES9_iiiiiiiii --------------------------
	.section	.nv.shared._ZN2at6native51_GLOBAL__N__11011a27_18_DepthwiseConv3d_cu_35e0c7b543conv_depthwise3d_cuda_backward_input_kernelIN3c108BFloat16EfLi3ELi3ELi3ELi1ELi1ELi1ELin1ELin1ELin1EEEvNS_27GenericPackedTensorAccessorIKT_Lm5ENS_16DefaultPtrTraitsEiEENS5_IS6_Lm5ES8_iEES9_iiiiiiiii,"aw",@nobits
	.sectionflags	@""
	.align	16
	.zero		1024


//--------------------- .nv.shared._ZN2at6native51_GLOBAL__N__11011a27_18_DepthwiseConv3d_cu_35e0c7b543conv_depthwise3d_cuda_backward_input_kernelIN3c108BFloat16EfLi3ELi3ELi3ELi1ELi1ELi1ELi1ELi1ELi1EEEvNS_27GenericPackedTensorAccessorIKT_Lm5ENS_16DefaultPtrTraitsEiEENS5_IS6_Lm5ES8_iEES9_iiiiiiiii --------------------------
	.section	.nv.shared._ZN2at6native51_GLOBAL__N__11011a27_18_DepthwiseConv3d_cu_35e0c7b543conv_depthwise3d_cuda_backward_input_kernelIN3c108BFloat16EfLi3ELi3ELi3ELi1ELi1ELi1ELi1ELi1ELi1EEEvNS_27GenericPackedTensorAccessorIKT_Lm5ENS_16DefaultPtrTraitsEiEENS5_IS6_Lm5ES8_iEES9_iiiiiiiii,"aw",@nobits
	.sectionflags	@""
	.align	16
	.zero		1024


//--------------------- .nv.shared._ZN2at6native51_GLOBAL__N__11011a27_18_DepthwiseConv3d_cu_35e0c7b543conv_depthwise3d_cuda_backward_input_kernelIN3c104HalfEfLin1ELin1ELin1ELin1ELin1ELin1ELin1ELin1ELin1EEEvNS_27GenericPackedTensorAccessorIKT_Lm5ENS_16DefaultPtrTraitsEiEENS5_IS6_Lm5ES8_iEES9_iiiiiiiii --------------------------
	.section	.nv.shared._ZN2at6native51_GLOBAL__N__11011a27_18_DepthwiseConv3d_cu_35e0c7b543conv_depthwise3d_cuda_backward_input_kernelIN3c104HalfEfLin1ELin1ELin1ELin1ELin1ELin1ELin1ELin1ELin1EEEvNS_27GenericPackedTensorAccessorIKT_Lm5ENS_16DefaultPtrTraitsEiEENS5_IS6_Lm5ES8_iEES9_iiiiiiiii,"aw",@nobits
	.sectionflags	@""
	.align	16
	.zero		1024


//--------------------- .nv.shared._ZN2at6native51_GLOBAL__N__11011a27_18_DepthwiseConv3d_cu_35e0c7b543conv_depthwise3d_cuda_backward_input_kernelIN3c104HalfEfLi3ELi3ELi3ELin1ELin1ELin1ELin1ELin1ELin1EEEvNS_27GenericPackedTensorAccessorIKT_Lm5ENS_16DefaultPtrTraitsEiEENS5_IS6_Lm5ES8_iEES9_iiiiiiiii --------------------------
	.section	.nv.shared._ZN2at6native51_GLOBAL__N__11011a27_18_DepthwiseConv3d_cu_35e0c7b543conv_depthwise3d_cuda_backward_input_kernelIN3c104HalfEfLi3ELi3ELi3ELin1ELin1ELin1ELin1ELin1ELin1EEEvNS_27GenericPackedTensorAccessorIKT_Lm5ENS_16DefaultPtrTraitsEiEENS5_IS6_Lm5ES8_iEES9_iiiiiiiii,"aw",@nobits
	.sectionflags	@""
	.align	16
	.zero		1024


//--------------------- .nv.shared._ZN2at6native51_GLOBAL__N__11011a27_18_DepthwiseConv3d_cu_35e0c7b543conv_depthwise3d_cuda_backward_input_kernelIN3c104HalfEfLi3ELi3ELi3ELin1ELin1ELin1ELi1ELi1ELi1EEEvNS_27GenericPackedTensorAccessorIKT_Lm5ENS_16DefaultPtrTraitsEiEENS5_IS6_Lm5ES8_iEES9_iiiiiiiii --------------------------
	.section	.nv.shared._ZN2at6native51_GLOBAL__N__11011a27_18_DepthwiseConv3d_cu_35e0c7b543conv_depthwise3d_cuda_backward_input_kernelIN3c104HalfEfLi3ELi3ELi3ELin1ELin1ELin1ELi1ELi1ELi1EEEvNS_27GenericPackedTensorAccessorIKT_Lm5ENS_16DefaultPtrTraitsEiEENS5_IS6_Lm5ES8_iEES9_iiiiiiiii,"aw",@nobits
	.sectionflags	@""
	.align	16
	.zero		1024


//--------------------- .nv.shared._ZN2at6native51_GLOBAL__N__11011a27_18_DepthwiseConv3d_cu_35e0c7b543conv_depthwise3d_cuda_backward_input_kernelIN3c104HalfEfLi3ELi3ELi3ELi1ELi1ELi1ELin1ELin1ELin1EEEvNS_27GenericPackedTensorAccessorIKT_Lm5ENS_16DefaultPtrTraitsEiEENS5_IS6_Lm5ES8_iEES9_iiiiiiiii --------------------------
	.section	.nv.shared._ZN2at6native51_GLOBAL__N__11011a27_18_DepthwiseConv3d_cu_35e0c7b543conv_depthwise3d_cuda_backward_input_kernelIN3c104HalfEfLi3ELi3ELi3ELi1ELi1ELi1ELin1ELin1ELin1EEEvNS_27GenericPackedTensorAccessorIKT_Lm5ENS_16DefaultPtrTraitsEiEENS5_IS6_Lm5ES8_iEES9_iiiiiiiii,"aw",@nobits
	.sectionflags	@""
	.align	16
	.zero		1024


//--------------------- .nv.shared._ZN2at6native51_GLOBAL__N__11011a27_18_DepthwiseConv3d_cu_35e0c7b543conv_depthwise3d_cuda_backward_input_kernelIN3c104HalfEfLi3ELi3ELi3ELi1ELi1ELi1ELi1ELi1ELi1EEEvNS_27GenericPackedTensorAccessorIKT_Lm5ENS_16DefaultPtrTraitsEiEENS5_IS6_Lm5ES8_iEES9_iiiiiiiii --------------------------
	.section	.nv.shared._ZN2at6native51_GLOBAL__N__11011a27_18_DepthwiseConv3d_cu_35e0c7b543conv_depthwise3d_cuda_backward_input_kernelIN3c104HalfEfLi3ELi3ELi3ELi1ELi1ELi1ELi1ELi1ELi1EEEvNS_27GenericPackedTensorAccessorIKT_Lm5ENS_16DefaultPtrTraitsEiEENS5_IS6_Lm5ES8_iEES9_iiiiiiiii,"aw",@nobits
	.sectionflags	@""
	.align	16
	.zero		1024


//--------------------- .nv.shared._ZN2at6native51_GLOBAL__N__11011a27_18_DepthwiseConv3d_cu_35e0c7b543conv_depthwise3d_cuda_backward_input_kernelIffLin1ELin1ELin1ELin1ELin1ELin1ELin1ELin1ELin1EEEvNS_27GenericPackedTensorAccessorIKT_Lm5ENS_16DefaultPtrTraitsEiEENS3_IS4_Lm5ES6_iEES7_iiiiiiiii --------------------------
	.section	.nv.shared._ZN2at6native51_GLOBAL__N__11011a27_18_DepthwiseConv3d_cu_35e0c7b543conv_depthwise3d_cuda_backward_input_kernelIffLin1ELin1ELin1ELin1ELin1ELin1ELin1ELin1ELin1EEEvNS_27GenericPackedTensorAccessorIKT_Lm5ENS_16DefaultPtrTraitsEiEENS3_IS4_Lm5ES6_iEES7_iiiiiiiii,"aw",@nobits
	.sectionflags	@""
	.align	16
	.zero		1024


//--------------------- .nv.shared._ZN2at6native51_GLOBAL__N__11011a27_18_DepthwiseConv3d_cu_35e0c7b543conv_depthwise3d_cuda_backward_input_kernelIffLi3ELi3ELi3ELin1ELin1ELin1ELin1ELin1ELin1EEEvNS_27GenericPackedTensorAccessorIKT_Lm5ENS_16DefaultPtrTraitsEiEENS3_IS4_Lm5ES6_iEES7_iiiiiiiii --------------------------
	.section	.nv.shared._ZN2at6native51_GLOBAL__N__11011a27_18_DepthwiseConv3d_cu_35e0c7b543conv_depthwise3d_cuda_backward_input_kernelIffLi3ELi3ELi3ELin1ELin1ELin1ELin1ELin1ELin1EEEvNS_27GenericPackedTensorAccessorIKT_Lm5ENS_16DefaultPtrTraitsEiEENS3_IS4_Lm5ES6_iEES7_iiiiiiiii,"aw",@nobits
	.sectionflags	@""
	.align	16
	.zero		1024


//--------------------- .nv.shared._ZN2at6native51_GLOBAL__N__11011a27_18_DepthwiseConv3d_cu_35e0c7b543conv_depthwise3d_cuda_backward_input_kernelIffLi3ELi3ELi3ELin1ELin1ELin1ELi1ELi1ELi1EEEvNS_27GenericPackedTensorAccessorIKT_Lm5ENS_16DefaultPtrTraitsEiEENS3_IS4_Lm5ES6_iEES7_iiiiiiiii --------------------------
	.section	.nv.shared._ZN2at6native51_GLOBAL__N__11011a27_18_DepthwiseConv3d_cu_35e0c7b543conv_depthwise3d_cuda_backward_input_kernelIffLi3ELi3ELi3ELin1ELin1ELin1ELi1ELi1ELi1EEEvNS_27GenericPackedTensorAccessorIKT_Lm5ENS_16DefaultPtrTraitsEiEENS3_IS4_Lm5ES6_iEES7_iiiiiiiii,"aw",@nobits
	.sectionflags	@""
	.align	16
	.zero		1024


//--------------------- .nv.shared._ZN2at6native51_GLOBAL__N__11011a27_18_DepthwiseConv3d_cu_35e0c7b543conv_depthwise3d_cuda_backward_input_kernelIffLi3ELi3ELi3ELi1ELi1ELi1ELin1ELin1ELin1EEEvNS_27GenericPackedTensorAccessorIKT_Lm5ENS_16DefaultPtrTraitsEiEENS3_IS4_Lm5ES6_iEES7_iiiiiiiii --------------------------
	.section	.nv.shared._ZN2at6native51_GLOBAL__N__11011a27_18_DepthwiseConv3d_cu_35e0c7b543conv_depthwise3d_cuda_backward_input_kernelIffLi3ELi3ELi3ELi1ELi1ELi1ELin1ELin1ELin1EEEvNS_27GenericPackedTensorAccessorIKT_Lm5ENS_16DefaultPtrTraitsEiEENS3_IS4_Lm5ES6_iEES7_iiiiiiiii,"aw",@nobits
	.sectionflags	@""
	.align	16
	.zero		1024


//--------------------- .nv.shared._ZN2at6native51_GLOBAL__N__11011a27_18_DepthwiseConv3d_cu_35e0c7b543conv_depthwise3d_cuda_backward_input_kernelIffLi3ELi3ELi3ELi1ELi1ELi1ELi1ELi1ELi1EEEvNS_27GenericPackedTensorAccessorIKT_Lm5ENS_16DefaultPtrTraitsEiEENS3_IS4_Lm5ES6_iEES7_iiiiiiiii --------------------------
	.section	.nv.shared._ZN2at6native51_GLOBAL__N__11011a27_18_DepthwiseConv3d_cu_35e0c7b543conv_depthwise3d_cuda_backward_input_kernelIffLi3ELi3ELi3ELi1ELi1ELi1ELi1ELi1ELi1EEEvNS_27GenericPackedTensorAccessorIKT_Lm5ENS_16DefaultPtrTraitsEiEENS3_IS4_Lm5ES6_iEES7_iiiiiiiii,"aw",@nobits
	.sectionflags	@""
	.align	16
	.zero		1024


//--------------------- .nv.shared._ZN2at6native51_GLOBAL__N__11011a27_18_DepthwiseConv3d_cu_35e0c7b543conv_depthwise3d_cuda_backward_input_kernelIddLin1ELin1ELin1ELin1ELin1ELin1ELin1ELin1ELin1EEEvNS_27GenericPackedTensorAccessorIKT_Lm5ENS_16DefaultPtrTraitsEiEENS3_IS4_Lm5ES6_iEES7_iiiiiiiii --------------------------
	.section	.nv.shared._ZN2at6native51_GLOBAL__N__11011a27_18_DepthwiseConv3d_cu_35e0c7b543conv_depthwise3d_cuda_backward_input_kernelIddLin1ELin1ELin1ELin1ELin1ELin1ELin1ELin1ELin1EEEvNS_27GenericPackedTensorAccessorIKT_Lm5ENS_16DefaultPtrTraitsEiEENS3_IS4_Lm5ES6_iEES7_iiiiiiiii,"aw",@nobits
	.sectionflags	@""
	.align	16
	.zero		1024


//--------------------- .nv.shared._ZN2at6native51_GLOBAL__N__11011a27_18_DepthwiseConv3d_cu_35e0c7b543conv_depthwise3d_cuda_backward_input_kernelIddLi3ELi3ELi3ELin1ELin1ELin1ELin1ELin1ELin1EEEvNS_27GenericPackedTensorAccessorIKT_Lm5ENS_16DefaultPtrTraitsEiEENS3_IS4_Lm5ES6_iEES7_iiiiiiiii --------------------------
	.section	.nv.shared._ZN2at6native51_GLOBAL__N__11011a27_18_DepthwiseConv3d_cu_35e0c7b543conv_depthwise3d_cuda_backward_input_kernelIddLi3ELi3ELi3ELin1ELin1ELin1ELin1ELin1ELin1EEEvNS_27GenericPackedTensorAccessorIKT_Lm5ENS_16DefaultPtrTraitsEiEENS3_IS4_Lm5ES6_iEES7_iiiiiiiii,"aw",@nobits
	.sectionflags	@""
	.align	16
	.zero		1024


//--------------------- .nv.shared._ZN2at6native51_GLOBAL__N__11011a27_18_DepthwiseConv3d_cu_35e0c7b543conv_depthwise3d_cuda_backward_input_kernelIddLi3ELi3ELi3ELin1ELin1ELin1ELi1ELi1ELi1EEEvNS_27GenericPackedTensorAccessorIKT_Lm5ENS_16DefaultPtrTraitsEiEENS3_IS4_Lm5ES6_iEES7_iiiiiiiii --------------------------
	.section	.nv.shared._ZN2at6native51_GLOBAL__N__11011a27_18_DepthwiseConv3d_cu_35e0c7b543conv_depthwise3d_cuda_backward_input_kernelIddLi3ELi3ELi3ELin1ELin1ELin1ELi1ELi1ELi1EEEvNS_27GenericPackedTensorAccessorIKT_Lm5ENS_16DefaultPtrTraitsEiEENS3_IS4_Lm5ES6_iEES7_iiiiiiiii,"aw",@nobits
	.sectionflags	@""
	.align	16
	.zero		1024


//--------------------- .nv.shared._ZN2at6native51_GLOBAL__N__11011a27_18_DepthwiseConv3d_cu_35e0c7b543conv_depthwise3d_cuda_backward_input_kernelIddLi3ELi3ELi3ELi1ELi1ELi1ELin1ELin1ELin1EEEvNS_27GenericPackedTensorAccessorIKT_Lm5ENS_16DefaultPtrTraitsEiEENS3_IS4_Lm5ES6_iEES7_iiiiiiiii --------------------------
	.section	.nv.shared._ZN2at6native51_GLOBAL__N__11011a27_18_DepthwiseConv3d_cu_35e0c7b543conv_depthwise3d_cuda_backward_input_kernelIddLi3ELi3ELi3ELi1ELi1ELi1ELin1ELin1ELin1EEEvNS_27GenericPackedTensorAccessorIKT_Lm5ENS_16DefaultPtrTraitsEiEENS3_IS4_Lm5ES6_iEES7_iiiiiiiii,"aw",@nobits
	.sectionflags	@""
	.align	16
	.zero		1024


//--------------------- .nv.shared._ZN2at6native51_GLOBAL__N__11011a27_18_DepthwiseConv3d_cu_35e0c7b543conv_depthwise3d_cuda_backward_input_kernelIddLi3ELi3ELi3ELi1ELi1ELi1ELi1ELi1ELi1EEEvNS_27GenericPackedTensorAccessorIKT_Lm5ENS_16DefaultPtrTraitsEiEENS3_IS4_Lm5ES6_iEES7_iiiiiiiii --------------------------
	.section	.nv.shared._ZN2at6native51_GLOBAL__N__11011a27_18_DepthwiseConv3d_cu_35e0c7b543conv_depthwise3d_cuda_backward_input_kernelIddLi3ELi3ELi3ELi1ELi1ELi1ELi1ELi1ELi1EEEvNS_27GenericPackedTensorAccessorIKT_Lm5ENS_16DefaultPtrTraitsEiEENS3_IS4_Lm5ES6_iEES7_iiiiiiiii,"aw",@nobits
	.sectionflags	@""
	.align	16
	.zero		1024


//--------------------- .nv.shared._ZN2at6native51_GLOBAL__N__11011a27_18_DepthwiseConv3d_cu_35e0c7b528conv_depthwise3d_cuda_kernelIN3c108BFloat16EfLin1ELin1ELin1ELin1ELin1ELin1EEEvNS_27GenericPackedTensorAccessorIKT_Lm5ENS_16DefaultPtrTraitsEiEENS5_IS6_Lm5ES8_iEES9_PS7_iiiiiiiii --------------------------
	.section	.nv.shared._ZN2at6native51_GLOBAL__N__11011a27_18_DepthwiseConv3d_cu_35e0c7b528conv_depthwise3d_cuda_kernelIN3c108BFloat16EfLin1ELin1ELin1ELin1ELin1ELin1EEEvNS_27GenericPackedTensorAccessorIKT_Lm5ENS_16DefaultPtrTraitsEiEENS5_IS6_Lm5ES8_iEES9_PS7_iiiiiiiii,"aw",@nobits
	.sectionflags	@""
	.align	16
	.zero		1024


//--------------------- .nv.shared._ZN2at6native51_GLOBAL__N__11011a27_18_DepthwiseConv3d_cu_35e0c7b528conv_depthwise3d_cuda_kernelIN3c108BFloat16EfLin1ELin1ELin1ELi1ELi1ELi1EEEvNS_27GenericPackedTensorAccessorIKT_Lm5ENS_16DefaultPtrTraitsEiEENS5_IS6_Lm5ES8_iEES9_PS7_iiiiiiiii --------------------------
	.section	.nv.shared._ZN2at6native51_GLOBAL__N__11011a27_18_DepthwiseConv3d_cu_35e0c7b528conv_depthwise3d_cuda_kernelIN3c108BFloat16EfLin1ELin1ELin1ELi1ELi1ELi1EEEvNS_27GenericPackedTensorAccessorIKT_Lm5ENS_16DefaultPtrTraitsEiEENS5_IS6_Lm5ES8_iEES9_PS7_iiiiiiiii,"aw",@nobits
	.sectionflags	@""
	.align	16
	.zero		1024


//--------------------- .nv.shared._ZN2at6native51_GLOBAL__N__11011a27_18_DepthwiseConv3d_cu_35e0c7b528conv_depthwise3d_cuda_kernelIN3c108BFloat16EfLi3ELi3ELi3ELi1ELi1ELi1EEEvNS_27GenericPackedTensorAccessorIKT_Lm5ENS_16DefaultPtrTraitsEiEENS5_IS6_Lm5ES8_iEES9_PS7_iiiiiiiii --------------------------
	.section	.nv.shared._ZN2at6native51_GLOBAL__N__11011a27_18_DepthwiseConv3d_cu_35e0c7b528conv_depthwise3d_cuda_kernelIN3c108BFloat16EfLi3ELi3ELi3ELi1ELi1ELi1EEEvNS_27GenericPackedTensorAccessorIKT_Lm5ENS_16DefaultPtrTraitsEiEENS5_IS6_Lm5ES8_iEES9_PS7_iiiiiiiii,"aw",@nobits
	.sectionflags	@""
	.align	16
	.zero		1024


//--------------------- .nv.shared._ZN2at6native51_GLOBAL__N__11011a27_18_DepthwiseConv3d_cu_35e0c7b528conv_depthwise3d_cuda_kernelIN3c104HalfEfLin1ELin1ELin1ELin1ELin1ELin1EEEvNS_27GenericPackedTensorAccessorIKT_Lm5ENS_16DefaultPtrTraitsEiEENS5_IS6_Lm5ES8_iEES9_PS7_iiiiiiiii --------------------------
	.section	.nv.shared._ZN2at6native51_GLOBAL__N__11011a27_18_DepthwiseConv3d_cu_35e0c7b528conv_depthwise3d_cuda_kernelIN3c104HalfEfLin1ELin1ELin1ELin1ELin1ELin1EEEvNS_27GenericPackedTensorAccessorIKT_Lm5ENS_16DefaultPtrTraitsEiEENS5_IS6_Lm5ES8_iEES9_PS7_iiiiiiiii,"aw",@nobits
	.sectionflags	@""
	.align	16
	.zero		1024


//--------------------- .nv.shared._ZN2at6native51_GLOBAL__N__11011a27_18_DepthwiseConv3d_cu_35e0c7b528conv_depthwise3d_cuda_kernelIN3c104HalfEfLin1ELin1ELin1ELi1ELi1ELi1EEEvNS_27GenericPackedTensorAccessorIKT_Lm5ENS_16DefaultPtrTraitsEiEENS5_IS6_Lm5ES8_iEES9_PS7_iiiiiiiii --------------------------
	.section	.nv.shared._ZN2at6native51_GLOBAL__N__11011a27_18_DepthwiseConv3d_cu_35e0c7b528conv_depthwise3d_cuda_kernelIN3c104HalfEfLin1ELin1ELin1ELi1ELi1ELi1EEEvNS_27GenericPackedTensorAccessorIKT_Lm5ENS_16DefaultPtrTraitsEiEENS5_IS6_Lm5ES8_iEES9_PS7_iiiiiiiii,"aw",@nobits
	.sectionflags	@""
	.align	16
	.zero		1024


//--------------------- .nv.shared._ZN2at6native51_GLOBAL__N__11011a27_18_DepthwiseConv3d_cu_35e0c7b528conv_depthwise3d_cuda_kernelIN3c104HalfEfLi3ELi3ELi3ELi1ELi1ELi1EEEvNS_27GenericPackedTensorAccessorIKT_Lm5ENS_16DefaultPtrTraitsEiEENS5_IS6_Lm5ES8_iEES9_PS7_iiiiiiiii --------------------------
	.section	.nv.shared._ZN2at6native51_GLOBAL__N__11011a27_18_DepthwiseConv3d_cu_35e0c7b528conv_depthwise3d_cuda_kernelIN3c104HalfEfLi3ELi3ELi3ELi1ELi1ELi1EEEvNS_27GenericPackedTensorAccessorIKT_Lm5ENS_16DefaultPtrTraitsEiEENS5_IS6_Lm5ES8_iEES9_PS7_iiiiiiiii,"aw",@nobits
	.sectionflags	@""
	.align	16
	.zero		1024


//--------------------- .nv.shared._ZN2at6native51_GLOBAL__N__11011a27_18_DepthwiseConv3d_cu_35e0c7b528conv_depthwise3d_cuda_kernelIffLin1ELin1ELin1ELin1ELin1ELin1EEEvNS_27GenericPackedTensorAccessorIKT_Lm5ENS_16DefaultPtrTraitsEiEENS3_IS4_Lm5ES6_iEES7_PS5_iiiiiiiii --------------------------
	.section	.nv.shared._ZN2at6native51_GLOBAL__N__11011a27_18_DepthwiseConv3d_cu_35e0c7b528conv_depthwise3d_cuda_kernelIffLin1ELin1ELin1ELin1ELin1ELin1EEEvNS_27GenericPackedTensorAccessorIKT_Lm5ENS_16DefaultPtrTraitsEiEENS3_IS4_Lm5ES6_iEES7_PS5_iiiiiiiii,"aw",@nobits
	.sectionflags	@""
	.align	16
	.zero		1024


//--------------------- .nv.shared._ZN2at6native51_GLOBAL__N__11011a27_18_DepthwiseConv3d_cu_35e0c7b528conv_depthwise3d_cuda_kernelIffLin1ELin1ELin1ELi1ELi1ELi1EEEvNS_27GenericPackedTensorAccessorIKT_Lm5ENS_16DefaultPtrTraitsEiEENS3_IS4_Lm5ES6_iEES7_PS5_iiiiiiiii --------------------------
	.section	.nv.shared._ZN2at6native51_GLOBAL__N__11011a27_18_DepthwiseConv3d_cu_35e0c7b528conv_depthwise3d_cuda_kernelIffLin1ELin1ELin1ELi1ELi1ELi1EEEvNS_27GenericPackedTensorAccessorIKT_Lm5ENS_16DefaultPtrTraitsEiEENS3_IS4_Lm5ES6_iEES7_PS5_iiiiiiiii,"aw",@nobits
	.sectionflags	@""
	.align	16
	.zero		1024


//--------------------- .nv.shared._ZN2at6native51_GLOBAL__N__11011a27_18_DepthwiseConv3d_cu_35e0c7b528conv_depthwise3d_cuda_kernelIffLi3ELi3ELi3ELi1ELi1ELi1EEEvNS_27GenericPackedTensorAccessorIKT_Lm5ENS_16DefaultPtrTraitsEiEENS3_IS4_Lm5ES6_iEES7_PS5_iiiiiiiii --------------------------
	.section	.nv.shared._ZN2at6native51_GLOBAL__N__11011a27_18_DepthwiseConv3d_cu_35e0c7b528conv_depthwise3d_cuda_kernelIffLi3ELi3ELi3ELi1ELi1ELi1EEEvNS_27GenericPackedTensorAccessorIKT_Lm5ENS_16DefaultPtrTraitsEiEENS3_IS4_Lm5ES6_iEES7_PS5_iiiiiiiii,"aw",@nobits
	.sectionflags	@""
	.align	16
	.zero		1024


//--------------------- .nv.shared._ZN2at6native51_GLOBAL__N__11011a27_18_DepthwiseConv3d_cu_35e0c7b528conv_depthwise3d_cuda_kernelIddLin1ELin1ELin1ELin1ELin1ELin1EEEvNS_27GenericPackedTensorAccessorIKT_Lm5ENS_16DefaultPtrTraitsEiEENS3_IS4_Lm5ES6_iEES7_PS5_iiiiiiiii --------------------------
	.section	.nv.shared._ZN2at6native51_GLOBAL__N__11011a27_18_DepthwiseConv3d_cu_35e0c7b528conv_depthwise3d_cuda_kernelIddLin1ELin1ELin1ELin1ELin1ELin1EEEvNS_27GenericPackedTensorAccessorIKT_Lm5ENS_16DefaultPtrTraitsEiEENS3_IS4_Lm5ES6_iEES7_PS5_iiiiiiiii,"aw",@nobits
	.sectionflags	@""
	.align	16
	.zero		1024


//--------------------- .nv.shared._ZN2at6native51_GLOBAL__N__11011a27_18_DepthwiseConv3d_cu_35e0c7b528conv_depthwise3d_cuda_kernelIddLin1ELin1ELin1ELi1ELi1ELi1EEEvNS_27GenericPackedTensorAccessorIKT_Lm5ENS_16DefaultPtrTraitsEiEENS3_IS4_Lm5ES6_iEES7_PS5_iiiiiiiii --------------------------
	.section	.nv.shared._ZN2at6native51_GLOBAL__N__11011a27_18_DepthwiseConv3d_cu_35e0c7b528conv_depthwise3d_cuda_kernelIddLin1ELin1ELin1ELi1ELi1ELi1EEEvNS_27GenericPackedTensorAccessorIKT_Lm5ENS_16DefaultPtrTraitsEiEENS3_IS4_Lm5ES6_iEES7_PS5_iiiiiiiii,"aw",@nobits
	.sectionflags	@""
	.align	16
	.zero		1024


//--------------------- .nv.shared._ZN2at6native51_GLOBAL__N__11011a27_18_DepthwiseConv3d_cu_35e0c7b528conv_depthwise3d_cuda_kernelIddLi3ELi3ELi3ELi1ELi1ELi1EEEvNS_27GenericPackedTensorAccessorIKT_Lm5ENS_16DefaultPtrTraitsEiEENS3_IS4_Lm5ES6_iEES7_PS5_iiiiiiiii --------------------------
	.section	.nv.shared._ZN2at6native51_GLOBAL__N__11011a27_18_DepthwiseConv3d_cu_35e0c7b528conv_depthwise3d_cuda_kernelIddLi3ELi3ELi3ELi1ELi1ELi1EEEvNS_27GenericPackedTensorAccessorIKT_Lm5ENS_16DefaultPtrTraitsEiEENS3_IS4_Lm5ES6_iEES7_PS5_iiiiiiiii,"aw",@nobits
	.sectionflags	@""
	.align	16
	.zero		1024


//--------------------- .nv.constant0._ZN2at6native51_GLOBAL__N__11011a27_18_DepthwiseConv3d_cu_35e0c7b544conv_depthwise3d_cuda_backward_weight_kernelIN3c108BFloat16EfLin1ELin1EEEvNS_27GenericPackedTensorAccessorIKT_Lm5ENS_16DefaultPtrTraitsEiEES9_NS5_IS6_Lm5ES8_iEEiiiiiiiii --------------------------
	.section	.nv.constant0._ZN2at6native51_GLOBAL__N__11011a27_18_DepthwiseConv3d_cu_35e0c7b544conv_depthwise3d_cuda_backward_weight_kernelIN3c108BFloat16EfLin1ELin1EEEvNS_27GenericPackedTensorAccessorIKT_Lm5ENS_16DefaultPtrTraitsEiEES9_NS5_IS6_Lm5ES8_iEEiiiiiiiii,"a",@progbits
	.sectionflags	@""
	.align	4
.nv.constant0._ZN2at6native51_GLOBAL__N__11011a27_18_DepthwiseConv3d_cu_35e0c7b544conv_depthwise3d_cuda_backward_weight_kernelIN3c108BFloat16EfLin1ELin1EEEvNS_27GenericPackedTensorAccessorIKT_Lm5ENS_16DefaultPtrTraitsEiEES9_NS5_IS6_Lm5ES8_iEEiiiiiiiii:
	.zero		708


//--------------------- .nv.constant0._ZN2at6native51_GLOBAL__N__11011a27_18_DepthwiseConv3d_cu_35e0c7b544conv_depthwise3d_cuda_backward_weight_kernelIN3c108BFloat16EfLi2ELi2EEEvNS_27GenericPackedTensorAccessorIKT_Lm5ENS_16DefaultPtrTraitsEiEES9_NS5_IS6_Lm5ES8_iEEiiiiiiiii --------------------------
	.section	.nv.constant0._ZN2at6native51_GLOBAL__N__11011a27_18_DepthwiseConv3d_cu_35e0c7b544conv_depthwise3d_cuda_backward_weight_kernelIN3c108BFloat16EfLi2ELi2EEEvNS_27GenericPackedTensorAccessorIKT_Lm5ENS_16DefaultPtrTraitsEiEES9_NS5_IS6_Lm5ES8_iEEiiiiiiiii,"a",@progbits
	.sectionflags	@""
	.align	4
.nv.constant0._ZN2at6native51_GLOBAL__N__11011a27_18_DepthwiseConv3d_cu_35e0c7b544conv_depthwise3d_cuda_backward_weight_kernelIN3c108BFloat16EfLi2ELi2EEEvNS_27GenericPackedTensorAccessorIKT_Lm5ENS_16DefaultPtrTraitsEiEES9_NS5_IS6_Lm5ES8_iEEiiiiiiiii:
	.zero		708


//--------------------- .nv.constant0._ZN2at6native51_GLOBAL__N__11011a27_18_DepthwiseConv3d_cu_35e0c7b544conv_depthwise3d_cuda_backward_weight_kernelIN3c108BFloat16EfLi1ELi1EEEvNS_27GenericPackedTensorAccessorIKT_Lm5ENS_16DefaultPtrTraitsEiEES9_NS5_IS6_Lm5ES8_iEEiiiiiiiii --------------------------
	.section	.nv.constant0._ZN2at6native51_GLOBAL__N__11011a27_18_DepthwiseConv3d_cu_35e0c7b544conv_depthwise3d_cuda_backward_weight_kernelIN3c108BFloat16EfLi1ELi1EEEvNS_27GenericPackedTensorAccessorIKT_Lm5ENS_16DefaultPtrTraitsEiEES9_NS5_IS6_Lm5ES8_iEEiiiiiiiii,"a",@progbits
	.sectionflags	@""
	.align	4
.nv.constant0._ZN2at6native51_GLOBAL__N__11011a27_18_DepthwiseConv3d_cu_35e0c7b544conv_depthwise3d_cuda_backward_weight_kernelIN3c108BFloat16EfLi1ELi1EEEvNS_27GenericPackedTensorAccessorIKT_Lm5ENS_16DefaultPtrTraitsEiEES9_NS5_IS6_Lm5ES8_iEEiiiiiiiii:
	.zero		708


//--------------------- .nv.constant0._ZN2at6native51_GLOBAL__N__11011a27_18_DepthwiseConv3d_cu_35e0c7b544conv_depthwise3d_cuda_backward_weight_kernelIN3c104HalfEfLin1ELin1EEEvNS_27GenericPackedTensorAccessorIKT_Lm5ENS_16DefaultPtrTraitsEiEES9_NS5_IS6_Lm5ES8_iEEiiiiiiiii --------------------------
	.section	.nv.constant0._ZN2at6native51_GLOBAL__N__11011a27_18_DepthwiseConv3d_cu_35e0c7b544conv_depthwise3d_cuda_backward_weight_kernelIN3c104HalfEfLin1ELin1EEEvNS_27GenericPackedTensorAccessorIKT_Lm5ENS_16DefaultPtrTraitsEiEES9_NS5_IS6_Lm5ES8_iEEiiiiiiiii,"a",@progbits
	.sectionflags	@""
	.align	4
.nv.constant0._ZN2at6native51_GLOBAL__N__11011a27_18_DepthwiseConv3d_cu_35e0c7b544conv_depthwise3d_cuda_backward_weight_kernelIN3c104HalfEfLin1ELin1EEEvNS_27GenericPackedTensorAccessorIKT_Lm5ENS_16DefaultPtrTraitsEiEES9_NS5_IS6_Lm5ES8_iEEiiiiiiiii:
	.zero		708


//--------------------- .nv.constant0._ZN2at6native51_GLOBAL__N__11011a27_18_DepthwiseConv3d_cu_35e0c7b544conv_depthwise3d_cuda_backward_weight_kernelIN3c104HalfEfLi2ELi2EEEvNS_27GenericPackedTensorAccessorIKT_Lm5ENS_16DefaultPtrTraitsEiEES9_NS5_IS6_Lm5ES8_iEEiiiiiiiii --------------------------
	.section	.nv.constant0._ZN2at6native51_GLOBAL__N__11011a27_18_DepthwiseConv3d_cu_35e0c7b544conv_depthwise3d_cuda_backward_weight_kernelIN3c104HalfEfLi2ELi2EEEvNS_27GenericPackedTensorAccessorIKT_Lm5ENS_16DefaultPtrTraitsEiEES9_NS5_IS6_Lm5ES8_iEEiiiiiiiii,"a",@progbits
	.sectionflags	@""
	.align	4
.nv.constant0._ZN2at6native51_GLOBAL__N__11011a27_18_DepthwiseConv3d_cu_35e0c7b544conv_depthwise3d_cuda_backward_weight_kernelIN3c104HalfEfLi2ELi2EEEvNS_27GenericPackedTensorAccessorIKT_Lm5ENS_16DefaultPtrTraitsEiEES9_NS5_IS6_Lm5ES8_iEEiiiiiiiii:
	.zero		708


//--------------------- .nv.constant0._ZN2at6native51_GLOBAL__N__11011a27_18_DepthwiseConv3d_cu_35e0c7b544conv_depthwise3d_cuda_backward_weight_kernelIN3c104HalfEfLi1ELi1EEEvNS_27GenericPackedTensorAccessorIKT_Lm5ENS_16DefaultPtrTraitsEiEES9_NS5_IS6_Lm5ES8_iEEiiiiiiiii --------------------------
	.section	.nv.constant0._ZN2at6native51_GLOBAL__N__11011a27_18_DepthwiseConv3d_cu_35e0c7b544conv_depthwise3d_cuda_backward_weight_kernelIN3c104HalfEfLi1ELi1EEEvNS_27GenericPackedTensorAccessorIKT_Lm5ENS_16DefaultPtrTraitsEiEES9_NS5_IS6_Lm5ES8_iEEiiiiiiiii,"a",@progbits
	.sectionflags	@""
	.align	4
.nv.constant0._ZN2at6native51_GLOBAL__N__11011a27_18_DepthwiseConv3d_cu_35e0c7b544conv_depthwise3d_cuda_backward_weight_kernelIN3c104HalfEfLi1ELi1EEEvNS_27GenericPackedTensorAccessorIKT_Lm5ENS_16DefaultPtrTraitsEiEES9_NS5_IS6_Lm5ES8_iEEiiiiiiiii:
	.zero		708


//--------------------- .nv.constant0._ZN2at6native51_GLOBAL__N__11011a27_18_DepthwiseConv3d_cu_35e0c7b544conv_depthwise3d_cuda_backward_weight_kernelIffLin1ELin1EEEvNS_27GenericPackedTensorAccessorIKT_Lm5ENS_16DefaultPtrTraitsEiEES7_NS3_IS4_Lm5ES6_iEEiiiiiiiii --------------------------
	.section	.nv.constant0._ZN2at6native51_GLOBAL__N__11011a27_18_DepthwiseConv3d_cu_35e0c7b544conv_depthwise3d_cuda_backward_weight_kernelIffLin1ELin1EEEvNS_27GenericPackedTensorAccessorIKT_Lm5ENS_16DefaultPtrTraitsEiEES7_NS3_IS4_Lm5ES6_iEEiiiiiiiii,"a",@progbits
	.sectionflags	@""
	.align	4
.nv.constant0._ZN2at6native51_GLOBAL__N__11011a27_18_DepthwiseConv3d_cu_35e0c7b544conv_depthwise3d_cuda_backward_weight_kernelIffLin1ELin1EEEvNS_27GenericPackedTensorAccessorIKT_Lm5ENS_16DefaultPtrTraitsEiEES7_NS3_IS4_Lm5ES6_iEEiiiiiiiii:
	.zero		708


//--------------------- .nv.constant0._ZN2at6native51_GLOBAL__N__11011a27_18_DepthwiseConv3d_cu_35e0c7b544conv_depthwise3d_cuda_backward_weight_kernelIffLi2ELi2EEEvNS_27GenericPackedTensorAccessorIKT_Lm5ENS_16DefaultPtrTraitsEiEES7_NS3_IS4_Lm5ES6_iEEiiiiiiiii --------------------------
	.section	.nv.constant0._ZN2at6native51_GLOBAL__N__11011a27_18_DepthwiseConv3d_cu_35e0c7b544conv_depthwise3d_cuda_backward_weight_kernelIffLi2ELi2EEEvNS_27GenericPackedTensorAccessorIKT_Lm5ENS_16DefaultPtrTraitsEiEES7_NS3_IS4_Lm5ES6_iEEiiiiiiiii,"a",@progbits
	.sectionflags	@""
	.align	4
.nv.constant0._ZN2at6native51_GLOBAL__N__11011a27_18_DepthwiseConv3d_cu_35e0c7b544conv_depthwise3d_cuda_backward_weight_kernelIffLi2ELi2EEEvNS_27GenericPackedTensorAccessorIKT_Lm5ENS_16DefaultPtrTraitsEiEES7_NS3_IS4_Lm5ES6_iEEiiiiiiiii:
	.zero		708


//--------------------- .nv.constant0._ZN2at6native51_GLOBAL__N__11011a27_18_DepthwiseConv3d_cu_35e0c7b544conv_depthwise3d_cuda_backward_weight_kernelIffLi1ELi1EEEvNS_27GenericPackedTensorAccessorIKT_Lm5ENS_16DefaultPtrTraitsEiEES7_NS3_IS4_Lm5ES6_iEEiiiiiiiii --------------------------
	.section	.nv.constant0._ZN2at6native51_GLOBAL__N__11011a27_18_DepthwiseConv3d_cu_35e0c7b544conv_depthwise3d_cuda_backward_weight_kernelIffLi1ELi1EEEvNS_27GenericPackedTensorAccessorIKT_Lm5ENS_16DefaultPtrTraitsEiEES7_NS3_IS4_Lm5ES6_iEEiiiiiiiii,"a",@progbits
	.sectionflags	@""
	.align	4
.nv.constant0._ZN2at6native51_GLOBAL__N__11011a27_18_DepthwiseConv3d_cu_35e0c7b544conv_depthwise3d_cuda_backward_weight_kernelIffLi1ELi1EEEvNS_27GenericPackedTensorAccessorIKT_Lm5ENS_16DefaultPtrTraitsEiEES7_NS3_IS4_Lm5ES6_iEEiiiiiiiii:
	.zero		708


//--------------------- .nv.constant0._ZN2at6native51_GLOBAL__N__11011a27_18_DepthwiseConv3d_cu_35e0c7b544conv_depthwise3d_cuda_backward_weight_kernelIddLin1ELin1EEEvNS_27GenericPackedTensorAccessorIKT_Lm5ENS_16DefaultPtrTraitsEiEES7_NS3_IS4_Lm5ES6_iEEiiiiiiiii --------------------------
	.section	.nv.constant0._ZN2at6native51_GLOBAL__N__11011a27_18_DepthwiseConv3d_cu_35e0c7b544conv_depthwise3d_cuda_backward_weight_kernelIddLin1ELin1EEEvNS_27GenericPackedTensorAccessorIKT_Lm5ENS_16DefaultPtrTraitsEiEES7_NS3_IS4_Lm5ES6_iEEiiiiiiiii,"a",@progbits
	.sectionflags	@""
	.align	4
.nv.constant0._ZN2at6native51_GLOBAL__N__11011a27_18_DepthwiseConv3d_cu_35e0c7b544conv_depthwise3d_cuda_backward_weight_kernelIddLin1ELin1EEEvNS_27GenericPackedTensorAccessorIKT_Lm5ENS_16DefaultPtrTraitsEiEES7_NS3_IS4_Lm5ES6_iEEiiiiiiiii:
	.zero		708


//--------------------- .nv.constant0._ZN2at6native51_GLOBAL__N__11011a27_18_DepthwiseConv3d_cu_35e0c7b544conv_depthwise3d_cuda_backward_weight_kernelIddLi2ELi2EEEvNS_27GenericPackedTensorAccessorIKT_Lm5ENS_16DefaultPtrTraitsEiEES7_NS3_IS4_Lm5ES6_iEEiiiiiiiii --------------------------
	.section	.nv.constant0._ZN2at6native51_GLOBAL__N__11011a27_18_DepthwiseConv3d_cu_35e0c7b544conv_depthwise3d_cuda_backward_weight_kernelIddLi2ELi2EEEvNS_27GenericPackedTensorAccessorIKT_Lm5ENS_16DefaultPtrTraitsEiEES7_NS3_IS4_Lm5ES6_iEEiiiiiiiii,"a",@progbits
	.sectionflags	@""
	.align	4
.nv.constant0._ZN2at6native51_GLOBAL__N__11011a27_18_DepthwiseConv3d_cu_35e0c7b544conv_depthwise3d_cuda_backward_weight_kernelIddLi2ELi2EEEvNS_27GenericPackedTensorAccessorIKT_Lm5ENS_16DefaultPtrTraitsEiEES7_NS3_IS4_Lm5ES6_iEEiiiiiiiii:
	.zero		708


//--------------------- .nv.constant0._ZN2at6native51_GLOBAL__N__11011a27_18_DepthwiseConv3d_cu_35e0c7b544conv_depthwise3d_cuda_backward_weight_kernelIddLi1ELi1EEEvNS_27GenericPackedTensorAccessorIKT_Lm5ENS_16DefaultPtrTraitsEiEES7_NS3_IS4_Lm5ES6_iEEiiiiiiiii --------------------------
	.section	.nv.constant0._ZN2at6native51_GLOBAL__N__11011a27_18_DepthwiseConv3d_cu_35e0c7b544conv_depthwise3d_cuda_backward_weight_kernelIddLi1ELi1EEEvNS_27GenericPackedTensorAccessorIKT_Lm5ENS_16DefaultPtrTraitsEiEES7_NS3_IS4_Lm5ES6_iEEiiiiiiiii,"a",@progbits
	.sectionflags	@""
	.align	4
.nv.constant0._ZN2at6native51_GLOBAL__N__11011a27_18_DepthwiseConv3d_cu_35e0c7b544conv_depthwise3d_cuda_backward_weight_kernelIddLi1ELi1EEEvNS_27GenericPackedTensorAccessorIKT_Lm5ENS_16DefaultPtrTraitsEiEES7_NS3_IS4_Lm5ES6_iEEiiiiiiiii:
	.zero		708


//--------------------- .nv.constant0._ZN2at6native51_GLOBAL__N__11011a27_18_DepthwiseConv3d_cu_35e0c7b543conv_depthwise3d_cuda_backward_input_kernelIN3c108BFloat16EfLin1ELin1ELin1ELin1ELin1ELin1ELin1ELin1ELin1EEEvNS_27GenericPackedTensorAccessorIKT_Lm5ENS_16DefaultPtrTraitsEiEENS5_IS6_Lm5ES8_iEES9_iiiiiiiii --------------------------
	.section	.nv.constant0._ZN2at6native51_GLOBAL__N__11011a27_18_DepthwiseConv3d_cu_35e0c7b543conv_depthwise3d_cuda_backward_input_kernelIN3c108BFloat16EfLin1ELin1ELin1ELin1ELin1ELin1ELin1ELin1ELin1EEEvNS_27GenericPackedTensorAccessorIKT_Lm5ENS_16DefaultPtrTraitsEiEENS5_IS6_Lm5ES8_iEES9_iiiiiiiii,"a",@progbits
	.sectionflags	@""
	.align	4
.nv.constant0._ZN2at6native51_GLOBAL__N__11011a27_18_DepthwiseConv3d_cu_35e0c7b543conv_depthwise3d_cuda_backward_input_kernelIN3c108BFloat16EfLin1ELin1ELin1ELin1ELin1ELin1ELin1ELin1ELin1EEEvNS_27GenericPackedTensorAccessorIKT_Lm5ENS_16DefaultPtrTraitsEiEENS5_IS6_Lm5ES8_iEES9_iiiiiiiii:
	.zero		708


//--------------------- .nv.constant0._ZN2at6native51_GLOBAL__N__11011a27_18_DepthwiseConv3d_cu_35e0c7b543conv_depthwise3d_cuda_backward_input_kernelIN3c108BFloat16EfLi3ELi3ELi3ELin1ELin1ELin1ELin1ELin1ELin1EEEvNS_27GenericPackedTensorAccessorIKT_Lm5ENS_16DefaultPtrTraitsEiEENS5_IS6_Lm5ES8_iEES9_iiiiiiiii --------------------------
	.section	.nv.constant0._ZN2at6native51_GLOBAL__N__11011a27_18_DepthwiseConv3d_cu_35e0c7b543conv_depthwise3d_cuda_backward_input_kernelIN3c108BFloat16EfLi3ELi3ELi3ELin1ELin1ELin1ELin1ELin1ELin1EEEvNS_27GenericPackedTensorAccessorIKT_Lm5ENS_16DefaultPtrTraitsEiEENS5_IS6_Lm5ES8_iEES9_iiiiiiiii,"a",@progbits
	.sectionflags	@""
	.align	4
.nv.constant0._ZN2at6native51_GLOBAL__N__11011a27_18_DepthwiseConv3d_cu_35e0c7b543conv_depthwise3d_cuda_backward_input_kernelIN3c108BFloat16EfLi3ELi3ELi3ELin1ELin1ELin1ELin1ELin1ELin1EEEvNS_27GenericPackedTensorAccessorIKT_Lm5ENS_16DefaultPtrTraitsEiEENS5_IS6_Lm5ES8_iEES9_iiiiiiiii:
	.zero		708


//--------------------- .nv.constant0._ZN2at6native51_GLOBAL__N__11011a27_18_DepthwiseConv3d_cu_35e0c7b543conv_depthwise3d_cuda_backward_input_kernelIN3c108BFloat16EfLi3ELi3ELi3ELin1ELin1ELin1ELi1ELi1ELi1EEEvNS_27GenericPackedTensorAccessorIKT_Lm5ENS_16DefaultPtrTraitsEiEENS5_IS6_Lm5ES8_iEES9_iiiiiiiii --------------------------
	.section	.nv.constant0._ZN2at6native51_GLOBAL__N__11011a27_18_DepthwiseConv3d_cu_35e0c7b543conv_depthwise3d_cuda_backward_input_kernelIN3c108BFloat16EfLi3ELi3ELi3ELin1ELin1ELin1ELi1ELi1ELi1EEEvNS_27GenericPackedTensorAccessorIKT_Lm5ENS_16DefaultPtrTraitsEiEENS5_IS6_Lm5ES8_iEES9_iiiiiiiii,"a",@progbits
	.sectionflags	@""
	.align	4
.nv.constant0._ZN2at6native51_GLOBAL__N__11011a27_18_DepthwiseConv3d_cu_35e0c7b543conv_depthwise3d_cuda_backward_input_kernelIN3c108BFloat16EfLi3ELi3ELi3ELin1ELin1ELin1ELi1ELi1ELi1EEEvNS_27GenericPackedTensorAccessorIKT_Lm5ENS_16DefaultPtrTraitsEiEENS5_IS6_Lm5ES8_iEES9_iiiiiiiii:
	.zero		708


//--------------------- .nv.constant0._ZN2at6native51_GLOBAL__N__11011a27_18_DepthwiseConv3d_cu_35e0c7b543conv_depthwise3d_cuda_backward_input_kernelIN3c108BFloat16EfLi3ELi3ELi3ELi1ELi1ELi1ELin1ELin1ELin1EEEvNS_27GenericPackedTensorAccessorIKT_Lm5ENS_16DefaultPtrTraitsEiEENS5_IS6_Lm5ES8_iEES9_iiiiiiiii --------------------------
	.section	.nv.constant0._ZN2at6native51_GLOBAL__N__11011a27_18_DepthwiseConv3d_cu_35e0c7b543conv_depthwise3d_cuda_backward_input_kernelIN3c108BFloat16EfLi3ELi3ELi3ELi1ELi1ELi1ELin1ELin1ELin1EEEvNS_27GenericPackedTensorAccessorIKT_Lm5ENS_16DefaultPtrTraitsEiEENS5_IS6_Lm5ES8_iEES9_iiiiiiiii,"a",@progbits
	.sectionflags	@""
	.align	4
.nv.constant0._ZN2at6native51_GLOBAL__N__11011a27_18_DepthwiseConv3d_cu_35e0c7b543conv_depthwise3d_cuda_backward_input_kernelIN3c108BFloat16EfLi3ELi3ELi3ELi1ELi1ELi1ELin1ELin1ELin1EEEvNS_27GenericPackedTensorAccessorIKT_Lm5ENS_16DefaultPtrTraitsEiEENS5_IS6_Lm5ES8_iEES9_iiiiiiiii:
	.zero		708


//--------------------- .nv.constant0._ZN2at6native51_GLOBAL__N__11011a27_18_DepthwiseConv3d_cu_35e0c7b543conv_depthwise3d_cuda_backward_input_kernelIN3c108BFloat16EfLi3ELi3ELi3ELi1ELi1ELi1ELi1ELi1ELi1EEEvNS_27GenericPackedTensorAccessorIKT_Lm5ENS_16DefaultPtrTraitsEiEENS5_IS6_Lm5ES8_iEES9_iiiiiiiii --------------------------
	.section	.nv.constant0._ZN2at6native51_GLOBAL__N__11011a27_18_DepthwiseConv3d_cu_35e0c7b543conv_depthwise3d_cuda_backward_input_kernelIN3c108BFloat16EfLi3ELi3ELi3ELi1ELi1ELi1ELi1ELi1ELi1EEEvNS_27GenericPackedTensorAccessorIKT_Lm5ENS_16DefaultPtrTraitsEiEENS5_IS6_Lm5ES8_iEES9_iiiiiiiii,"a",@progbits
	.sectionflags	@""
	.align	4
.nv.constant0._ZN2at6native51_GLOBAL__N__11011a27_18_DepthwiseConv3d_cu_35e0c7b543conv_depthwise3d_cuda_backward_input_kernelIN3c108BFloat16EfLi3ELi3ELi3ELi1ELi1ELi1ELi1ELi1ELi1EEEvNS_27GenericPackedTensorAccessorIKT_Lm5ENS_16DefaultPtrTraitsEiEENS5_IS6_Lm5ES8_iEES9_iiiiiiiii:
	.zero		708


//--------------------- .nv.constant0._ZN2at6native51_GLOBAL__N__11011a27_18_DepthwiseConv3d_cu_35e0c7b543conv_depthwise3d_cuda_backward_input_kernelIN3c104HalfEfLin1ELin1ELin1ELin1ELin1ELin1ELin1ELin1ELin1EEEvNS_27GenericPackedTensorAccessorIKT_Lm5ENS_16DefaultPtrTraitsEiEENS5_IS6_Lm5ES8_iEES9_iiiiiiiii --------------------------
	.section	.nv.constant0._ZN2at6native51_GLOBAL__N__11011a27_18_DepthwiseConv3d_cu_35e0c7b543conv_depthwise3d_cuda_backward_input_kernelIN3c104HalfEfLin1ELin1ELin1ELin1ELin1ELin1ELin1ELin1ELin1EEEvNS_27GenericPackedTensorAccessorIKT_Lm5ENS_16DefaultPtrTraitsEiEENS5_IS6_Lm5ES8_iEES9_iiiiiiiii,"a",@progbits
	.sectionflags	@""
	.align	4
.nv.constant0._ZN2at6native51_GLOBAL__N__11011a27_18_DepthwiseConv3d_cu_35e0c7b543conv_depthwise3d_cuda_backward_input_kernelIN3c104HalfEfLin1ELin1ELin1ELin1ELin1ELin1ELin1ELin1ELin1EEEvNS_27GenericPackedTensorAccessorIKT_Lm5ENS_16DefaultPtrTraitsEiEENS5_IS6_Lm5ES8_iEES9_iiiiiiiii:
	.zero		708


//--------------------- .nv.constant0._ZN2at6native51_GLOBAL__N__11011a27_18_DepthwiseConv3d_cu_35e0c7b543conv_depthwise3d_cuda_backward_input_kernelIN3c104HalfEfLi3ELi3ELi3ELin1ELin1ELin1ELin1ELin1ELin1EEEvNS_27GenericPackedTensorAccessorIKT_Lm5ENS_16DefaultPtrTraitsEiEENS5_IS6_Lm5ES8_iEES9_iiiiiiiii --------------------------
	.section	.nv.constant0._ZN2at6native51_GLOBAL__N__11011a27_18_DepthwiseConv3d_cu_35e0c7b543conv_depthwise3d_cuda_backward_input_kernelIN3c104HalfEfLi3ELi3ELi3ELin1ELin1ELin1ELin1ELin1ELin1EEEvNS_27GenericPackedTensorAccessorIKT_Lm5ENS_16DefaultPtrTraitsEiEENS5_IS6_Lm5ES8_iEES9_iiiiiiiii,"a",@progbits
	.sectionflags	@""
	.align	4
.nv.constant0._ZN2at6native51_GLOBAL__N__11011a27_18_DepthwiseConv3d_cu_35e0c7b543conv_depthwise3d_cuda_backward_input_kernelIN3c104HalfEfLi3ELi3ELi3ELin1ELin1ELin1ELin1ELin1ELin1EEEvNS_27GenericPackedTensorAccessorIKT_Lm5ENS_16DefaultPtrTraitsEiEENS5_IS6_Lm5ES8_iEES9_iiiiiiiii:
	.zero		708


//--------------------- .nv.constant0._ZN2at6native51_GLOBAL__N__11011a27_18_DepthwiseConv3d_cu_35e0c7b543conv_depthwise3d_cuda_backward_input_kernelIN3c104HalfEfLi3ELi3ELi3ELin1ELin1ELin1ELi1ELi1ELi1EEEvNS_27GenericPackedTensorAccessorIKT_Lm5ENS_16DefaultPtrTraitsEiEENS5_IS6_Lm5ES8_iEES9_iiiiiiiii --------------------------
	.section	.nv.constant0._ZN2at6native51_GLOBAL__N__11011a27_18_DepthwiseConv3d_cu_35e0c7b543conv_depthwise3d_cuda_backward_input_kernelIN3c104HalfEfLi3ELi3ELi3ELin1ELin1ELin1ELi1ELi1ELi1EEEvNS_27GenericPackedTensorAccessorIKT_Lm5ENS_16DefaultPtrTraitsEiEENS5_IS6_Lm5ES8_iEES9_iiiiiiiii,"a",@progbits
	.sectionflags	@""
	.align	4
.nv.constant0._ZN2at6native51_GLOBAL__N__11011a27_18_DepthwiseConv3d_cu_35e0c7b543conv_depthwise3d_cuda_backward_input_kernelIN3c104HalfEfLi3ELi3ELi3ELin1ELin1ELin1ELi1ELi1ELi1EEEvNS_27GenericPackedTensorAccessorIKT_Lm5ENS_16DefaultPtrTraitsEiEENS5_IS6_Lm5ES8_iEES9_iiiiiiiii:
	.zero		708


//--------------------- .nv.constant0._ZN2at6native51_GLOBAL__N__11011a27_18_DepthwiseConv3d_cu_35e0c7b543conv_depthwise3d_cuda_backward_input_kernelIN3c104HalfEfLi3ELi3ELi3ELi1ELi1ELi1ELin1ELin1ELin1EEEvNS_27GenericPackedTensorAccessorIKT_Lm5ENS_16DefaultPtrTraitsEiEENS5_IS6_Lm5ES8_iEES9_iiiiiiiii --------------------------
	.section	.nv.constant0._ZN2at6native51_GLOBAL__N__11011a27_18_DepthwiseConv3d_cu_35e0c7b543conv_depthwise3d_cuda_backward_input_kernelIN3c104HalfEfLi3ELi3ELi3ELi1ELi1ELi1ELin1ELin1ELin1EEEvNS_27GenericPackedTensorAccessorIKT_Lm5ENS_16DefaultPtrTraitsEiEENS5_IS6_Lm5ES8_iEES9_iiiiiiiii,"a",@progbits
	.sectionflags	@""
	.align	4
.nv.constant0._ZN2at6native51_GLOBAL__N__11011a27_18_DepthwiseConv3d_cu_35e0c7b543conv_depthwise3d_cuda_backward_input_kernelIN3c104HalfEfLi3ELi3ELi3ELi1ELi1ELi1ELin1ELin1ELin1EEEvNS_27GenericPackedTensorAccessorIKT_Lm5ENS_16DefaultPtrTraitsEiEENS5_IS6_Lm5ES8_iEES9_iiiiiiiii:
	.zero		708


//--------------------- .nv.constant0._ZN2at6native51_GLOBAL__N__11011a27_18_DepthwiseConv3d_cu_35e0c7b543conv_depthwise3d_cuda_backward_input_kernelIN3c104HalfEfLi3ELi3ELi3ELi1ELi1ELi1ELi1ELi1ELi1EEEvNS_27GenericPackedTensorAccessorIKT_Lm5ENS_16DefaultPtrTraitsEiEENS5_IS6_Lm5ES8_iEES9_iiiiiiiii --------------------------
	.section	.nv.constant0._ZN2at6native51_GLOBAL__N__11011a27_18_DepthwiseConv3d_cu_35e0c7b543conv_depthwise3d_cuda_backward_input_kernelIN3c104HalfEfLi3ELi3ELi3ELi1ELi1ELi1ELi1ELi1ELi1EEEvNS_27GenericPackedTensorAccessorIKT_Lm5ENS_16DefaultPtrTraitsEiEENS5_IS6_Lm5ES8_iEES9_iiiiiiiii,"a",@progbits
	.sectionflags	@""
	.align	4
.nv.constant0._ZN2at6native51_GLOBAL__N__11011a27_18_DepthwiseConv3d_cu_35e0c7b543conv_depthwise3d_cuda_backward_input_kernelIN3c104HalfEfLi3ELi3ELi3ELi1ELi1ELi1ELi1ELi1ELi1EEEvNS_27GenericPackedTensorAccessorIKT_Lm5ENS_16DefaultPtrTraitsEiEENS5_IS6_Lm5ES8_iEES9_iiiiiiiii:
	.zero		708


//--------------------- .nv.constant0._ZN2at6native51_GLOBAL__N__11011a27_18_DepthwiseConv3d_cu_35e0c7b543conv_depthwise3d_cuda_backward_input_kernelIffLin1ELin1ELin1ELin1ELin1ELin1ELin1ELin1ELin1EEEvNS_27GenericPackedTensorAccessorIKT_Lm5ENS_16DefaultPtrTraitsEiEENS3_IS4_Lm5ES6_iEES7_iiiiiiiii --------------------------
	.section	.nv.constant0._ZN2at6native51_GLOBAL__N__11011a27_18_DepthwiseConv3d_cu_35e0c7b543conv_depthwise3d_cuda_backward_input_kernelIffLin1ELin1ELin1ELin1ELin1ELin1ELin1ELin1ELin1EEEvNS_27GenericPackedTensorAccessorIKT_Lm5ENS_16DefaultPtrTraitsEiEENS3_IS4_Lm5ES6_iEES7_iiiiiiiii,"a",@progbits
	.sectionflags	@""
	.align	4
.nv.constant0._ZN2at6native51_GLOBAL__N__11011a27_18_DepthwiseConv3d_cu_35e0c7b543conv_depthwise3d_cuda_backward_input_kernelIffLin1ELin1ELin1ELin1ELin1ELin1ELin1ELin1ELin1EEEvNS_27GenericPackedTensorAccessorIKT_Lm5ENS_16DefaultPtrTraitsEiEENS3_IS4_Lm5ES6_iEES7_iiiiiiiii:
	.zero		708


//--------------------- .nv.constant0._ZN2at6native51_GLOBAL__N__11011a27_18_DepthwiseConv3d_cu_35e0c7b543conv_depthwise3d_cuda_backward_input_kernelIffLi3ELi3ELi3ELin1ELin1ELin1ELin1ELin1ELin1EEEvNS_27GenericPackedTensorAccessorIKT_Lm5ENS_16DefaultPtrTraitsEiEENS3_IS4_Lm5ES6_iEES7_iiiiiiiii --------------------------
	.section	.nv.constant0._ZN2at6native51_GLOBAL__N__11011a27_18_DepthwiseConv3d_cu_35e0c7b543conv_depthwise3d_cuda_backward_input_kernelIffLi3ELi3ELi3ELin1ELin1ELin1ELin1ELin1ELin1EEEvNS_27GenericPackedTensorAccessorIKT_Lm5ENS_16DefaultPtrTraitsEiEENS3_IS4_Lm5ES6_iEES7_iiiiiiiii,"a",@progbits
	.sectionflags	@""
	.align	4
.nv.constant0._ZN2at6native51_GLOBAL__N__11011a27_18_DepthwiseConv3d_cu_35e0c7b543conv_depthwise3d_cuda_backward_input_kernelIffLi3ELi3ELi3ELin1ELin1ELin1ELin1ELin1ELin1EEEvNS_27GenericPackedTensorAccessorIKT_Lm5ENS_16DefaultPtrTraitsEiEENS3_IS4_Lm5ES6_iEES7_iiiiiiiii:
	.zero		708


//--------------------- .nv.constant0._ZN2at6native51_GLOBAL__N__11011a27_18_DepthwiseConv3d_cu_35e0c7b543conv_depthwise3d_cuda_backward_input_kernelIffLi3ELi3ELi3ELin1ELin1ELin1ELi1ELi1ELi1EEEvNS_27GenericPackedTensorAccessorIKT_Lm5ENS_16DefaultPtrTraitsEiEENS3_IS4_Lm5ES6_iEES7_iiiiiiiii --------------------------
	.section	.nv.constant0._ZN2at6native51_GLOBAL__N__11011a27_18_DepthwiseConv3d_cu_35e0c7b543conv_depthwise3d_cuda_backward_input_kernelIffLi3ELi3ELi3ELin1ELin1ELin1ELi1ELi1ELi1EEEvNS_27GenericPackedTensorAccessorIKT_Lm5ENS_16DefaultPtrTraitsEiEENS3_IS4_Lm5ES6_iEES7_iiiiiiiii,"a",@progbits
	.sectionflags	@""
	.align	4
.nv.constant0._ZN2at6native51_GLOBAL__N__11011a27_18_DepthwiseConv3d_cu_35e0c7b543conv_depthwise3d_cuda_backward_input_kernelIffLi3ELi3ELi3ELin1ELin1ELin1ELi1ELi1ELi1EEEvNS_27GenericPackedTensorAccessorIKT_Lm5ENS_16DefaultPtrTraitsEiEENS3_IS4_Lm5ES6_iEES7_iiiiiiiii:
	.zero		708


//--------------------- .nv.constant0._ZN2at6native51_GLOBAL__N__11011a27_18_DepthwiseConv3d_cu_35e0c7b543conv_depthwise3d_cuda_backward_input_kernelIffLi3ELi3ELi3ELi1ELi1ELi1ELin1ELin1ELin1EEEvNS_27GenericPackedTensorAccessorIKT_Lm5ENS_16DefaultPtrTraitsEiEENS3_IS4_Lm5ES6_iEES7_iiiiiiiii --------------------------
	.section	.nv.constant0._ZN2at6native51_GLOBAL__N__11011a27_18_DepthwiseConv3d_cu_35e0c7b543conv_depthwise3d_cuda_backward_input_kernelIffLi3ELi3ELi3ELi1ELi1ELi1ELin1ELin1ELin1EEEvNS_27GenericPackedTensorAccessorIKT_Lm5ENS_16DefaultPtrTraitsEiEENS3_IS4_Lm5ES6_iEES7_iiiiiiiii,"a",@progbits
	.sectionflags	@""
	.align	4
.nv.constant0._ZN2at6native51_GLOBAL__N__11011a27_18_DepthwiseConv3d_cu_35e0c7b543conv_depthwise3d_cuda_backward_input_kernelIffLi3ELi3ELi3ELi1ELi1ELi1ELin1ELin1ELin1EEEvNS_27GenericPackedTensorAccessorIKT_Lm5ENS_16DefaultPtrTraitsEiEENS3_IS4_Lm5ES6_iEES7_iiiiiiiii:
	.zero		708


//--------------------- .nv.constant0._ZN2at6native51_GLOBAL__N__11011a27_18_DepthwiseConv3d_cu_35e0c7b543conv_depthwise3d_cuda_backward_input_kernelIffLi3ELi3ELi3ELi1ELi1ELi1ELi1ELi1ELi1EEEvNS_27GenericPackedTensorAccessorIKT_Lm5ENS_16DefaultPtrTraitsEiEENS3_IS4_Lm5ES6_iEES7_iiiiiiiii --------------------------
	.section	.nv.constant0._ZN2at6native51_GLOBAL__N__11011a27_18_DepthwiseConv3d_cu_35e0c7b543conv_depthwise3d_cuda_backward_input_kernelIffLi3ELi3ELi3ELi1ELi1ELi1ELi1ELi1ELi1EEEvNS_27GenericPackedTensorAccessorIKT_Lm5ENS_16DefaultPtrTraitsEiEENS3_IS4_Lm5ES6_iEES7_iiiiiiiii,"a",@progbits
	.sectionflags	@""
	.align	4
.nv.constant0._ZN2at6native51_GLOBAL__N__11011a27_18_DepthwiseConv3d_cu_35e0c7b543conv_depthwise3d_cuda_backward_input_kernelIffLi3ELi3ELi3ELi1ELi1ELi1ELi1ELi1ELi1EEEvNS_27GenericPackedTensorAccessorIKT_Lm5ENS_16DefaultPtrTraitsEiEENS3_IS4_Lm5ES6_iEES7_iiiiiiiii:
	.zero		708


//--------------------- .nv.constant0._ZN2at6native51_GLOBAL__N__11011a27_18_DepthwiseConv3d_cu_35e0c7b543conv_depthwise3d_cuda_backward_input_kernelIddLin1ELin1ELin1ELin1ELin1ELin1ELin1ELin1ELin1EEEvNS_27GenericPackedTensorAccessorIKT_Lm5ENS_16DefaultPtrTraitsEiEENS3_IS4_Lm5ES6_iEES7_iiiiiiiii --------------------------
	.section	.nv.constant0._ZN2at6native51_GLOBAL__N__11011a27_18_DepthwiseConv3d_cu_35e0c7b543conv_depthwise3d_cuda_backward_input_kernelIddLin1ELin1ELin1ELin1ELin1ELin1ELin1ELin1ELin1EEEvNS_27GenericPackedTensorAccessorIKT_Lm5ENS_16DefaultPtrTraitsEiEENS3_IS4_Lm5ES6_iEES7_iiiiiiiii,"a",@progbits
	.sectionflags	@""
	.align	4
.nv.constant0._ZN2at6native51_GLOBAL__N__11011a27_18_DepthwiseConv3d_cu_35e0c7b543conv_depthwise3d_cuda_backward_input_kernelIddLin1ELin1ELin1ELin1ELin1ELin1ELin1ELin1ELin1EEEvNS_27GenericPackedTensorAccessorIKT_Lm5ENS_16DefaultPtrTraitsEiEENS3_IS4_Lm5ES6_iEES7_iiiiiiiii:
	.zero		708


//--------------------- .nv.constant0._ZN2at6native51_GLOBAL__N__11011a27_18_DepthwiseConv3d_cu_35e0c7b543conv_depthwise3d_cuda_backward_input_kernelIddLi3ELi3ELi3ELin1ELin1ELin1ELin1ELin1ELin1EEEvNS_27GenericPackedTensorAccessorIKT_Lm5ENS_16DefaultPtrTraitsEiEENS3_IS4_Lm5ES6_iEES7_iiiiiiiii --------------------------
	.section	.nv.constant0._ZN2at6native51_GLOBAL__N__11011a27_18_DepthwiseConv3d_cu_35e0c7b543conv_depthwise3d_cuda_backward_input_kernelIddLi3ELi3ELi3ELin1ELin1ELin1ELin1ELin1ELin1EEEvNS_27GenericPackedTensorAccessorIKT_Lm5ENS_16DefaultPtrTraitsEiEENS3_IS4_Lm5ES6_iEES7_iiiiiiiii,"a",@progbits
	.sectionflags	@""
	.align	4
.nv.constant0._ZN2at6native51_GLOBAL__N__11011a27_18_DepthwiseConv3d_cu_35e0c7b543conv_depthwise3d_cuda_backward_input_kernelIddLi3ELi3ELi3ELin1ELin1ELin1ELin1ELin1ELin1EEEvNS_27GenericPackedTensorAccessorIKT_Lm5ENS_16DefaultPtrTraitsEiEENS3_IS4_Lm5ES6_iEES7_iiiiiiiii:
	.zero		708


//--------------------- .nv.constant0._ZN2at6native51_GLOBAL__N__11011a27_18_DepthwiseConv3d_cu_35e0c7b543conv_depthwise3d_cuda_backward_input_kernelIddLi3ELi3ELi3ELin1ELin1ELin1ELi1ELi1ELi1EEEvNS_27GenericPackedTensorAccessorIKT_Lm5ENS_16DefaultPtrTraitsEiEENS3_IS4_Lm5ES6_iEES7_iiiiiiiii --------------------------
	.section	.nv.constant0._ZN2at6native51_GLOBAL__N__11011a27_18_DepthwiseConv3d_cu_35e0c7b543conv_depthwise3d_cuda_backward_input_kernelIddLi3ELi3ELi3ELin1ELin1ELin1ELi1ELi1ELi1EEEvNS_27GenericPackedTensorAccessorIKT_Lm5ENS_16DefaultPtrTraitsEiEENS3_IS4_Lm5ES6_iEES7_iiiiiiiii,"a",@progbits
	.sectionflags	@""
	.align	4
.nv.constant0._ZN2at6native51_GLOBAL__N__11011a27_18_DepthwiseConv3d_cu_35e0c7b543conv_depthwise3d_cuda_backward_input_kernelIddLi3ELi3ELi3ELin1ELin1ELin1ELi1ELi1ELi1EEEvNS_27GenericPackedTensorAccessorIKT_Lm5ENS_16DefaultPtrTraitsEiEENS3_IS4_Lm5ES6_iEES7_iiiiiiiii:
	.zero		708


//--------------------- .nv.constant0._ZN2at6native51_GLOBAL__N__11011a27_18_DepthwiseConv3d_cu_35e0c7b543conv_depthwise3d_cuda_backward_input_kernelIddLi3ELi3ELi3ELi1ELi1ELi1ELin1ELin1ELin1EEEvNS_27GenericPackedTensorAccessorIKT_Lm5ENS_16DefaultPtrTraitsEiEENS3_IS4_Lm5ES6_iEES7_iiiiiiiii --------------------------
	.section	.nv.constant0._ZN2at6native51_GLOBAL__N__11011a27_18_DepthwiseConv3d_cu_35e0c7b543conv_depthwise3d_cuda_backward_input_kernelIddLi3ELi3ELi3ELi1ELi1ELi1ELin1ELin1ELin1EEEvNS_27GenericPackedTensorAccessorIKT_Lm5ENS_16DefaultPtrTraitsEiEENS3_IS4_Lm5ES6_iEES7_iiiiiiiii,"a",@progbits
	.sectionflags	@""
	.align	4
.nv.constant0._ZN2at6native51_GLOBAL__N__11011a27_18_DepthwiseConv3d_cu_35e0c7b543conv_depthwise3d_cuda_backward_input_kernelIddLi3ELi3ELi3ELi1ELi1ELi1ELin1ELin1ELin1EEEvNS_27GenericPackedTensorAccessorIKT_Lm5ENS_16DefaultPtrTraitsEiEENS3_IS4_Lm5ES6_iEES7_iiiiiiiii:
	.zero		708


//--------------------- .nv.constant0._ZN2at6native51_GLOBAL__N__11011a27_18_DepthwiseConv3d_cu_35e0c7b543conv_depthwise3d_cuda_backward_input_kernelIddLi3ELi3ELi3ELi1ELi1ELi1ELi1ELi1ELi1EEEvNS_27GenericPackedTensorAccessorIKT_Lm5ENS_16DefaultPtrTraitsEiEENS3_IS4_Lm5ES6_iEES7_iiiiiiiii --------------------------
	.section	.nv.constant0._ZN2at6native51_GLOBAL__N__11011a27_18_DepthwiseConv3d_cu_35e0c7b543conv_depthwise3d_cuda_backward_input_kernelIddLi3ELi3ELi3ELi1ELi1ELi1ELi1ELi1ELi1EEEvNS_27GenericPackedTensorAccessorIKT_Lm5ENS_16DefaultPtrTraitsEiEENS3_IS4_Lm5ES6_iEES7_iiiiiiiii,"a",@progbits
	.sectionflags	@""
	.align	4
.nv.constant0._ZN2at6native51_GLOBAL__N__11011a27_18_DepthwiseConv3d_cu_35e0c7b543conv_depthwise3d_cuda_backward_input_kernelIddLi3ELi3ELi3ELi1ELi1ELi1ELi1ELi1ELi1EEEvNS_27GenericPackedTensorAccessorIKT_Lm5ENS_16DefaultPtrTraitsEiEENS3_IS4_Lm5ES6_iEES7_iiiiiiiii:
	.zero		708


//--------------------- .nv.constant0._ZN2at6native51_GLOBAL__N__11011a27_18_DepthwiseConv3d_cu_35e0c7b528conv_depthwise3d_cuda_kernelIN3c108BFloat16EfLin1ELin1ELin1ELin1ELin1ELin1EEEvNS_27GenericPackedTensorAccessorIKT_Lm5ENS_16DefaultPtrTraitsEiEENS5_IS6_Lm5ES8_iEES9_PS7_iiiiiiiii --------------------------
	.section	.nv.constant0._ZN2at6native51_GLOBAL__N__11011a27_18_DepthwiseConv3d_cu_35e0c7b528conv_depthwise3d_cuda_kernelIN3c108BFloat16EfLin1ELin1ELin1ELin1ELin1ELin1EEEvNS_27GenericPackedTensorAccessorIKT_Lm5ENS_16DefaultPtrTraitsEiEENS5_IS6_Lm5ES8_iEES9_PS7_iiiiiiiii,"a",@progbits
	.sectionflags	@""
	.align	4
.nv.constant0._ZN2at6native51_GLOBAL__N__11011a27_18_DepthwiseConv3d_cu_35e0c7b528conv_depthwise3d_cuda_kernelIN3c108BFloat16EfLin1ELin1ELin1ELin1ELin1ELin1EEEvNS_27GenericPackedTensorAccessorIKT_Lm5ENS_16DefaultPtrTraitsEiEENS5_IS6_Lm5ES8_iEES9_PS7_iiiiiiiii:
	.zero		716


//--------------------- .nv.constant0._ZN2at6native51_GLOBAL__N__11011a27_18_DepthwiseConv3d_cu_35e0c7b528conv_depthwise3d_cuda_kernelIN3c108BFloat16EfLin1ELin1ELin1ELi1ELi1ELi1EEEvNS_27GenericPackedTensorAccessorIKT_Lm5ENS_16DefaultPtrTraitsEiEENS5_IS6_Lm5ES8_iEES9_PS7_iiiiiiiii --------------------------
	.section	.nv.constant0._ZN2at6native51_GLOBAL__N__11011a27_18_DepthwiseConv3d_cu_35e0c7b528conv_depthwise3d_cuda_kernelIN3c108BFloat16EfLin1ELin1ELin1ELi1ELi1ELi1EEEvNS_27GenericPackedTensorAccessorIKT_Lm5ENS_16DefaultPtrTraitsEiEENS5_IS6_Lm5ES8_iEES9_PS7_iiiiiiiii,"a",@progbits
	.sectionflags	@""
	.align	4
.nv.constant0._ZN2at6native51_GLOBAL__N__11011a27_18_DepthwiseConv3d_cu_35e0c7b528conv_depthwise3d_cuda_kernelIN3c108BFloat16EfLin1ELin1ELin1ELi1ELi1ELi1EEEvNS_27GenericPackedTensorAccessorIKT_Lm5ENS_16DefaultPtrTraitsEiEENS5_IS6_Lm5ES8_iEES9_PS7_iiiiiiiii:
	.zero		716


//--------------------- .nv.constant0._ZN2at6native51_GLOBAL__N__11011a27_18_DepthwiseConv3d_cu_35e0c7b528conv_depthwise3d_cuda_kernelIN3c108BFloat16EfLi3ELi3ELi3ELi1ELi1ELi1EEEvNS_27GenericPackedTensorAccessorIKT_Lm5ENS_16DefaultPtrTraitsEiEENS5_IS6_Lm5ES8_iEES9_PS7_iiiiiiiii --------------------------
	.section	.nv.constant0._ZN2at6native51_GLOBAL__N__11011a27_18_DepthwiseConv3d_cu_35e0c7b528conv_depthwise3d_cuda_kernelIN3c108BFloat16EfLi3ELi3ELi3ELi1ELi1ELi1EEEvNS_27GenericPackedTensorAccessorIKT_Lm5ENS_16DefaultPtrTraitsEiEENS5_IS6_Lm5ES8_iEES9_PS7_iiiiiiiii,"a",@progbits
	.sectionflags	@""
	.align	4
.nv.constant0._ZN2at6native51_GLOBAL__N__11011a27_18_DepthwiseConv3d_cu_35e0c7b528conv_depthwise3d_cuda_kernelIN3c108BFloat16EfLi3ELi3ELi3ELi1ELi1ELi1EEEvNS_27GenericPackedTensorAccessorIKT_Lm5ENS_16DefaultPtrTraitsEiEENS5_IS6_Lm5ES8_iEES9_PS7_iiiiiiiii:
	.zero		716


//--------------------- .nv.constant0._ZN2at6native51_GLOBAL__N__11011a27_18_DepthwiseConv3d_cu_35e0c7b528conv_depthwise3d_cuda_kernelIN3c104HalfEfLin1ELin1ELin1ELin1ELin1ELin1EEEvNS_27GenericPackedTensorAccessorIKT_Lm5ENS_16DefaultPtrTraitsEiEENS5_IS6_Lm5ES8_iEES9_PS7_iiiiiiiii --------------------------
	.section	.nv.constant0._ZN2at6native51_GLOBAL__N__11011a27_18_DepthwiseConv3d_cu_35e0c7b528conv_depthwise3d_cuda_kernelIN3c104HalfEfLin1ELin1ELin1ELin1ELin1ELin1EEEvNS_27GenericPackedTensorAccessorIKT_Lm5ENS_16DefaultPtrTraitsEiEENS5_IS6_Lm5ES8_iEES9_PS7_iiiiiiiii,"a",@progbits
	.sectionflags	@""
	.align	4
.nv.constant0._ZN2at6native51_GLOBAL__N__11011a27_18_DepthwiseConv3d_cu_35e0c7b528conv_depthwise3d_cuda_kernelIN3c104HalfEfLin1ELin1ELin1ELin1ELin1ELin1EEEvNS_27GenericPackedTensorAccessorIKT_Lm5ENS_16DefaultPtrTraitsEiEENS5_IS6_Lm5ES8_iEES9_PS7_iiiiiiiii:
	.zero		716


//--------------------- .nv.constant0._ZN2at6native51_GLOBAL__N__11011a27_18_DepthwiseConv3d_cu_35e0c7b528conv_depthwise3d_cuda_kernelIN3c104HalfEfLin1ELin1ELin1ELi1ELi1ELi1EEEvNS_27GenericPackedTensorAccessorIKT_Lm5ENS_16DefaultPtrTraitsEiEENS5_IS6_Lm5ES8_iEES9_PS7_iiiiiiiii --------------------------
	.section	.nv.constant0._ZN2at6native51_GLOBAL__N__11011a27_18_DepthwiseConv3d_cu_35e0c7b528conv_depthwise3d_cuda_kernelIN3c104HalfEfLin1ELin1ELin1ELi1ELi1ELi1EEEvNS_27GenericPackedTensorAccessorIKT_Lm5ENS_16DefaultPtrTraitsEiEENS5_IS6_Lm5ES8_iEES9_PS7_iiiiiiiii,"a",@progbits
	.sectionflags	@""
	.align	4
.nv.constant0._ZN2at6native51_GLOBAL__N__11011a27_18_DepthwiseConv3d_cu_35e0c7b528conv_depthwise3d_cuda_kernelIN3c104HalfEfLin1ELin1ELin1ELi1ELi1ELi1EEEvNS_27GenericPackedTensorAccessorIKT_Lm5ENS_16DefaultPtrTraitsEiEENS5_IS6_Lm5ES8_iEES9_PS7_iiiiiiiii:
	.zero		716


//--------------------- .nv.constant0._ZN2at6native51_GLOBAL__N__11011a27_18_DepthwiseConv3d_cu_35e0c7b528conv_depthwise3d_cuda_kernelIN3c104HalfEfLi3ELi3ELi3ELi1ELi1ELi1EEEvNS_27GenericPackedTensorAccessorIKT_Lm5ENS_16DefaultPtrTraitsEiEENS5_IS6_Lm5ES8_iEES9_PS7_iiiiiiiii --------------------------
	.section	.nv.constant0._ZN2at6native51_GLOBAL__N__11011a27_18_DepthwiseConv3d_cu_35e0c7b528conv_depthwise3d_cuda_kernelIN3c104HalfEfLi3ELi3ELi3ELi1ELi1ELi1EEEvNS_27GenericPackedTensorAccessorIKT_Lm5ENS_16DefaultPtrTraitsEiEENS5_IS6_Lm5ES8_iEES9_PS7_iiiiiiiii,"a",@progbits
	.sectionflags	@""
	.align	4
.nv.constant0._ZN2at6native51_GLOBAL__N__11011a27_18_DepthwiseConv3d_cu_35e0c7b528conv_depthwise3d_cuda_kernelIN3c104HalfEfLi3ELi3ELi3ELi1ELi1ELi1EEEvNS_27GenericPackedTensorAccessorIKT_Lm5ENS_16DefaultPtrTraitsEiEENS5_IS6_Lm5ES8_iEES9_PS7_iiiiiiiii:
	.zero		716


//--------------------- .nv.constant0._ZN2at6native51_GLOBAL__N__11011a27_18_DepthwiseConv3d_cu_35e0c7b528conv_depthwise3d_cuda_kernelIffLin1ELin1ELin1ELin1ELin1ELin1EEEvNS_27GenericPackedTensorAccessorIKT_Lm5ENS_16DefaultPtrTraitsEiEENS3_IS4_Lm5ES6_iEES7_PS5_iiiiiiiii --------------------------
	.section	.nv.constant0._ZN2at6native51_GLOBAL__N__11011a27_18_DepthwiseConv3d_cu_35e0c7b528conv_depthwise3d_cuda_kernelIffLin1ELin1ELin1ELin1ELin1ELin1EEEvNS_27GenericPackedTensorAccessorIKT_Lm5ENS_16DefaultPtrTraitsEiEENS3_IS4_Lm5ES6_iEES7_PS5_iiiiiiiii,"a",@progbits
	.sectionflags	@""
	.align	4
.nv.constant0._ZN2at6native51_GLOBAL__N__11011a27_18_DepthwiseConv3d_cu_35e0c7b528conv_depthwise3d_cuda_kernelIffLin1ELin1ELin1ELin1ELin1ELin1EEEvNS_27GenericPackedTensorAccessorIKT_Lm5ENS_16DefaultPtrTraitsEiEENS3_IS4_Lm5ES6_iEES7_PS5_iiiiiiiii:
	.zero		716


//--------------------- .nv.constant0._ZN2at6native51_GLOBAL__N__11011a27_18_DepthwiseConv3d_cu_35e0c7b528conv_depthwise3d_cuda_kernelIffLin1ELin1ELin1ELi1ELi1ELi1EEEvNS_27GenericPackedTensorAccessorIKT_Lm5ENS_16DefaultPtrTraitsEiEENS3_IS4_Lm5ES6_iEES7_PS5_iiiiiiiii --------------------------
	.section	.nv.constant0._ZN2at6native51_GLOBAL__N__11011a27_18_DepthwiseConv3d_cu_35e0c7b528conv_depthwise3d_cuda_kernelIffLin1ELin1ELin1ELi1ELi1ELi1EEEvNS_27GenericPackedTensorAccessorIKT_Lm5ENS_16DefaultPtrTraitsEiEENS3_IS4_Lm5ES6_iEES7_PS5_iiiiiiiii,"a",@progbits
	.sectionflags	@""
	.align	4
.nv.constant0._ZN2at6native51_GLOBAL__N__11011a27_18_DepthwiseConv3d_cu_35e0c7b528conv_depthwise3d_cuda_kernelIffLin1ELin1ELin1ELi1ELi1ELi1EEEvNS_27GenericPackedTensorAccessorIKT_Lm5ENS_16DefaultPtrTraitsEiEENS3_IS4_Lm5ES6_iEES7_PS5_iiiiiiiii:
	.zero		716


//--------------------- .nv.constant0._ZN2at6native51_GLOBAL__N__11011a27_18_DepthwiseConv3d_cu_35e0c7b528conv_depthwise3d_cuda_kernelIffLi3ELi3ELi3ELi1ELi1ELi1EEEvNS_27GenericPackedTensorAccessorIKT_Lm5ENS_16DefaultPtrTraitsEiEENS3_IS4_Lm5ES6_iEES7_PS5_iiiiiiiii --------------------------
	.section	.nv.constant0._ZN2at6native51_GLOBAL__N__11011a27_18_DepthwiseConv3d_cu_35e0c7b528conv_depthwise3d_cuda_kernelIffLi3ELi3ELi3ELi1ELi1ELi1EEEvNS_27GenericPackedTensorAccessorIKT_Lm5ENS_16DefaultPtrTraitsEiEENS3_IS4_Lm5ES6_iEES7_PS5_iiiiiiiii,"a",@progbits
	.sectionflags	@""
	.align	4
.nv.constant0._ZN2at6native51_GLOBAL__N__11011a27_18_DepthwiseConv3d_cu_35e0c7b528conv_depthwise3d_cuda_kernelIffLi3ELi3ELi3ELi1ELi1ELi1EEEvNS_27GenericPackedTensorAccessorIKT_Lm5ENS_16DefaultPtrTraitsEiEENS3_IS4_Lm5ES6_iEES7_PS5_iiiiiiiii:
	.zero		716


//--------------------- .nv.constant0._ZN2at6native51_GLOBAL__N__11011a27_18_DepthwiseConv3d_cu_35e0c7b528conv_depthwise3d_cuda_kernelIddLin1ELin1ELin1ELin1ELin1ELin1EEEvNS_27GenericPackedTensorAccessorIKT_Lm5ENS_16DefaultPtrTraitsEiEENS3_IS4_Lm5ES6_iEES7_PS5_iiiiiiiii --------------------------
	.section	.nv.constant0._ZN2at6native51_GLOBAL__N__11011a27_18_DepthwiseConv3d_cu_35e0c7b528conv_depthwise3d_cuda_kernelIddLin1ELin1ELin1ELin1ELin1ELin1EEEvNS_27GenericPackedTensorAccessorIKT_Lm5ENS_16DefaultPtrTraitsEiEENS3_IS4_Lm5ES6_iEES7_PS5_iiiiiiiii,"a",@progbits
	.sectionflags	@""
	.align	4
.nv.constant0._ZN2at6native51_GLOBAL__N__11011a27_18_DepthwiseConv3d_cu_35e0c7b528conv_depthwise3d_cuda_kernelIddLin1ELin1ELin1ELin1ELin1ELin1EEEvNS_27GenericPackedTensorAccessorIKT_Lm5ENS_16DefaultPtrTraitsEiEENS3_IS4_Lm5ES6_iEES7_PS5_iiiiiiiii:
	.zero		716


//--------------------- .nv.constant0._ZN2at6native51_GLOBAL__N__11011a27_18_DepthwiseConv3d_cu_35e0c7b528conv_depthwise3d_cuda_kernelIddLin1ELin1ELin1ELi1ELi1ELi1EEEvNS_27GenericPackedTensorAccessorIKT_Lm5ENS_16DefaultPtrTraitsEiEENS3_IS4_Lm5ES6_iEES7_PS5_iiiiiiiii --------------------------
	.section	.nv.constant0._ZN2at6native51_GLOBAL__N__11011a27_18_DepthwiseConv3d_cu_35e0c7b528conv_depthwise3d_cuda_kernelIddLin1ELin1ELin1ELi1ELi1ELi1EEEvNS_27GenericPackedTensorAccessorIKT_Lm5ENS_16DefaultPtrTraitsEiEENS3_IS4_Lm5ES6_iEES7_PS5_iiiiiiiii,"a",@progbits
	.sectionflags	@""
	.align	4
.nv.constant0._ZN2at6native51_GLOBAL__N__11011a27_18_DepthwiseConv3d_cu_35e0c7b528conv_depthwise3d_cuda_kernelIddLin1ELin1ELin1ELi1ELi1ELi1EEEvNS_27GenericPackedTensorAccessorIKT_Lm5ENS_16DefaultPtrTraitsEiEENS3_IS4_Lm5ES6_iEES7_PS5_iiiiiiiii:
	.zero		716


//--------------------- .nv.constant0._ZN2at6native51_GLOBAL__N__11011a27_18_DepthwiseConv3d_cu_35e0c7b528conv_depthwise3d_cuda_kernelIddLi3ELi3ELi3ELi1ELi1ELi1EEEvNS_27GenericPackedTensorAccessorIKT_Lm5ENS_16DefaultPtrTraitsEiEENS3_IS4_Lm5ES6_iEES7_PS5_iiiiiiiii --------------------------
	.section	.nv.constant0._ZN2at6native51_GLOBAL__N__11011a27_18_DepthwiseConv3d_cu_35e0c7b528conv_depthwise3d_cuda_kernelIddLi3ELi3ELi3ELi1ELi1ELi1EEEvNS_27GenericPackedTensorAccessorIKT_Lm5ENS_16DefaultPtrTraitsEiEENS3_IS4_Lm5ES6_iEES7_PS5_iiiiiiiii,"a",@progbits
	.sectionflags	@""
	.align	4
.nv.constant0._ZN2at6native51_GLOBAL__N__11011a27_18_DepthwiseConv3d_cu_35e0c7b528conv_depthwise3d_cuda_kernelIddLi3ELi3ELi3ELi1ELi1ELi1EEEvNS_27GenericPackedTensorAccessorIKT_Lm5ENS_16DefaultPtrTraitsEiEENS3_IS4_Lm5ES6_iEES7_PS5_iiiiiiiii:
	.zero		716


//--------------------- SYMBOLS --------------------------

	.type		.nv.reservedSmem.offset0,@object
	.size		.nv.reservedSmem.offset0,0x4
	.type		__assertfail,@function
